//
// Generated by NVIDIA NVVM Compiler
//
// Compiler Build ID: CL-36424714
// Cuda compilation tools, release 13.0, V13.0.88
// Based on NVVM 20.0.0
//

.version 9.0
.target sm_100
.address_size 64

	// .globl	_Z14kernel_forwardIfEvPT_S1_S1_S1_iiii
.extern .func  (.param .b32 func_retval0) vprintf
(
	.param .b64 vprintf_param_0,
	.param .b64 vprintf_param_1
)
;
// _ZZ14kernel_forwardIfEvPT_S1_S1_S1_iiiiE6result has been demoted
// _ZZ14kernel_forwardIfEvPT_S1_S1_S1_iiiiE4left has been demoted
// _ZZ14kernel_forwardIfEvPT_S1_S1_S1_iiiiE5right has been demoted
// _ZZ16kernel_forward_dIfEvPT_S1_S1_S1_iiiiE6result has been demoted
// _ZZ16kernel_forward_dIfEvPT_S1_S1_S1_iiiiE4left has been demoted
// _ZZ16kernel_forward_dIfEvPT_S1_S1_S1_iiiiE5right has been demoted
// _ZZ21kernel_forward_argmaxIfEvPT_S1_S1_S1_iiiiE6result has been demoted
// _ZZ21kernel_forward_argmaxIfEvPT_S1_S1_S1_iiiiE10result_idx has been demoted
// _ZZ21kernel_forward_argmaxIfEvPT_S1_S1_S1_iiiiE4left has been demoted
// _ZZ21kernel_forward_argmaxIfEvPT_S1_S1_S1_iiiiE5right has been demoted
// _ZZ23kernel_forward_d_argmaxIfEvPT_S1_S1_S1_iiiiE6result has been demoted
// _ZZ23kernel_forward_d_argmaxIfEvPT_S1_S1_S1_iiiiE10result_idx has been demoted
// _ZZ23kernel_forward_d_argmaxIfEvPT_S1_S1_S1_iiiiE4left has been demoted
// _ZZ23kernel_forward_d_argmaxIfEvPT_S1_S1_S1_iiiiE5right has been demoted
// _ZZ17kernel_backward_dIfEvPT_S1_S1_S1_S1_S1_iiiiE4left has been demoted
// _ZZ17kernel_backward_dIfEvPT_S1_S1_S1_S1_S1_iiiiE5right has been demoted
// _ZZ15kernel_backwardIfEvPT_S1_S1_S1_S1_S1_iiiiE4left has been demoted
// _ZZ15kernel_backwardIfEvPT_S1_S1_S1_S1_S1_iiiiE5right has been demoted
.global .align 1 .b8 $str[6] = {63, 32, 49, 32, 10};
.global .align 1 .b8 $str$1[3] = {63, 10};
.global .align 1 .b8 $str$2[31] = {63, 63, 63, 32, 37, 102, 32, 37, 102, 32, 37, 102, 32, 37, 100, 32, 37, 100, 32, 37, 100, 32, 32, 37, 100, 32, 37, 100, 32, 10};
.global .align 1 .b8 $str$3[5] = {33, 33, 33, 10};

.visible .entry _Z14kernel_forwardIfEvPT_S1_S1_S1_iiii(
	.param .u64 .ptr .align 1 _Z14kernel_forwardIfEvPT_S1_S1_S1_iiii_param_0,
	.param .u64 .ptr .align 1 _Z14kernel_forwardIfEvPT_S1_S1_S1_iiii_param_1,
	.param .u64 .ptr .align 1 _Z14kernel_forwardIfEvPT_S1_S1_S1_iiii_param_2,
	.param .u64 .ptr .align 1 _Z14kernel_forwardIfEvPT_S1_S1_S1_iiii_param_3,
	.param .u32 _Z14kernel_forwardIfEvPT_S1_S1_S1_iiii_param_4,
	.param .u32 _Z14kernel_forwardIfEvPT_S1_S1_S1_iiii_param_5,
	.param .u32 _Z14kernel_forwardIfEvPT_S1_S1_S1_iiii_param_6,
	.param .u32 _Z14kernel_forwardIfEvPT_S1_S1_S1_iiii_param_7
)
{
	.reg .pred 	%p<47>;
	.reg .b32 	%r<187>;
	.reg .b32 	%f<491>;
	.reg .b64 	%rd<52>;
	// demoted variable
	.shared .align 4 .b8 _ZZ14kernel_forwardIfEvPT_S1_S1_S1_iiiiE6result[800];
	// demoted variable
	.shared .align 4 .b8 _ZZ14kernel_forwardIfEvPT_S1_S1_S1_iiiiE4left[800];
	// demoted variable
	.shared .align 4 .b8 _ZZ14kernel_forwardIfEvPT_S1_S1_S1_iiiiE5right[800];
	ld.param.u64 	%rd7, [_Z14kernel_forwardIfEvPT_S1_S1_S1_iiii_param_0];
	ld.param.u64 	%rd8, [_Z14kernel_forwardIfEvPT_S1_S1_S1_iiii_param_1];
	ld.param.u64 	%rd9, [_Z14kernel_forwardIfEvPT_S1_S1_S1_iiii_param_2];
	ld.param.u32 	%r41, [_Z14kernel_forwardIfEvPT_S1_S1_S1_iiii_param_5];
	ld.param.u32 	%r42, [_Z14kernel_forwardIfEvPT_S1_S1_S1_iiii_param_6];
	ld.param.u32 	%r43, [_Z14kernel_forwardIfEvPT_S1_S1_S1_iiii_param_7];
	cvta.to.global.u64 	%rd1, %rd7;
	cvta.to.global.u64 	%rd2, %rd8;
	cvta.to.global.u64 	%rd3, %rd9;
	mov.u32 	%r1, %ctaid.y;
	mov.u32 	%r2, %ctaid.z;
	mov.u32 	%r3, %tid.x;
	add.s32 	%r4, %r42, %r1;
	setp.ge.s32 	%p1, %r4, %r41;
	@%p1 bra 	$L__BB0_27;
	mov.u32 	%r44, %ctaid.x;
	mul.lo.s32 	%r45, %r41, %r44;
	mul.lo.s32 	%r46, %r45, %r41;
	mul.lo.s32 	%r5, %r46, %r43;
	mul.lo.s32 	%r47, %r43, %r44;
	mul.lo.s32 	%r48, %r47, %r43;
	mul.lo.s32 	%r49, %r48, %r43;
	cvt.s64.s32 	%rd4, %r49;
	setp.lt.s32 	%p2, %r42, 2;
	mov.f32 	%f485, 0fFF800000;
	@%p2 bra 	$L__BB0_19;
	add.s32 	%r175, %r1, 1;
	mul.lo.s32 	%r7, %r41, %r1;
	shl.b32 	%r50, %r3, 2;
	mov.u32 	%r51, _ZZ14kernel_forwardIfEvPT_S1_S1_S1_iiiiE4left;
	add.s32 	%r8, %r51, %r50;
	mad.lo.s32 	%r9, %r4, %r43, %r3;
	mad.lo.s32 	%r52, %r43, %r2, %r3;
	mul.lo.s32 	%r10, %r52, %r43;
	mul.lo.s32 	%r11, %r43, %r41;
	add.s32 	%r12, %r43, -1;
	and.b32  	%r13, %r43, 1;
	and.b32  	%r14, %r43, 2147483646;
	mul.lo.s32 	%r53, %r41, %r41;
	mul.lo.s32 	%r54, %r5, %r53;
	cvt.s64.s32 	%rd5, %r54;
	mov.f32 	%f485, 0fFF800000;
	mul.wide.s32 	%rd10, %r5, 4;
	add.s64 	%rd11, %rd3, %rd10;
	mov.u32 	%r176, %r1;
	bra.uni 	$L__BB0_4;
$L__BB0_3:
	add.s32 	%r175, %r176, 1;
	setp.ge.s32 	%p31, %r175, %r4;
	@%p31 bra 	$L__BB0_19;
$L__BB0_4:
	mov.u32 	%r17, %r176;
	mov.u32 	%r176, %r175;
	setp.lt.s32 	%p3, %r43, 1;
	add.s32 	%r55, %r176, %r7;
	mad.lo.s32 	%r56, %r55, %r43, %r3;
	mul.wide.s32 	%rd12, %r56, 4;
	add.s64 	%rd13, %rd11, %rd12;
	ld.global.f32 	%f27, [%rd13];
	st.shared.f32 	[%r8], %f27;
	mul.lo.s32 	%r57, %r176, %r41;
	mul.lo.s32 	%r18, %r57, %r43;
	add.s32 	%r58, %r9, %r18;
	mul.wide.s32 	%rd14, %r58, 4;
	add.s64 	%rd15, %rd11, %rd14;
	ld.global.f32 	%f28, [%rd15];
	shl.b32 	%r59, %r3, 2;
	mov.u32 	%r60, _ZZ14kernel_forwardIfEvPT_S1_S1_S1_iiiiE5right;
	add.s32 	%r61, %r60, %r59;
	st.shared.f32 	[%r61], %f28;
	bar.sync 	0;
	@%p3 bra 	$L__BB0_10;
	setp.eq.s32 	%p4, %r12, 0;
	ld.shared.f32 	%f3, [%r8];
	mov.b32 	%r180, 0;
	@%p4 bra 	$L__BB0_8;
	add.s32 	%r177, %r60, 4;
	and.b32  	%r65, %r43, 2147483646;
	neg.s32 	%r179, %r65;
	mov.u32 	%r178, %r10;
$L__BB0_7:
	ld.shared.f32 	%f30, [%r177+-4];
	add.f32 	%f31, %f3, %f30;
	add.s32 	%r66, %r178, 1;
	cvt.s64.s32 	%rd16, %r178;
	add.s64 	%rd17, %rd16, %rd4;
	shl.b64 	%rd18, %rd17, 2;
	add.s64 	%rd19, %rd1, %rd18;
	ld.global.nc.f32 	%f32, [%rd19];
	add.f32 	%f33, %f31, %f32;
	max.f32 	%f34, %f485, %f33;
	sub.f32 	%f35, %f485, %f34;
	fma.rn.f32 	%f36, %f35, 0f3BBB989D, 0f3F000000;
	cvt.sat.f32.f32 	%f37, %f36;
	mov.f32 	%f38, 0f4B400001;
	mov.f32 	%f39, 0f437C0000;
	fma.rm.f32 	%f40, %f37, %f39, %f38;
	add.f32 	%f41, %f40, 0fCB40007F;
	neg.f32 	%f42, %f41;
	fma.rn.f32 	%f43, %f35, 0f3FB8AA3B, %f42;
	fma.rn.f32 	%f44, %f35, 0f32A57060, %f43;
	mov.b32 	%r67, %f40;
	shl.b32 	%r68, %r67, 23;
	mov.b32 	%f45, %r68;
	ex2.approx.ftz.f32 	%f46, %f44;
	sub.f32 	%f47, %f33, %f34;
	fma.rn.f32 	%f48, %f47, 0f3BBB989D, 0f3F000000;
	cvt.sat.f32.f32 	%f49, %f48;
	fma.rm.f32 	%f50, %f49, %f39, %f38;
	add.f32 	%f51, %f50, 0fCB40007F;
	neg.f32 	%f52, %f51;
	fma.rn.f32 	%f53, %f47, 0f3FB8AA3B, %f52;
	fma.rn.f32 	%f54, %f47, 0f32A57060, %f53;
	mov.b32 	%r69, %f50;
	shl.b32 	%r70, %r69, 23;
	mov.b32 	%f55, %r70;
	ex2.approx.ftz.f32 	%f56, %f54;
	mul.f32 	%f57, %f56, %f55;
	fma.rn.f32 	%f58, %f46, %f45, %f57;
	setp.lt.f32 	%p5, %f58, 0f00800000;
	mul.f32 	%f59, %f58, 0f4B000000;
	selp.f32 	%f60, %f59, %f58, %p5;
	selp.f32 	%f61, 0fC1B80000, 0f00000000, %p5;
	mov.b32 	%r71, %f60;
	add.s32 	%r72, %r71, -1059760811;
	and.b32  	%r73, %r72, -8388608;
	sub.s32 	%r74, %r71, %r73;
	mov.b32 	%f62, %r74;
	cvt.rn.f32.s32 	%f63, %r73;
	fma.rn.f32 	%f64, %f63, 0f34000000, %f61;
	add.f32 	%f65, %f62, 0fBF800000;
	fma.rn.f32 	%f66, %f65, 0fBE055027, 0f3E1039F6;
	fma.rn.f32 	%f67, %f66, %f65, 0fBDF8CDCC;
	fma.rn.f32 	%f68, %f67, %f65, 0f3E0F2955;
	fma.rn.f32 	%f69, %f68, %f65, 0fBE2AD8B9;
	fma.rn.f32 	%f70, %f69, %f65, 0f3E4CED0B;
	fma.rn.f32 	%f71, %f70, %f65, 0fBE7FFF22;
	fma.rn.f32 	%f72, %f71, %f65, 0f3EAAAA78;
	fma.rn.f32 	%f73, %f72, %f65, 0fBF000000;
	mul.f32 	%f74, %f65, %f73;
	fma.rn.f32 	%f75, %f74, %f65, %f65;
	fma.rn.f32 	%f76, %f64, 0f3F317218, %f75;
	setp.gt.u32 	%p6, %r71, 2139095039;
	fma.rn.f32 	%f77, %f60, 0f7F800000, 0f7F800000;
	selp.f32 	%f78, %f77, %f76, %p6;
	setp.eq.f32 	%p7, %f60, 0f00000000;
	selp.f32 	%f79, 0fFF800000, %f78, %p7;
	add.f32 	%f80, %f34, %f79;
	ld.shared.f32 	%f81, [%r177];
	add.f32 	%f82, %f3, %f81;
	cvt.s64.s32 	%rd20, %r66;
	add.s64 	%rd21, %rd20, %rd4;
	shl.b64 	%rd22, %rd21, 2;
	add.s64 	%rd23, %rd1, %rd22;
	ld.global.nc.f32 	%f83, [%rd23];
	add.f32 	%f84, %f82, %f83;
	max.f32 	%f85, %f80, %f84;
	sub.f32 	%f86, %f80, %f85;
	fma.rn.f32 	%f87, %f86, 0f3BBB989D, 0f3F000000;
	cvt.sat.f32.f32 	%f88, %f87;
	fma.rm.f32 	%f89, %f88, %f39, %f38;
	add.f32 	%f90, %f89, 0fCB40007F;
	neg.f32 	%f91, %f90;
	fma.rn.f32 	%f92, %f86, 0f3FB8AA3B, %f91;
	fma.rn.f32 	%f93, %f86, 0f32A57060, %f92;
	mov.b32 	%r75, %f89;
	shl.b32 	%r76, %r75, 23;
	mov.b32 	%f94, %r76;
	ex2.approx.ftz.f32 	%f95, %f93;
	sub.f32 	%f96, %f84, %f85;
	fma.rn.f32 	%f97, %f96, 0f3BBB989D, 0f3F000000;
	cvt.sat.f32.f32 	%f98, %f97;
	fma.rm.f32 	%f99, %f98, %f39, %f38;
	add.f32 	%f100, %f99, 0fCB40007F;
	neg.f32 	%f101, %f100;
	fma.rn.f32 	%f102, %f96, 0f3FB8AA3B, %f101;
	fma.rn.f32 	%f103, %f96, 0f32A57060, %f102;
	mov.b32 	%r77, %f99;
	shl.b32 	%r78, %r77, 23;
	mov.b32 	%f104, %r78;
	ex2.approx.ftz.f32 	%f105, %f103;
	mul.f32 	%f106, %f105, %f104;
	fma.rn.f32 	%f107, %f95, %f94, %f106;
	setp.lt.f32 	%p8, %f107, 0f00800000;
	mul.f32 	%f108, %f107, 0f4B000000;
	selp.f32 	%f109, %f108, %f107, %p8;
	selp.f32 	%f110, 0fC1B80000, 0f00000000, %p8;
	mov.b32 	%r79, %f109;
	add.s32 	%r80, %r79, -1059760811;
	and.b32  	%r81, %r80, -8388608;
	sub.s32 	%r82, %r79, %r81;
	mov.b32 	%f111, %r82;
	cvt.rn.f32.s32 	%f112, %r81;
	fma.rn.f32 	%f113, %f112, 0f34000000, %f110;
	add.f32 	%f114, %f111, 0fBF800000;
	fma.rn.f32 	%f115, %f114, 0fBE055027, 0f3E1039F6;
	fma.rn.f32 	%f116, %f115, %f114, 0fBDF8CDCC;
	fma.rn.f32 	%f117, %f116, %f114, 0f3E0F2955;
	fma.rn.f32 	%f118, %f117, %f114, 0fBE2AD8B9;
	fma.rn.f32 	%f119, %f118, %f114, 0f3E4CED0B;
	fma.rn.f32 	%f120, %f119, %f114, 0fBE7FFF22;
	fma.rn.f32 	%f121, %f120, %f114, 0f3EAAAA78;
	fma.rn.f32 	%f122, %f121, %f114, 0fBF000000;
	mul.f32 	%f123, %f114, %f122;
	fma.rn.f32 	%f124, %f123, %f114, %f114;
	fma.rn.f32 	%f125, %f113, 0f3F317218, %f124;
	setp.gt.u32 	%p9, %r79, 2139095039;
	fma.rn.f32 	%f126, %f109, 0f7F800000, 0f7F800000;
	selp.f32 	%f127, %f126, %f125, %p9;
	setp.eq.f32 	%p10, %f109, 0f00000000;
	selp.f32 	%f128, 0fFF800000, %f127, %p10;
	add.f32 	%f485, %f85, %f128;
	add.s32 	%r179, %r179, 2;
	add.s32 	%r178, %r178, 2;
	add.s32 	%r177, %r177, 8;
	setp.ne.s32 	%p11, %r179, 0;
	mov.u32 	%r180, %r14;
	@%p11 bra 	$L__BB0_7;
$L__BB0_8:
	setp.eq.s32 	%p12, %r13, 0;
	@%p12 bra 	$L__BB0_10;
	shl.b32 	%r83, %r180, 2;
	mov.u32 	%r84, _ZZ14kernel_forwardIfEvPT_S1_S1_S1_iiiiE5right;
	add.s32 	%r85, %r84, %r83;
	ld.shared.f32 	%f129, [%r85];
	add.f32 	%f130, %f3, %f129;
	add.s32 	%r86, %r180, %r10;
	cvt.s64.s32 	%rd24, %r86;
	add.s64 	%rd25, %rd24, %rd4;
	shl.b64 	%rd26, %rd25, 2;
	add.s64 	%rd27, %rd1, %rd26;
	ld.global.nc.f32 	%f131, [%rd27];
	add.f32 	%f132, %f130, %f131;
	max.f32 	%f133, %f485, %f132;
	sub.f32 	%f134, %f485, %f133;
	fma.rn.f32 	%f135, %f134, 0f3BBB989D, 0f3F000000;
	cvt.sat.f32.f32 	%f136, %f135;
	mov.f32 	%f137, 0f4B400001;
	mov.f32 	%f138, 0f437C0000;
	fma.rm.f32 	%f139, %f136, %f138, %f137;
	add.f32 	%f140, %f139, 0fCB40007F;
	neg.f32 	%f141, %f140;
	fma.rn.f32 	%f142, %f134, 0f3FB8AA3B, %f141;
	fma.rn.f32 	%f143, %f134, 0f32A57060, %f142;
	mov.b32 	%r87, %f139;
	shl.b32 	%r88, %r87, 23;
	mov.b32 	%f144, %r88;
	ex2.approx.ftz.f32 	%f145, %f143;
	sub.f32 	%f146, %f132, %f133;
	fma.rn.f32 	%f147, %f146, 0f3BBB989D, 0f3F000000;
	cvt.sat.f32.f32 	%f148, %f147;
	fma.rm.f32 	%f149, %f148, %f138, %f137;
	add.f32 	%f150, %f149, 0fCB40007F;
	neg.f32 	%f151, %f150;
	fma.rn.f32 	%f152, %f146, 0f3FB8AA3B, %f151;
	fma.rn.f32 	%f153, %f146, 0f32A57060, %f152;
	mov.b32 	%r89, %f149;
	shl.b32 	%r90, %r89, 23;
	mov.b32 	%f154, %r90;
	ex2.approx.ftz.f32 	%f155, %f153;
	mul.f32 	%f156, %f155, %f154;
	fma.rn.f32 	%f157, %f145, %f144, %f156;
	setp.lt.f32 	%p13, %f157, 0f00800000;
	mul.f32 	%f158, %f157, 0f4B000000;
	selp.f32 	%f159, %f158, %f157, %p13;
	selp.f32 	%f160, 0fC1B80000, 0f00000000, %p13;
	mov.b32 	%r91, %f159;
	add.s32 	%r92, %r91, -1059760811;
	and.b32  	%r93, %r92, -8388608;
	sub.s32 	%r94, %r91, %r93;
	mov.b32 	%f161, %r94;
	cvt.rn.f32.s32 	%f162, %r93;
	fma.rn.f32 	%f163, %f162, 0f34000000, %f160;
	add.f32 	%f164, %f161, 0fBF800000;
	fma.rn.f32 	%f165, %f164, 0fBE055027, 0f3E1039F6;
	fma.rn.f32 	%f166, %f165, %f164, 0fBDF8CDCC;
	fma.rn.f32 	%f167, %f166, %f164, 0f3E0F2955;
	fma.rn.f32 	%f168, %f167, %f164, 0fBE2AD8B9;
	fma.rn.f32 	%f169, %f168, %f164, 0f3E4CED0B;
	fma.rn.f32 	%f170, %f169, %f164, 0fBE7FFF22;
	fma.rn.f32 	%f171, %f170, %f164, 0f3EAAAA78;
	fma.rn.f32 	%f172, %f171, %f164, 0fBF000000;
	mul.f32 	%f173, %f164, %f172;
	fma.rn.f32 	%f174, %f173, %f164, %f164;
	fma.rn.f32 	%f175, %f163, 0f3F317218, %f174;
	setp.gt.u32 	%p14, %r91, 2139095039;
	fma.rn.f32 	%f176, %f159, 0f7F800000, 0f7F800000;
	selp.f32 	%f177, %f176, %f175, %p14;
	setp.eq.f32 	%p15, %f159, 0f00000000;
	selp.f32 	%f178, 0fFF800000, %f177, %p15;
	add.f32 	%f485, %f133, %f178;
$L__BB0_10:
	bar.sync 	0;
	add.s32 	%r181, %r17, 2;
	setp.ge.s32 	%p16, %r181, %r4;
	@%p16 bra 	$L__BB0_3;
	add.s32 	%r28, %r18, %r3;
$L__BB0_12:
	ld.param.u64 	%rd51, [_Z14kernel_forwardIfEvPT_S1_S1_S1_iiii_param_3];
	mad.lo.s32 	%r95, %r181, %r43, %r28;
	mul.wide.s32 	%rd30, %r95, 4;
	add.s64 	%rd31, %rd11, %rd30;
	ld.global.f32 	%f179, [%rd31];
	shl.b32 	%r96, %r3, 2;
	mov.u32 	%r97, _ZZ14kernel_forwardIfEvPT_S1_S1_S1_iiiiE5right;
	add.s32 	%r98, %r97, %r96;
	st.shared.f32 	[%r98], %f179;
	mul.lo.s32 	%r99, %r7, %r41;
	mad.lo.s32 	%r100, %r176, %r41, %r99;
	add.s32 	%r101, %r100, %r181;
	mad.lo.s32 	%r102, %r11, %r101, %r9;
	cvt.s64.s32 	%rd32, %r102;
	add.s64 	%rd33, %rd32, %rd5;
	cvta.to.global.u64 	%rd34, %rd51;
	shl.b64 	%rd35, %rd33, 2;
	add.s64 	%rd36, %rd34, %rd35;
	ld.global.nc.f32 	%f180, [%rd36];
	st.shared.f32 	[%r8], %f180;
	bar.sync 	0;
	@%p3 bra 	$L__BB0_18;
	setp.eq.s32 	%p18, %r12, 0;
	ld.shared.f32 	%f11, [%r8];
	mov.b32 	%r183, 0;
	@%p18 bra 	$L__BB0_16;
	mov.b32 	%r182, 0;
$L__BB0_15:
	shl.b32 	%r105, %r182, 2;
	mov.u32 	%r106, _ZZ14kernel_forwardIfEvPT_S1_S1_S1_iiiiE5right;
	add.s32 	%r107, %r106, %r105;
	ld.shared.f32 	%f182, [%r107];
	add.f32 	%f183, %f11, %f182;
	add.s32 	%r108, %r182, %r10;
	cvt.s64.s32 	%rd37, %r108;
	add.s64 	%rd38, %rd37, %rd4;
	shl.b64 	%rd39, %rd38, 2;
	add.s64 	%rd40, %rd2, %rd39;
	ld.global.nc.f32 	%f184, [%rd40];
	add.f32 	%f185, %f183, %f184;
	max.f32 	%f186, %f485, %f185;
	sub.f32 	%f187, %f485, %f186;
	fma.rn.f32 	%f188, %f187, 0f3BBB989D, 0f3F000000;
	cvt.sat.f32.f32 	%f189, %f188;
	mov.f32 	%f190, 0f4B400001;
	mov.f32 	%f191, 0f437C0000;
	fma.rm.f32 	%f192, %f189, %f191, %f190;
	add.f32 	%f193, %f192, 0fCB40007F;
	neg.f32 	%f194, %f193;
	fma.rn.f32 	%f195, %f187, 0f3FB8AA3B, %f194;
	fma.rn.f32 	%f196, %f187, 0f32A57060, %f195;
	mov.b32 	%r109, %f192;
	shl.b32 	%r110, %r109, 23;
	mov.b32 	%f197, %r110;
	ex2.approx.ftz.f32 	%f198, %f196;
	sub.f32 	%f199, %f185, %f186;
	fma.rn.f32 	%f200, %f199, 0f3BBB989D, 0f3F000000;
	cvt.sat.f32.f32 	%f201, %f200;
	fma.rm.f32 	%f202, %f201, %f191, %f190;
	add.f32 	%f203, %f202, 0fCB40007F;
	neg.f32 	%f204, %f203;
	fma.rn.f32 	%f205, %f199, 0f3FB8AA3B, %f204;
	fma.rn.f32 	%f206, %f199, 0f32A57060, %f205;
	mov.b32 	%r111, %f202;
	shl.b32 	%r112, %r111, 23;
	mov.b32 	%f207, %r112;
	ex2.approx.ftz.f32 	%f208, %f206;
	mul.f32 	%f209, %f208, %f207;
	fma.rn.f32 	%f210, %f198, %f197, %f209;
	setp.lt.f32 	%p19, %f210, 0f00800000;
	mul.f32 	%f211, %f210, 0f4B000000;
	selp.f32 	%f212, %f211, %f210, %p19;
	selp.f32 	%f213, 0fC1B80000, 0f00000000, %p19;
	mov.b32 	%r113, %f212;
	add.s32 	%r114, %r113, -1059760811;
	and.b32  	%r115, %r114, -8388608;
	sub.s32 	%r116, %r113, %r115;
	mov.b32 	%f214, %r116;
	cvt.rn.f32.s32 	%f215, %r115;
	fma.rn.f32 	%f216, %f215, 0f34000000, %f213;
	add.f32 	%f217, %f214, 0fBF800000;
	fma.rn.f32 	%f218, %f217, 0fBE055027, 0f3E1039F6;
	fma.rn.f32 	%f219, %f218, %f217, 0fBDF8CDCC;
	fma.rn.f32 	%f220, %f219, %f217, 0f3E0F2955;
	fma.rn.f32 	%f221, %f220, %f217, 0fBE2AD8B9;
	fma.rn.f32 	%f222, %f221, %f217, 0f3E4CED0B;
	fma.rn.f32 	%f223, %f222, %f217, 0fBE7FFF22;
	fma.rn.f32 	%f224, %f223, %f217, 0f3EAAAA78;
	fma.rn.f32 	%f225, %f224, %f217, 0fBF000000;
	mul.f32 	%f226, %f217, %f225;
	fma.rn.f32 	%f227, %f226, %f217, %f217;
	fma.rn.f32 	%f228, %f216, 0f3F317218, %f227;
	setp.gt.u32 	%p20, %r113, 2139095039;
	fma.rn.f32 	%f229, %f212, 0f7F800000, 0f7F800000;
	selp.f32 	%f230, %f229, %f228, %p20;
	setp.eq.f32 	%p21, %f212, 0f00000000;
	selp.f32 	%f231, 0fFF800000, %f230, %p21;
	add.f32 	%f232, %f186, %f231;
	ld.shared.f32 	%f233, [%r107+4];
	add.f32 	%f234, %f11, %f233;
	add.s32 	%r117, %r108, 1;
	cvt.s64.s32 	%rd41, %r117;
	add.s64 	%rd42, %rd41, %rd4;
	shl.b64 	%rd43, %rd42, 2;
	add.s64 	%rd44, %rd2, %rd43;
	ld.global.nc.f32 	%f235, [%rd44];
	add.f32 	%f236, %f234, %f235;
	max.f32 	%f237, %f232, %f236;
	sub.f32 	%f238, %f232, %f237;
	fma.rn.f32 	%f239, %f238, 0f3BBB989D, 0f3F000000;
	cvt.sat.f32.f32 	%f240, %f239;
	fma.rm.f32 	%f241, %f240, %f191, %f190;
	add.f32 	%f242, %f241, 0fCB40007F;
	neg.f32 	%f243, %f242;
	fma.rn.f32 	%f244, %f238, 0f3FB8AA3B, %f243;
	fma.rn.f32 	%f245, %f238, 0f32A57060, %f244;
	mov.b32 	%r118, %f241;
	shl.b32 	%r119, %r118, 23;
	mov.b32 	%f246, %r119;
	ex2.approx.ftz.f32 	%f247, %f245;
	sub.f32 	%f248, %f236, %f237;
	fma.rn.f32 	%f249, %f248, 0f3BBB989D, 0f3F000000;
	cvt.sat.f32.f32 	%f250, %f249;
	fma.rm.f32 	%f251, %f250, %f191, %f190;
	add.f32 	%f252, %f251, 0fCB40007F;
	neg.f32 	%f253, %f252;
	fma.rn.f32 	%f254, %f248, 0f3FB8AA3B, %f253;
	fma.rn.f32 	%f255, %f248, 0f32A57060, %f254;
	mov.b32 	%r120, %f251;
	shl.b32 	%r121, %r120, 23;
	mov.b32 	%f256, %r121;
	ex2.approx.ftz.f32 	%f257, %f255;
	mul.f32 	%f258, %f257, %f256;
	fma.rn.f32 	%f259, %f247, %f246, %f258;
	setp.lt.f32 	%p22, %f259, 0f00800000;
	mul.f32 	%f260, %f259, 0f4B000000;
	selp.f32 	%f261, %f260, %f259, %p22;
	selp.f32 	%f262, 0fC1B80000, 0f00000000, %p22;
	mov.b32 	%r122, %f261;
	add.s32 	%r123, %r122, -1059760811;
	and.b32  	%r124, %r123, -8388608;
	sub.s32 	%r125, %r122, %r124;
	mov.b32 	%f263, %r125;
	cvt.rn.f32.s32 	%f264, %r124;
	fma.rn.f32 	%f265, %f264, 0f34000000, %f262;
	add.f32 	%f266, %f263, 0fBF800000;
	fma.rn.f32 	%f267, %f266, 0fBE055027, 0f3E1039F6;
	fma.rn.f32 	%f268, %f267, %f266, 0fBDF8CDCC;
	fma.rn.f32 	%f269, %f268, %f266, 0f3E0F2955;
	fma.rn.f32 	%f270, %f269, %f266, 0fBE2AD8B9;
	fma.rn.f32 	%f271, %f270, %f266, 0f3E4CED0B;
	fma.rn.f32 	%f272, %f271, %f266, 0fBE7FFF22;
	fma.rn.f32 	%f273, %f272, %f266, 0f3EAAAA78;
	fma.rn.f32 	%f274, %f273, %f266, 0fBF000000;
	mul.f32 	%f275, %f266, %f274;
	fma.rn.f32 	%f276, %f275, %f266, %f266;
	fma.rn.f32 	%f277, %f265, 0f3F317218, %f276;
	setp.gt.u32 	%p23, %r122, 2139095039;
	fma.rn.f32 	%f278, %f261, 0f7F800000, 0f7F800000;
	selp.f32 	%f279, %f278, %f277, %p23;
	setp.eq.f32 	%p24, %f261, 0f00000000;
	selp.f32 	%f280, 0fFF800000, %f279, %p24;
	add.f32 	%f485, %f237, %f280;
	add.s32 	%r182, %r182, 2;
	setp.ne.s32 	%p25, %r182, %r14;
	mov.u32 	%r183, %r14;
	@%p25 bra 	$L__BB0_15;
$L__BB0_16:
	setp.eq.s32 	%p26, %r13, 0;
	@%p26 bra 	$L__BB0_18;
	shl.b32 	%r126, %r183, 2;
	mov.u32 	%r127, _ZZ14kernel_forwardIfEvPT_S1_S1_S1_iiiiE5right;
	add.s32 	%r128, %r127, %r126;
	ld.shared.f32 	%f281, [%r128];
	add.f32 	%f282, %f11, %f281;
	add.s32 	%r129, %r183, %r10;
	cvt.s64.s32 	%rd45, %r129;
	add.s64 	%rd46, %rd45, %rd4;
	shl.b64 	%rd47, %rd46, 2;
	add.s64 	%rd48, %rd2, %rd47;
	ld.global.nc.f32 	%f283, [%rd48];
	add.f32 	%f284, %f282, %f283;
	max.f32 	%f285, %f485, %f284;
	sub.f32 	%f286, %f485, %f285;
	fma.rn.f32 	%f287, %f286, 0f3BBB989D, 0f3F000000;
	cvt.sat.f32.f32 	%f288, %f287;
	mov.f32 	%f289, 0f4B400001;
	mov.f32 	%f290, 0f437C0000;
	fma.rm.f32 	%f291, %f288, %f290, %f289;
	add.f32 	%f292, %f291, 0fCB40007F;
	neg.f32 	%f293, %f292;
	fma.rn.f32 	%f294, %f286, 0f3FB8AA3B, %f293;
	fma.rn.f32 	%f295, %f286, 0f32A57060, %f294;
	mov.b32 	%r130, %f291;
	shl.b32 	%r131, %r130, 23;
	mov.b32 	%f296, %r131;
	ex2.approx.ftz.f32 	%f297, %f295;
	sub.f32 	%f298, %f284, %f285;
	fma.rn.f32 	%f299, %f298, 0f3BBB989D, 0f3F000000;
	cvt.sat.f32.f32 	%f300, %f299;
	fma.rm.f32 	%f301, %f300, %f290, %f289;
	add.f32 	%f302, %f301, 0fCB40007F;
	neg.f32 	%f303, %f302;
	fma.rn.f32 	%f304, %f298, 0f3FB8AA3B, %f303;
	fma.rn.f32 	%f305, %f298, 0f32A57060, %f304;
	mov.b32 	%r132, %f301;
	shl.b32 	%r133, %r132, 23;
	mov.b32 	%f306, %r133;
	ex2.approx.ftz.f32 	%f307, %f305;
	mul.f32 	%f308, %f307, %f306;
	fma.rn.f32 	%f309, %f297, %f296, %f308;
	setp.lt.f32 	%p27, %f309, 0f00800000;
	mul.f32 	%f310, %f309, 0f4B000000;
	selp.f32 	%f311, %f310, %f309, %p27;
	selp.f32 	%f312, 0fC1B80000, 0f00000000, %p27;
	mov.b32 	%r134, %f311;
	add.s32 	%r135, %r134, -1059760811;
	and.b32  	%r136, %r135, -8388608;
	sub.s32 	%r137, %r134, %r136;
	mov.b32 	%f313, %r137;
	cvt.rn.f32.s32 	%f314, %r136;
	fma.rn.f32 	%f315, %f314, 0f34000000, %f312;
	add.f32 	%f316, %f313, 0fBF800000;
	fma.rn.f32 	%f317, %f316, 0fBE055027, 0f3E1039F6;
	fma.rn.f32 	%f318, %f317, %f316, 0fBDF8CDCC;
	fma.rn.f32 	%f319, %f318, %f316, 0f3E0F2955;
	fma.rn.f32 	%f320, %f319, %f316, 0fBE2AD8B9;
	fma.rn.f32 	%f321, %f320, %f316, 0f3E4CED0B;
	fma.rn.f32 	%f322, %f321, %f316, 0fBE7FFF22;
	fma.rn.f32 	%f323, %f322, %f316, 0f3EAAAA78;
	fma.rn.f32 	%f324, %f323, %f316, 0fBF000000;
	mul.f32 	%f325, %f316, %f324;
	fma.rn.f32 	%f326, %f325, %f316, %f316;
	fma.rn.f32 	%f327, %f315, 0f3F317218, %f326;
	setp.gt.u32 	%p28, %r134, 2139095039;
	fma.rn.f32 	%f328, %f311, 0f7F800000, 0f7F800000;
	selp.f32 	%f329, %f328, %f327, %p28;
	setp.eq.f32 	%p29, %f311, 0f00000000;
	selp.f32 	%f330, 0fFF800000, %f329, %p29;
	add.f32 	%f485, %f285, %f330;
$L__BB0_18:
	bar.sync 	0;
	add.s32 	%r181, %r181, 1;
	setp.eq.s32 	%p30, %r181, %r4;
	@%p30 bra 	$L__BB0_3;
	bra.uni 	$L__BB0_12;
$L__BB0_19:
	shl.b32 	%r138, %r3, 2;
	mov.u32 	%r139, _ZZ14kernel_forwardIfEvPT_S1_S1_S1_iiiiE6result;
	add.s32 	%r140, %r139, %r138;
	st.shared.f32 	[%r140], %f485;
	bar.sync 	0;
	setp.ne.s32 	%p32, %r3, 0;
	@%p32 bra 	$L__BB0_27;
	setp.lt.s32 	%p33, %r43, 1;
	mov.f32 	%f488, 0fFF800000;
	@%p33 bra 	$L__BB0_26;
	setp.eq.s32 	%p34, %r43, 1;
	mov.f32 	%f488, 0fFF800000;
	mov.b32 	%r186, 0;
	@%p34 bra 	$L__BB0_24;
	and.b32  	%r186, %r43, 2147483646;
	add.s32 	%r184, %r139, 4;
	neg.s32 	%r185, %r186;
	mov.f32 	%f488, 0fFF800000;
$L__BB0_23:
	ld.shared.f32 	%f335, [%r184+-4];
	max.f32 	%f336, %f488, %f335;
	sub.f32 	%f337, %f488, %f336;
	fma.rn.f32 	%f338, %f337, 0f3BBB989D, 0f3F000000;
	cvt.sat.f32.f32 	%f339, %f338;
	mov.f32 	%f340, 0f4B400001;
	mov.f32 	%f341, 0f437C0000;
	fma.rm.f32 	%f342, %f339, %f341, %f340;
	add.f32 	%f343, %f342, 0fCB40007F;
	neg.f32 	%f344, %f343;
	fma.rn.f32 	%f345, %f337, 0f3FB8AA3B, %f344;
	fma.rn.f32 	%f346, %f337, 0f32A57060, %f345;
	mov.b32 	%r144, %f342;
	shl.b32 	%r145, %r144, 23;
	mov.b32 	%f347, %r145;
	ex2.approx.ftz.f32 	%f348, %f346;
	sub.f32 	%f349, %f335, %f336;
	fma.rn.f32 	%f350, %f349, 0f3BBB989D, 0f3F000000;
	cvt.sat.f32.f32 	%f351, %f350;
	fma.rm.f32 	%f352, %f351, %f341, %f340;
	add.f32 	%f353, %f352, 0fCB40007F;
	neg.f32 	%f354, %f353;
	fma.rn.f32 	%f355, %f349, 0f3FB8AA3B, %f354;
	fma.rn.f32 	%f356, %f349, 0f32A57060, %f355;
	mov.b32 	%r146, %f352;
	shl.b32 	%r147, %r146, 23;
	mov.b32 	%f357, %r147;
	ex2.approx.ftz.f32 	%f358, %f356;
	mul.f32 	%f359, %f358, %f357;
	fma.rn.f32 	%f360, %f348, %f347, %f359;
	setp.lt.f32 	%p35, %f360, 0f00800000;
	mul.f32 	%f361, %f360, 0f4B000000;
	selp.f32 	%f362, %f361, %f360, %p35;
	selp.f32 	%f363, 0fC1B80000, 0f00000000, %p35;
	mov.b32 	%r148, %f362;
	add.s32 	%r149, %r148, -1059760811;
	and.b32  	%r150, %r149, -8388608;
	sub.s32 	%r151, %r148, %r150;
	mov.b32 	%f364, %r151;
	cvt.rn.f32.s32 	%f365, %r150;
	fma.rn.f32 	%f366, %f365, 0f34000000, %f363;
	add.f32 	%f367, %f364, 0fBF800000;
	fma.rn.f32 	%f368, %f367, 0fBE055027, 0f3E1039F6;
	fma.rn.f32 	%f369, %f368, %f367, 0fBDF8CDCC;
	fma.rn.f32 	%f370, %f369, %f367, 0f3E0F2955;
	fma.rn.f32 	%f371, %f370, %f367, 0fBE2AD8B9;
	fma.rn.f32 	%f372, %f371, %f367, 0f3E4CED0B;
	fma.rn.f32 	%f373, %f372, %f367, 0fBE7FFF22;
	fma.rn.f32 	%f374, %f373, %f367, 0f3EAAAA78;
	fma.rn.f32 	%f375, %f374, %f367, 0fBF000000;
	mul.f32 	%f376, %f367, %f375;
	fma.rn.f32 	%f377, %f376, %f367, %f367;
	fma.rn.f32 	%f378, %f366, 0f3F317218, %f377;
	setp.gt.u32 	%p36, %r148, 2139095039;
	fma.rn.f32 	%f379, %f362, 0f7F800000, 0f7F800000;
	selp.f32 	%f380, %f379, %f378, %p36;
	setp.eq.f32 	%p37, %f362, 0f00000000;
	selp.f32 	%f381, 0fFF800000, %f380, %p37;
	add.f32 	%f382, %f336, %f381;
	ld.shared.f32 	%f383, [%r184];
	max.f32 	%f384, %f382, %f383;
	sub.f32 	%f385, %f382, %f384;
	fma.rn.f32 	%f386, %f385, 0f3BBB989D, 0f3F000000;
	cvt.sat.f32.f32 	%f387, %f386;
	fma.rm.f32 	%f388, %f387, %f341, %f340;
	add.f32 	%f389, %f388, 0fCB40007F;
	neg.f32 	%f390, %f389;
	fma.rn.f32 	%f391, %f385, 0f3FB8AA3B, %f390;
	fma.rn.f32 	%f392, %f385, 0f32A57060, %f391;
	mov.b32 	%r152, %f388;
	shl.b32 	%r153, %r152, 23;
	mov.b32 	%f393, %r153;
	ex2.approx.ftz.f32 	%f394, %f392;
	sub.f32 	%f395, %f383, %f384;
	fma.rn.f32 	%f396, %f395, 0f3BBB989D, 0f3F000000;
	cvt.sat.f32.f32 	%f397, %f396;
	fma.rm.f32 	%f398, %f397, %f341, %f340;
	add.f32 	%f399, %f398, 0fCB40007F;
	neg.f32 	%f400, %f399;
	fma.rn.f32 	%f401, %f395, 0f3FB8AA3B, %f400;
	fma.rn.f32 	%f402, %f395, 0f32A57060, %f401;
	mov.b32 	%r154, %f398;
	shl.b32 	%r155, %r154, 23;
	mov.b32 	%f403, %r155;
	ex2.approx.ftz.f32 	%f404, %f402;
	mul.f32 	%f405, %f404, %f403;
	fma.rn.f32 	%f406, %f394, %f393, %f405;
	setp.lt.f32 	%p38, %f406, 0f00800000;
	mul.f32 	%f407, %f406, 0f4B000000;
	selp.f32 	%f408, %f407, %f406, %p38;
	selp.f32 	%f409, 0fC1B80000, 0f00000000, %p38;
	mov.b32 	%r156, %f408;
	add.s32 	%r157, %r156, -1059760811;
	and.b32  	%r158, %r157, -8388608;
	sub.s32 	%r159, %r156, %r158;
	mov.b32 	%f410, %r159;
	cvt.rn.f32.s32 	%f411, %r158;
	fma.rn.f32 	%f412, %f411, 0f34000000, %f409;
	add.f32 	%f413, %f410, 0fBF800000;
	fma.rn.f32 	%f414, %f413, 0fBE055027, 0f3E1039F6;
	fma.rn.f32 	%f415, %f414, %f413, 0fBDF8CDCC;
	fma.rn.f32 	%f416, %f415, %f413, 0f3E0F2955;
	fma.rn.f32 	%f417, %f416, %f413, 0fBE2AD8B9;
	fma.rn.f32 	%f418, %f417, %f413, 0f3E4CED0B;
	fma.rn.f32 	%f419, %f418, %f413, 0fBE7FFF22;
	fma.rn.f32 	%f420, %f419, %f413, 0f3EAAAA78;
	fma.rn.f32 	%f421, %f420, %f413, 0fBF000000;
	mul.f32 	%f422, %f413, %f421;
	fma.rn.f32 	%f423, %f422, %f413, %f413;
	fma.rn.f32 	%f424, %f412, 0f3F317218, %f423;
	setp.gt.u32 	%p39, %r156, 2139095039;
	fma.rn.f32 	%f425, %f408, 0f7F800000, 0f7F800000;
	selp.f32 	%f426, %f425, %f424, %p39;
	setp.eq.f32 	%p40, %f408, 0f00000000;
	selp.f32 	%f427, 0fFF800000, %f426, %p40;
	add.f32 	%f488, %f384, %f427;
	add.s32 	%r185, %r185, 2;
	add.s32 	%r184, %r184, 8;
	setp.ne.s32 	%p41, %r185, 0;
	@%p41 bra 	$L__BB0_23;
$L__BB0_24:
	and.b32  	%r160, %r43, 1;
	setp.eq.b32 	%p42, %r160, 1;
	not.pred 	%p43, %p42;
	@%p43 bra 	$L__BB0_26;
	shl.b32 	%r161, %r186, 2;
	add.s32 	%r163, %r139, %r161;
	ld.shared.f32 	%f428, [%r163];
	max.f32 	%f429, %f488, %f428;
	sub.f32 	%f430, %f488, %f429;
	fma.rn.f32 	%f431, %f430, 0f3BBB989D, 0f3F000000;
	cvt.sat.f32.f32 	%f432, %f431;
	mov.f32 	%f433, 0f4B400001;
	mov.f32 	%f434, 0f437C0000;
	fma.rm.f32 	%f435, %f432, %f434, %f433;
	add.f32 	%f436, %f435, 0fCB40007F;
	neg.f32 	%f437, %f436;
	fma.rn.f32 	%f438, %f430, 0f3FB8AA3B, %f437;
	fma.rn.f32 	%f439, %f430, 0f32A57060, %f438;
	mov.b32 	%r164, %f435;
	shl.b32 	%r165, %r164, 23;
	mov.b32 	%f440, %r165;
	ex2.approx.ftz.f32 	%f441, %f439;
	sub.f32 	%f442, %f428, %f429;
	fma.rn.f32 	%f443, %f442, 0f3BBB989D, 0f3F000000;
	cvt.sat.f32.f32 	%f444, %f443;
	fma.rm.f32 	%f445, %f444, %f434, %f433;
	add.f32 	%f446, %f445, 0fCB40007F;
	neg.f32 	%f447, %f446;
	fma.rn.f32 	%f448, %f442, 0f3FB8AA3B, %f447;
	fma.rn.f32 	%f449, %f442, 0f32A57060, %f448;
	mov.b32 	%r166, %f445;
	shl.b32 	%r167, %r166, 23;
	mov.b32 	%f450, %r167;
	ex2.approx.ftz.f32 	%f451, %f449;
	mul.f32 	%f452, %f451, %f450;
	fma.rn.f32 	%f453, %f441, %f440, %f452;
	setp.lt.f32 	%p44, %f453, 0f00800000;
	mul.f32 	%f454, %f453, 0f4B000000;
	selp.f32 	%f455, %f454, %f453, %p44;
	selp.f32 	%f456, 0fC1B80000, 0f00000000, %p44;
	mov.b32 	%r168, %f455;
	add.s32 	%r169, %r168, -1059760811;
	and.b32  	%r170, %r169, -8388608;
	sub.s32 	%r171, %r168, %r170;
	mov.b32 	%f457, %r171;
	cvt.rn.f32.s32 	%f458, %r170;
	fma.rn.f32 	%f459, %f458, 0f34000000, %f456;
	add.f32 	%f460, %f457, 0fBF800000;
	fma.rn.f32 	%f461, %f460, 0fBE055027, 0f3E1039F6;
	fma.rn.f32 	%f462, %f461, %f460, 0fBDF8CDCC;
	fma.rn.f32 	%f463, %f462, %f460, 0f3E0F2955;
	fma.rn.f32 	%f464, %f463, %f460, 0fBE2AD8B9;
	fma.rn.f32 	%f465, %f464, %f460, 0f3E4CED0B;
	fma.rn.f32 	%f466, %f465, %f460, 0fBE7FFF22;
	fma.rn.f32 	%f467, %f466, %f460, 0f3EAAAA78;
	fma.rn.f32 	%f468, %f467, %f460, 0fBF000000;
	mul.f32 	%f469, %f460, %f468;
	fma.rn.f32 	%f470, %f469, %f460, %f460;
	fma.rn.f32 	%f471, %f459, 0f3F317218, %f470;
	setp.gt.u32 	%p45, %r168, 2139095039;
	fma.rn.f32 	%f472, %f455, 0f7F800000, 0f7F800000;
	selp.f32 	%f473, %f472, %f471, %p45;
	setp.eq.f32 	%p46, %f455, 0f00000000;
	selp.f32 	%f474, 0fFF800000, %f473, %p46;
	add.f32 	%f488, %f429, %f474;
$L__BB0_26:
	mad.lo.s32 	%r172, %r41, %r1, %r4;
	add.s32 	%r173, %r5, %r2;
	mad.lo.s32 	%r174, %r172, %r43, %r173;
	mul.wide.s32 	%rd49, %r174, 4;
	add.s64 	%rd50, %rd3, %rd49;
	st.global.f32 	[%rd50], %f488;
$L__BB0_27:
	ret;

}
	// .globl	_Z16kernel_forward_dIfEvPT_S1_S1_S1_iiii
.visible .entry _Z16kernel_forward_dIfEvPT_S1_S1_S1_iiii(
	.param .u64 .ptr .align 1 _Z16kernel_forward_dIfEvPT_S1_S1_S1_iiii_param_0,
	.param .u64 .ptr .align 1 _Z16kernel_forward_dIfEvPT_S1_S1_S1_iiii_param_1,
	.param .u64 .ptr .align 1 _Z16kernel_forward_dIfEvPT_S1_S1_S1_iiii_param_2,
	.param .u64 .ptr .align 1 _Z16kernel_forward_dIfEvPT_S1_S1_S1_iiii_param_3,
	.param .u32 _Z16kernel_forward_dIfEvPT_S1_S1_S1_iiii_param_4,
	.param .u32 _Z16kernel_forward_dIfEvPT_S1_S1_S1_iiii_param_5,
	.param .u32 _Z16kernel_forward_dIfEvPT_S1_S1_S1_iiii_param_6,
	.param .u32 _Z16kernel_forward_dIfEvPT_S1_S1_S1_iiii_param_7
)
{
	.reg .pred 	%p<88>;
	.reg .b32 	%r<359>;
	.reg .b32 	%f<981>;
	.reg .b64 	%rd<66>;
	// demoted variable
	.shared .align 4 .b8 _ZZ16kernel_forward_dIfEvPT_S1_S1_S1_iiiiE6result[800];
	// demoted variable
	.shared .align 4 .b8 _ZZ16kernel_forward_dIfEvPT_S1_S1_S1_iiiiE4left[800];
	// demoted variable
	.shared .align 4 .b8 _ZZ16kernel_forward_dIfEvPT_S1_S1_S1_iiiiE5right[800];
	ld.param.u64 	%rd7, [_Z16kernel_forward_dIfEvPT_S1_S1_S1_iiii_param_0];
	ld.param.u64 	%rd9, [_Z16kernel_forward_dIfEvPT_S1_S1_S1_iiii_param_1];
	ld.param.u64 	%rd8, [_Z16kernel_forward_dIfEvPT_S1_S1_S1_iiii_param_2];
	ld.param.u64 	%rd10, [_Z16kernel_forward_dIfEvPT_S1_S1_S1_iiii_param_3];
	ld.param.u32 	%r76, [_Z16kernel_forward_dIfEvPT_S1_S1_S1_iiii_param_5];
	ld.param.u32 	%r77, [_Z16kernel_forward_dIfEvPT_S1_S1_S1_iiii_param_6];
	ld.param.u32 	%r78, [_Z16kernel_forward_dIfEvPT_S1_S1_S1_iiii_param_7];
	cvta.to.global.u64 	%rd1, %rd9;
	cvta.to.global.u64 	%rd2, %rd10;
	mov.u32 	%r1, %ctaid.x;
	sub.s32 	%r2, %r76, %r77;
	rem.u32 	%r3, %r1, %r2;
	mov.u32 	%r4, %ctaid.y;
	rem.u32 	%r79, %r4, %r2;
	add.s32 	%r5, %r79, 1;
	add.s32 	%r80, %r3, %r77;
	add.s32 	%r6, %r80, %r5;
	setp.ge.s32 	%p1, %r6, %r76;
	@%p1 bra 	$L__BB1_46;
	mov.u32 	%r7, %ctaid.z;
	mov.u32 	%r8, %tid.x;
	div.u32 	%r81, %r4, %r2;
	add.s32 	%r9, %r81, %r3;
	add.s32 	%r10, %r9, 1;
	add.s32 	%r11, %r10, %r5;
	add.s32 	%r82, %r81, 1;
	setp.ge.s32 	%p2, %r82, %r77;
	@%p2 bra 	$L__BB1_46;
	div.u32 	%r83, %r1, %r2;
	mul.lo.s32 	%r84, %r76, %r76;
	mul.lo.s32 	%r85, %r84, %r83;
	mul.lo.s32 	%r86, %r85, %r78;
	cvta.to.global.u64 	%rd11, %rd8;
	mul.wide.s32 	%rd12, %r86, 4;
	add.s64 	%rd3, %rd11, %rd12;
	mul.lo.s32 	%r12, %r84, %r78;
	mul.lo.s32 	%r13, %r12, %r85;
	mul.lo.s32 	%r14, %r78, %r78;
	mul.lo.s32 	%r87, %r14, %r78;
	mul.lo.s32 	%r88, %r87, %r83;
	shl.b32 	%r89, %r88, 2;
	cvta.to.global.u64 	%rd13, %rd7;
	mul.wide.s32 	%rd14, %r89, 4;
	add.s64 	%rd4, %rd13, %rd14;
	cvt.s64.s32 	%rd5, %r88;
	mul.lo.s32 	%r15, %r12, %r76;
	mul.lo.s32 	%r16, %r78, %r76;
	mul.lo.s32 	%r17, %r10, %r78;
	mad.lo.s32 	%r18, %r16, %r3, %r8;
	add.s32 	%r90, %r18, %r17;
	mul.wide.s32 	%rd15, %r90, 4;
	add.s64 	%rd16, %rd3, %rd15;
	ld.global.nc.f32 	%f47, [%rd16];
	shl.b32 	%r91, %r8, 2;
	mov.u32 	%r92, _ZZ16kernel_forward_dIfEvPT_S1_S1_S1_iiiiE4left;
	add.s32 	%r19, %r92, %r91;
	st.shared.f32 	[%r19], %f47;
	mul.lo.s32 	%r20, %r16, %r11;
	mul.lo.s32 	%r21, %r6, %r78;
	add.s32 	%r22, %r21, %r8;
	add.s32 	%r93, %r22, %r20;
	mul.wide.s32 	%rd17, %r93, 4;
	add.s64 	%rd18, %rd3, %rd17;
	ld.global.nc.f32 	%f48, [%rd18];
	mov.u32 	%r94, _ZZ16kernel_forward_dIfEvPT_S1_S1_S1_iiiiE5right;
	add.s32 	%r23, %r94, %r91;
	st.shared.f32 	[%r23], %f48;
	bar.sync 	0;
	setp.lt.s32 	%p3, %r78, 1;
	mov.f32 	%f966, 0fFF800000;
	@%p3 bra 	$L__BB1_8;
	ld.shared.f32 	%f1, [%r19];
	mad.lo.s32 	%r96, %r78, %r7, %r8;
	mul.lo.s32 	%r24, %r96, %r78;
	setp.eq.s32 	%p4, %r78, 1;
	mov.f32 	%f966, 0fFF800000;
	mov.b32 	%r343, 0;
	@%p4 bra 	$L__BB1_6;
	and.b32  	%r343, %r78, 2147483646;
	mov.f32 	%f966, 0fFF800000;
	mov.b32 	%r342, 0;
$L__BB1_5:
	shl.b32 	%r98, %r342, 2;
	add.s32 	%r100, %r94, %r98;
	ld.shared.f32 	%f52, [%r100];
	add.f32 	%f53, %f1, %f52;
	add.s32 	%r101, %r342, %r24;
	cvt.s64.s32 	%rd19, %r101;
	add.s64 	%rd20, %rd19, %rd5;
	shl.b64 	%rd21, %rd20, 2;
	add.s64 	%rd22, %rd1, %rd21;
	ld.global.nc.f32 	%f54, [%rd22];
	add.f32 	%f55, %f53, %f54;
	max.f32 	%f56, %f966, %f55;
	sub.f32 	%f57, %f966, %f56;
	fma.rn.f32 	%f58, %f57, 0f3BBB989D, 0f3F000000;
	cvt.sat.f32.f32 	%f59, %f58;
	mov.f32 	%f60, 0f4B400001;
	mov.f32 	%f61, 0f437C0000;
	fma.rm.f32 	%f62, %f59, %f61, %f60;
	add.f32 	%f63, %f62, 0fCB40007F;
	neg.f32 	%f64, %f63;
	fma.rn.f32 	%f65, %f57, 0f3FB8AA3B, %f64;
	fma.rn.f32 	%f66, %f57, 0f32A57060, %f65;
	mov.b32 	%r102, %f62;
	shl.b32 	%r103, %r102, 23;
	mov.b32 	%f67, %r103;
	ex2.approx.ftz.f32 	%f68, %f66;
	sub.f32 	%f69, %f55, %f56;
	fma.rn.f32 	%f70, %f69, 0f3BBB989D, 0f3F000000;
	cvt.sat.f32.f32 	%f71, %f70;
	fma.rm.f32 	%f72, %f71, %f61, %f60;
	add.f32 	%f73, %f72, 0fCB40007F;
	neg.f32 	%f74, %f73;
	fma.rn.f32 	%f75, %f69, 0f3FB8AA3B, %f74;
	fma.rn.f32 	%f76, %f69, 0f32A57060, %f75;
	mov.b32 	%r104, %f72;
	shl.b32 	%r105, %r104, 23;
	mov.b32 	%f77, %r105;
	ex2.approx.ftz.f32 	%f78, %f76;
	mul.f32 	%f79, %f78, %f77;
	fma.rn.f32 	%f80, %f68, %f67, %f79;
	setp.lt.f32 	%p5, %f80, 0f00800000;
	mul.f32 	%f81, %f80, 0f4B000000;
	selp.f32 	%f82, %f81, %f80, %p5;
	selp.f32 	%f83, 0fC1B80000, 0f00000000, %p5;
	mov.b32 	%r106, %f82;
	add.s32 	%r107, %r106, -1059760811;
	and.b32  	%r108, %r107, -8388608;
	sub.s32 	%r109, %r106, %r108;
	mov.b32 	%f84, %r109;
	cvt.rn.f32.s32 	%f85, %r108;
	fma.rn.f32 	%f86, %f85, 0f34000000, %f83;
	add.f32 	%f87, %f84, 0fBF800000;
	fma.rn.f32 	%f88, %f87, 0fBE055027, 0f3E1039F6;
	fma.rn.f32 	%f89, %f88, %f87, 0fBDF8CDCC;
	fma.rn.f32 	%f90, %f89, %f87, 0f3E0F2955;
	fma.rn.f32 	%f91, %f90, %f87, 0fBE2AD8B9;
	fma.rn.f32 	%f92, %f91, %f87, 0f3E4CED0B;
	fma.rn.f32 	%f93, %f92, %f87, 0fBE7FFF22;
	fma.rn.f32 	%f94, %f93, %f87, 0f3EAAAA78;
	fma.rn.f32 	%f95, %f94, %f87, 0fBF000000;
	mul.f32 	%f96, %f87, %f95;
	fma.rn.f32 	%f97, %f96, %f87, %f87;
	fma.rn.f32 	%f98, %f86, 0f3F317218, %f97;
	setp.gt.u32 	%p6, %r106, 2139095039;
	fma.rn.f32 	%f99, %f82, 0f7F800000, 0f7F800000;
	selp.f32 	%f100, %f99, %f98, %p6;
	setp.eq.f32 	%p7, %f82, 0f00000000;
	selp.f32 	%f101, 0fFF800000, %f100, %p7;
	add.f32 	%f102, %f56, %f101;
	ld.shared.f32 	%f103, [%r100+4];
	add.f32 	%f104, %f1, %f103;
	add.s32 	%r110, %r101, 1;
	cvt.s64.s32 	%rd23, %r110;
	add.s64 	%rd24, %rd23, %rd5;
	shl.b64 	%rd25, %rd24, 2;
	add.s64 	%rd26, %rd1, %rd25;
	ld.global.nc.f32 	%f105, [%rd26];
	add.f32 	%f106, %f104, %f105;
	max.f32 	%f107, %f102, %f106;
	sub.f32 	%f108, %f102, %f107;
	fma.rn.f32 	%f109, %f108, 0f3BBB989D, 0f3F000000;
	cvt.sat.f32.f32 	%f110, %f109;
	fma.rm.f32 	%f111, %f110, %f61, %f60;
	add.f32 	%f112, %f111, 0fCB40007F;
	neg.f32 	%f113, %f112;
	fma.rn.f32 	%f114, %f108, 0f3FB8AA3B, %f113;
	fma.rn.f32 	%f115, %f108, 0f32A57060, %f114;
	mov.b32 	%r111, %f111;
	shl.b32 	%r112, %r111, 23;
	mov.b32 	%f116, %r112;
	ex2.approx.ftz.f32 	%f117, %f115;
	sub.f32 	%f118, %f106, %f107;
	fma.rn.f32 	%f119, %f118, 0f3BBB989D, 0f3F000000;
	cvt.sat.f32.f32 	%f120, %f119;
	fma.rm.f32 	%f121, %f120, %f61, %f60;
	add.f32 	%f122, %f121, 0fCB40007F;
	neg.f32 	%f123, %f122;
	fma.rn.f32 	%f124, %f118, 0f3FB8AA3B, %f123;
	fma.rn.f32 	%f125, %f118, 0f32A57060, %f124;
	mov.b32 	%r113, %f121;
	shl.b32 	%r114, %r113, 23;
	mov.b32 	%f126, %r114;
	ex2.approx.ftz.f32 	%f127, %f125;
	mul.f32 	%f128, %f127, %f126;
	fma.rn.f32 	%f129, %f117, %f116, %f128;
	setp.lt.f32 	%p8, %f129, 0f00800000;
	mul.f32 	%f130, %f129, 0f4B000000;
	selp.f32 	%f131, %f130, %f129, %p8;
	selp.f32 	%f132, 0fC1B80000, 0f00000000, %p8;
	mov.b32 	%r115, %f131;
	add.s32 	%r116, %r115, -1059760811;
	and.b32  	%r117, %r116, -8388608;
	sub.s32 	%r118, %r115, %r117;
	mov.b32 	%f133, %r118;
	cvt.rn.f32.s32 	%f134, %r117;
	fma.rn.f32 	%f135, %f134, 0f34000000, %f132;
	add.f32 	%f136, %f133, 0fBF800000;
	fma.rn.f32 	%f137, %f136, 0fBE055027, 0f3E1039F6;
	fma.rn.f32 	%f138, %f137, %f136, 0fBDF8CDCC;
	fma.rn.f32 	%f139, %f138, %f136, 0f3E0F2955;
	fma.rn.f32 	%f140, %f139, %f136, 0fBE2AD8B9;
	fma.rn.f32 	%f141, %f140, %f136, 0f3E4CED0B;
	fma.rn.f32 	%f142, %f141, %f136, 0fBE7FFF22;
	fma.rn.f32 	%f143, %f142, %f136, 0f3EAAAA78;
	fma.rn.f32 	%f144, %f143, %f136, 0fBF000000;
	mul.f32 	%f145, %f136, %f144;
	fma.rn.f32 	%f146, %f145, %f136, %f136;
	fma.rn.f32 	%f147, %f135, 0f3F317218, %f146;
	setp.gt.u32 	%p9, %r115, 2139095039;
	fma.rn.f32 	%f148, %f131, 0f7F800000, 0f7F800000;
	selp.f32 	%f149, %f148, %f147, %p9;
	setp.eq.f32 	%p10, %f131, 0f00000000;
	selp.f32 	%f150, 0fFF800000, %f149, %p10;
	add.f32 	%f966, %f107, %f150;
	add.s32 	%r342, %r342, 2;
	setp.ne.s32 	%p11, %r342, %r343;
	@%p11 bra 	$L__BB1_5;
$L__BB1_6:
	and.b32  	%r119, %r78, 1;
	setp.eq.b32 	%p12, %r119, 1;
	not.pred 	%p13, %p12;
	@%p13 bra 	$L__BB1_8;
	shl.b32 	%r120, %r343, 2;
	add.s32 	%r122, %r94, %r120;
	ld.shared.f32 	%f151, [%r122];
	add.f32 	%f152, %f1, %f151;
	add.s32 	%r123, %r343, %r24;
	cvt.s64.s32 	%rd27, %r123;
	add.s64 	%rd28, %rd27, %rd5;
	shl.b64 	%rd29, %rd28, 2;
	add.s64 	%rd30, %rd1, %rd29;
	ld.global.nc.f32 	%f153, [%rd30];
	add.f32 	%f154, %f152, %f153;
	max.f32 	%f155, %f966, %f154;
	sub.f32 	%f156, %f966, %f155;
	fma.rn.f32 	%f157, %f156, 0f3BBB989D, 0f3F000000;
	cvt.sat.f32.f32 	%f158, %f157;
	mov.f32 	%f159, 0f4B400001;
	mov.f32 	%f160, 0f437C0000;
	fma.rm.f32 	%f161, %f158, %f160, %f159;
	add.f32 	%f162, %f161, 0fCB40007F;
	neg.f32 	%f163, %f162;
	fma.rn.f32 	%f164, %f156, 0f3FB8AA3B, %f163;
	fma.rn.f32 	%f165, %f156, 0f32A57060, %f164;
	mov.b32 	%r124, %f161;
	shl.b32 	%r125, %r124, 23;
	mov.b32 	%f166, %r125;
	ex2.approx.ftz.f32 	%f167, %f165;
	sub.f32 	%f168, %f154, %f155;
	fma.rn.f32 	%f169, %f168, 0f3BBB989D, 0f3F000000;
	cvt.sat.f32.f32 	%f170, %f169;
	fma.rm.f32 	%f171, %f170, %f160, %f159;
	add.f32 	%f172, %f171, 0fCB40007F;
	neg.f32 	%f173, %f172;
	fma.rn.f32 	%f174, %f168, 0f3FB8AA3B, %f173;
	fma.rn.f32 	%f175, %f168, 0f32A57060, %f174;
	mov.b32 	%r126, %f171;
	shl.b32 	%r127, %r126, 23;
	mov.b32 	%f176, %r127;
	ex2.approx.ftz.f32 	%f177, %f175;
	mul.f32 	%f178, %f177, %f176;
	fma.rn.f32 	%f179, %f167, %f166, %f178;
	setp.lt.f32 	%p14, %f179, 0f00800000;
	mul.f32 	%f180, %f179, 0f4B000000;
	selp.f32 	%f181, %f180, %f179, %p14;
	selp.f32 	%f182, 0fC1B80000, 0f00000000, %p14;
	mov.b32 	%r128, %f181;
	add.s32 	%r129, %r128, -1059760811;
	and.b32  	%r130, %r129, -8388608;
	sub.s32 	%r131, %r128, %r130;
	mov.b32 	%f183, %r131;
	cvt.rn.f32.s32 	%f184, %r130;
	fma.rn.f32 	%f185, %f184, 0f34000000, %f182;
	add.f32 	%f186, %f183, 0fBF800000;
	fma.rn.f32 	%f187, %f186, 0fBE055027, 0f3E1039F6;
	fma.rn.f32 	%f188, %f187, %f186, 0fBDF8CDCC;
	fma.rn.f32 	%f189, %f188, %f186, 0f3E0F2955;
	fma.rn.f32 	%f190, %f189, %f186, 0fBE2AD8B9;
	fma.rn.f32 	%f191, %f190, %f186, 0f3E4CED0B;
	fma.rn.f32 	%f192, %f191, %f186, 0fBE7FFF22;
	fma.rn.f32 	%f193, %f192, %f186, 0f3EAAAA78;
	fma.rn.f32 	%f194, %f193, %f186, 0fBF000000;
	mul.f32 	%f195, %f186, %f194;
	fma.rn.f32 	%f196, %f195, %f186, %f186;
	fma.rn.f32 	%f197, %f185, 0f3F317218, %f196;
	setp.gt.u32 	%p15, %r128, 2139095039;
	fma.rn.f32 	%f198, %f181, 0f7F800000, 0f7F800000;
	selp.f32 	%f199, %f198, %f197, %p15;
	setp.eq.f32 	%p16, %f181, 0f00000000;
	selp.f32 	%f200, 0fFF800000, %f199, %p16;
	add.f32 	%f966, %f155, %f200;
$L__BB1_8:
	mul.wide.s32 	%rd31, %r13, 4;
	add.s64 	%rd6, %rd2, %rd31;
	bar.sync 	0;
	setp.gt.u32 	%p17, %r2, %r4;
	@%p17 bra 	$L__BB1_23;
	mad.lo.s32 	%r132, %r10, %r12, %r8;
	add.s32 	%r133, %r132, %r20;
	add.s32 	%r29, %r133, %r21;
	mul.lo.s32 	%r30, %r14, %r7;
	mul.lo.s32 	%r134, %r8, %r78;
	shl.b32 	%r31, %r134, 2;
	add.s32 	%r32, %r17, %r8;
	or.b32  	%r33, %r31, 1;
	add.s32 	%r34, %r78, -1;
	and.b32  	%r35, %r78, 1;
	and.b32  	%r36, %r78, 2147483646;
	mov.u32 	%r344, %r3;
$L__BB1_10:
	mov.u32 	%r47, %r344;
	setp.lt.s32 	%p18, %r78, 1;
	add.s32 	%r344, %r47, 1;
	mad.lo.s32 	%r135, %r78, %r47, %r78;
	add.s32 	%r136, %r18, %r135;
	mul.wide.s32 	%rd32, %r136, 4;
	add.s64 	%rd33, %rd3, %rd32;
	ld.global.nc.f32 	%f201, [%rd33];
	st.shared.f32 	[%r23], %f201;
	mad.lo.s32 	%r137, %r15, %r47, %r15;
	add.s32 	%r138, %r29, %r137;
	mul.wide.s32 	%rd34, %r138, 4;
	add.s64 	%rd35, %rd6, %rd34;
	ld.global.f32 	%f202, [%rd35];
	st.shared.f32 	[%r19], %f202;
	bar.sync 	0;
	@%p18 bra 	$L__BB1_16;
	setp.eq.s32 	%p19, %r34, 0;
	ld.shared.f32 	%f10, [%r19];
	mov.b32 	%r346, 0;
	@%p19 bra 	$L__BB1_14;
	mov.b32 	%r345, 0;
$L__BB1_13:
	shl.b32 	%r141, %r345, 2;
	mov.u32 	%r142, _ZZ16kernel_forward_dIfEvPT_S1_S1_S1_iiiiE5right;
	add.s32 	%r143, %r142, %r141;
	ld.shared.f32 	%f204, [%r143];
	add.f32 	%f205, %f204, %f10;
	add.s32 	%r144, %r345, %r30;
	shl.b32 	%r145, %r144, 2;
	add.s32 	%r146, %r145, %r31;
	mul.wide.s32 	%rd36, %r146, 4;
	add.s64 	%rd37, %rd4, %rd36;
	ld.global.nc.f32 	%f206, [%rd37];
	add.f32 	%f207, %f205, %f206;
	max.f32 	%f208, %f966, %f207;
	sub.f32 	%f209, %f966, %f208;
	fma.rn.f32 	%f210, %f209, 0f3BBB989D, 0f3F000000;
	cvt.sat.f32.f32 	%f211, %f210;
	mov.f32 	%f212, 0f4B400001;
	mov.f32 	%f213, 0f437C0000;
	fma.rm.f32 	%f214, %f211, %f213, %f212;
	add.f32 	%f215, %f214, 0fCB40007F;
	neg.f32 	%f216, %f215;
	fma.rn.f32 	%f217, %f209, 0f3FB8AA3B, %f216;
	fma.rn.f32 	%f218, %f209, 0f32A57060, %f217;
	mov.b32 	%r147, %f214;
	shl.b32 	%r148, %r147, 23;
	mov.b32 	%f219, %r148;
	ex2.approx.ftz.f32 	%f220, %f218;
	sub.f32 	%f221, %f207, %f208;
	fma.rn.f32 	%f222, %f221, 0f3BBB989D, 0f3F000000;
	cvt.sat.f32.f32 	%f223, %f222;
	fma.rm.f32 	%f224, %f223, %f213, %f212;
	add.f32 	%f225, %f224, 0fCB40007F;
	neg.f32 	%f226, %f225;
	fma.rn.f32 	%f227, %f221, 0f3FB8AA3B, %f226;
	fma.rn.f32 	%f228, %f221, 0f32A57060, %f227;
	mov.b32 	%r149, %f224;
	shl.b32 	%r150, %r149, 23;
	mov.b32 	%f229, %r150;
	ex2.approx.ftz.f32 	%f230, %f228;
	mul.f32 	%f231, %f230, %f229;
	fma.rn.f32 	%f232, %f220, %f219, %f231;
	setp.lt.f32 	%p20, %f232, 0f00800000;
	mul.f32 	%f233, %f232, 0f4B000000;
	selp.f32 	%f234, %f233, %f232, %p20;
	selp.f32 	%f235, 0fC1B80000, 0f00000000, %p20;
	mov.b32 	%r151, %f234;
	add.s32 	%r152, %r151, -1059760811;
	and.b32  	%r153, %r152, -8388608;
	sub.s32 	%r154, %r151, %r153;
	mov.b32 	%f236, %r154;
	cvt.rn.f32.s32 	%f237, %r153;
	fma.rn.f32 	%f238, %f237, 0f34000000, %f235;
	add.f32 	%f239, %f236, 0fBF800000;
	fma.rn.f32 	%f240, %f239, 0fBE055027, 0f3E1039F6;
	fma.rn.f32 	%f241, %f240, %f239, 0fBDF8CDCC;
	fma.rn.f32 	%f242, %f241, %f239, 0f3E0F2955;
	fma.rn.f32 	%f243, %f242, %f239, 0fBE2AD8B9;
	fma.rn.f32 	%f244, %f243, %f239, 0f3E4CED0B;
	fma.rn.f32 	%f245, %f244, %f239, 0fBE7FFF22;
	fma.rn.f32 	%f246, %f245, %f239, 0f3EAAAA78;
	fma.rn.f32 	%f247, %f246, %f239, 0fBF000000;
	mul.f32 	%f248, %f239, %f247;
	fma.rn.f32 	%f249, %f248, %f239, %f239;
	fma.rn.f32 	%f250, %f238, 0f3F317218, %f249;
	setp.gt.u32 	%p21, %r151, 2139095039;
	fma.rn.f32 	%f251, %f234, 0f7F800000, 0f7F800000;
	selp.f32 	%f252, %f251, %f250, %p21;
	setp.eq.f32 	%p22, %f234, 0f00000000;
	selp.f32 	%f253, 0fFF800000, %f252, %p22;
	add.f32 	%f254, %f208, %f253;
	ld.shared.f32 	%f255, [%r143+4];
	add.f32 	%f256, %f255, %f10;
	ld.global.nc.f32 	%f257, [%rd37+16];
	add.f32 	%f258, %f256, %f257;
	max.f32 	%f259, %f254, %f258;
	sub.f32 	%f260, %f254, %f259;
	fma.rn.f32 	%f261, %f260, 0f3BBB989D, 0f3F000000;
	cvt.sat.f32.f32 	%f262, %f261;
	fma.rm.f32 	%f263, %f262, %f213, %f212;
	add.f32 	%f264, %f263, 0fCB40007F;
	neg.f32 	%f265, %f264;
	fma.rn.f32 	%f266, %f260, 0f3FB8AA3B, %f265;
	fma.rn.f32 	%f267, %f260, 0f32A57060, %f266;
	mov.b32 	%r155, %f263;
	shl.b32 	%r156, %r155, 23;
	mov.b32 	%f268, %r156;
	ex2.approx.ftz.f32 	%f269, %f267;
	sub.f32 	%f270, %f258, %f259;
	fma.rn.f32 	%f271, %f270, 0f3BBB989D, 0f3F000000;
	cvt.sat.f32.f32 	%f272, %f271;
	fma.rm.f32 	%f273, %f272, %f213, %f212;
	add.f32 	%f274, %f273, 0fCB40007F;
	neg.f32 	%f275, %f274;
	fma.rn.f32 	%f276, %f270, 0f3FB8AA3B, %f275;
	fma.rn.f32 	%f277, %f270, 0f32A57060, %f276;
	mov.b32 	%r157, %f273;
	shl.b32 	%r158, %r157, 23;
	mov.b32 	%f278, %r158;
	ex2.approx.ftz.f32 	%f279, %f277;
	mul.f32 	%f280, %f279, %f278;
	fma.rn.f32 	%f281, %f269, %f268, %f280;
	setp.lt.f32 	%p23, %f281, 0f00800000;
	mul.f32 	%f282, %f281, 0f4B000000;
	selp.f32 	%f283, %f282, %f281, %p23;
	selp.f32 	%f284, 0fC1B80000, 0f00000000, %p23;
	mov.b32 	%r159, %f283;
	add.s32 	%r160, %r159, -1059760811;
	and.b32  	%r161, %r160, -8388608;
	sub.s32 	%r162, %r159, %r161;
	mov.b32 	%f285, %r162;
	cvt.rn.f32.s32 	%f286, %r161;
	fma.rn.f32 	%f287, %f286, 0f34000000, %f284;
	add.f32 	%f288, %f285, 0fBF800000;
	fma.rn.f32 	%f289, %f288, 0fBE055027, 0f3E1039F6;
	fma.rn.f32 	%f290, %f289, %f288, 0fBDF8CDCC;
	fma.rn.f32 	%f291, %f290, %f288, 0f3E0F2955;
	fma.rn.f32 	%f292, %f291, %f288, 0fBE2AD8B9;
	fma.rn.f32 	%f293, %f292, %f288, 0f3E4CED0B;
	fma.rn.f32 	%f294, %f293, %f288, 0fBE7FFF22;
	fma.rn.f32 	%f295, %f294, %f288, 0f3EAAAA78;
	fma.rn.f32 	%f296, %f295, %f288, 0fBF000000;
	mul.f32 	%f297, %f288, %f296;
	fma.rn.f32 	%f298, %f297, %f288, %f288;
	fma.rn.f32 	%f299, %f287, 0f3F317218, %f298;
	setp.gt.u32 	%p24, %r159, 2139095039;
	fma.rn.f32 	%f300, %f283, 0f7F800000, 0f7F800000;
	selp.f32 	%f301, %f300, %f299, %p24;
	setp.eq.f32 	%p25, %f283, 0f00000000;
	selp.f32 	%f302, 0fFF800000, %f301, %p25;
	add.f32 	%f966, %f259, %f302;
	add.s32 	%r345, %r345, 2;
	setp.ne.s32 	%p26, %r345, %r36;
	mov.u32 	%r346, %r36;
	@%p26 bra 	$L__BB1_13;
$L__BB1_14:
	setp.eq.s32 	%p27, %r35, 0;
	@%p27 bra 	$L__BB1_16;
	shl.b32 	%r163, %r346, 2;
	mov.u32 	%r164, _ZZ16kernel_forward_dIfEvPT_S1_S1_S1_iiiiE5right;
	add.s32 	%r165, %r164, %r163;
	ld.shared.f32 	%f303, [%r165];
	add.f32 	%f304, %f303, %f10;
	add.s32 	%r166, %r346, %r30;
	shl.b32 	%r167, %r166, 2;
	add.s32 	%r168, %r167, %r31;
	mul.wide.s32 	%rd38, %r168, 4;
	add.s64 	%rd39, %rd4, %rd38;
	ld.global.nc.f32 	%f305, [%rd39];
	add.f32 	%f306, %f304, %f305;
	max.f32 	%f307, %f966, %f306;
	sub.f32 	%f308, %f966, %f307;
	fma.rn.f32 	%f309, %f308, 0f3BBB989D, 0f3F000000;
	cvt.sat.f32.f32 	%f310, %f309;
	mov.f32 	%f311, 0f4B400001;
	mov.f32 	%f312, 0f437C0000;
	fma.rm.f32 	%f313, %f310, %f312, %f311;
	add.f32 	%f314, %f313, 0fCB40007F;
	neg.f32 	%f315, %f314;
	fma.rn.f32 	%f316, %f308, 0f3FB8AA3B, %f315;
	fma.rn.f32 	%f317, %f308, 0f32A57060, %f316;
	mov.b32 	%r169, %f313;
	shl.b32 	%r170, %r169, 23;
	mov.b32 	%f318, %r170;
	ex2.approx.ftz.f32 	%f319, %f317;
	sub.f32 	%f320, %f306, %f307;
	fma.rn.f32 	%f321, %f320, 0f3BBB989D, 0f3F000000;
	cvt.sat.f32.f32 	%f322, %f321;
	fma.rm.f32 	%f323, %f322, %f312, %f311;
	add.f32 	%f324, %f323, 0fCB40007F;
	neg.f32 	%f325, %f324;
	fma.rn.f32 	%f326, %f320, 0f3FB8AA3B, %f325;
	fma.rn.f32 	%f327, %f320, 0f32A57060, %f326;
	mov.b32 	%r171, %f323;
	shl.b32 	%r172, %r171, 23;
	mov.b32 	%f328, %r172;
	ex2.approx.ftz.f32 	%f329, %f327;
	mul.f32 	%f330, %f329, %f328;
	fma.rn.f32 	%f331, %f319, %f318, %f330;
	setp.lt.f32 	%p28, %f331, 0f00800000;
	mul.f32 	%f332, %f331, 0f4B000000;
	selp.f32 	%f333, %f332, %f331, %p28;
	selp.f32 	%f334, 0fC1B80000, 0f00000000, %p28;
	mov.b32 	%r173, %f333;
	add.s32 	%r174, %r173, -1059760811;
	and.b32  	%r175, %r174, -8388608;
	sub.s32 	%r176, %r173, %r175;
	mov.b32 	%f335, %r176;
	cvt.rn.f32.s32 	%f336, %r175;
	fma.rn.f32 	%f337, %f336, 0f34000000, %f334;
	add.f32 	%f338, %f335, 0fBF800000;
	fma.rn.f32 	%f339, %f338, 0fBE055027, 0f3E1039F6;
	fma.rn.f32 	%f340, %f339, %f338, 0fBDF8CDCC;
	fma.rn.f32 	%f341, %f340, %f338, 0f3E0F2955;
	fma.rn.f32 	%f342, %f341, %f338, 0fBE2AD8B9;
	fma.rn.f32 	%f343, %f342, %f338, 0f3E4CED0B;
	fma.rn.f32 	%f344, %f343, %f338, 0fBE7FFF22;
	fma.rn.f32 	%f345, %f344, %f338, 0f3EAAAA78;
	fma.rn.f32 	%f346, %f345, %f338, 0fBF000000;
	mul.f32 	%f347, %f338, %f346;
	fma.rn.f32 	%f348, %f347, %f338, %f338;
	fma.rn.f32 	%f349, %f337, 0f3F317218, %f348;
	setp.gt.u32 	%p29, %r173, 2139095039;
	fma.rn.f32 	%f350, %f333, 0f7F800000, 0f7F800000;
	selp.f32 	%f351, %f350, %f349, %p29;
	setp.eq.f32 	%p30, %f333, 0f00000000;
	selp.f32 	%f352, 0fFF800000, %f351, %p30;
	add.f32 	%f966, %f307, %f352;
$L__BB1_16:
	bar.sync 	0;
	mad.lo.s32 	%r177, %r3, %r15, %r8;
	add.s32 	%r178, %r177, %r20;
	add.s32 	%r179, %r178, %r21;
	mad.lo.s32 	%r180, %r344, %r12, %r179;
	mul.wide.s32 	%rd40, %r180, 4;
	add.s64 	%rd41, %rd6, %rd40;
	ld.global.f32 	%f353, [%rd41];
	st.shared.f32 	[%r19], %f353;
	mad.lo.s32 	%r181, %r16, %r344, %r32;
	mul.wide.s32 	%rd42, %r181, 4;
	add.s64 	%rd43, %rd3, %rd42;
	ld.global.nc.f32 	%f354, [%rd43];
	st.shared.f32 	[%r23], %f354;
	bar.sync 	0;
	@%p18 bra 	$L__BB1_22;
	setp.eq.s32 	%p32, %r34, 0;
	ld.shared.f32 	%f17, [%r19];
	mov.b32 	%r348, 0;
	@%p32 bra 	$L__BB1_20;
	mov.b32 	%r347, 0;
$L__BB1_19:
	shl.b32 	%r184, %r347, 2;
	mov.u32 	%r185, _ZZ16kernel_forward_dIfEvPT_S1_S1_S1_iiiiE5right;
	add.s32 	%r186, %r185, %r184;
	ld.shared.f32 	%f356, [%r186];
	add.f32 	%f357, %f356, %f17;
	add.s32 	%r187, %r347, %r30;
	shl.b32 	%r188, %r187, 2;
	add.s32 	%r189, %r33, %r188;
	mul.wide.s32 	%rd44, %r189, 4;
	add.s64 	%rd45, %rd4, %rd44;
	ld.global.nc.f32 	%f358, [%rd45];
	add.f32 	%f359, %f357, %f358;
	max.f32 	%f360, %f966, %f359;
	sub.f32 	%f361, %f966, %f360;
	fma.rn.f32 	%f362, %f361, 0f3BBB989D, 0f3F000000;
	cvt.sat.f32.f32 	%f363, %f362;
	mov.f32 	%f364, 0f4B400001;
	mov.f32 	%f365, 0f437C0000;
	fma.rm.f32 	%f366, %f363, %f365, %f364;
	add.f32 	%f367, %f366, 0fCB40007F;
	neg.f32 	%f368, %f367;
	fma.rn.f32 	%f369, %f361, 0f3FB8AA3B, %f368;
	fma.rn.f32 	%f370, %f361, 0f32A57060, %f369;
	mov.b32 	%r190, %f366;
	shl.b32 	%r191, %r190, 23;
	mov.b32 	%f371, %r191;
	ex2.approx.ftz.f32 	%f372, %f370;
	sub.f32 	%f373, %f359, %f360;
	fma.rn.f32 	%f374, %f373, 0f3BBB989D, 0f3F000000;
	cvt.sat.f32.f32 	%f375, %f374;
	fma.rm.f32 	%f376, %f375, %f365, %f364;
	add.f32 	%f377, %f376, 0fCB40007F;
	neg.f32 	%f378, %f377;
	fma.rn.f32 	%f379, %f373, 0f3FB8AA3B, %f378;
	fma.rn.f32 	%f380, %f373, 0f32A57060, %f379;
	mov.b32 	%r192, %f376;
	shl.b32 	%r193, %r192, 23;
	mov.b32 	%f381, %r193;
	ex2.approx.ftz.f32 	%f382, %f380;
	mul.f32 	%f383, %f382, %f381;
	fma.rn.f32 	%f384, %f372, %f371, %f383;
	setp.lt.f32 	%p33, %f384, 0f00800000;
	mul.f32 	%f385, %f384, 0f4B000000;
	selp.f32 	%f386, %f385, %f384, %p33;
	selp.f32 	%f387, 0fC1B80000, 0f00000000, %p33;
	mov.b32 	%r194, %f386;
	add.s32 	%r195, %r194, -1059760811;
	and.b32  	%r196, %r195, -8388608;
	sub.s32 	%r197, %r194, %r196;
	mov.b32 	%f388, %r197;
	cvt.rn.f32.s32 	%f389, %r196;
	fma.rn.f32 	%f390, %f389, 0f34000000, %f387;
	add.f32 	%f391, %f388, 0fBF800000;
	fma.rn.f32 	%f392, %f391, 0fBE055027, 0f3E1039F6;
	fma.rn.f32 	%f393, %f392, %f391, 0fBDF8CDCC;
	fma.rn.f32 	%f394, %f393, %f391, 0f3E0F2955;
	fma.rn.f32 	%f395, %f394, %f391, 0fBE2AD8B9;
	fma.rn.f32 	%f396, %f395, %f391, 0f3E4CED0B;
	fma.rn.f32 	%f397, %f396, %f391, 0fBE7FFF22;
	fma.rn.f32 	%f398, %f397, %f391, 0f3EAAAA78;
	fma.rn.f32 	%f399, %f398, %f391, 0fBF000000;
	mul.f32 	%f400, %f391, %f399;
	fma.rn.f32 	%f401, %f400, %f391, %f391;
	fma.rn.f32 	%f402, %f390, 0f3F317218, %f401;
	setp.gt.u32 	%p34, %r194, 2139095039;
	fma.rn.f32 	%f403, %f386, 0f7F800000, 0f7F800000;
	selp.f32 	%f404, %f403, %f402, %p34;
	setp.eq.f32 	%p35, %f386, 0f00000000;
	selp.f32 	%f405, 0fFF800000, %f404, %p35;
	add.f32 	%f406, %f360, %f405;
	ld.shared.f32 	%f407, [%r186+4];
	add.f32 	%f408, %f407, %f17;
	ld.global.nc.f32 	%f409, [%rd45+16];
	add.f32 	%f410, %f408, %f409;
	max.f32 	%f411, %f406, %f410;
	sub.f32 	%f412, %f406, %f411;
	fma.rn.f32 	%f413, %f412, 0f3BBB989D, 0f3F000000;
	cvt.sat.f32.f32 	%f414, %f413;
	fma.rm.f32 	%f415, %f414, %f365, %f364;
	add.f32 	%f416, %f415, 0fCB40007F;
	neg.f32 	%f417, %f416;
	fma.rn.f32 	%f418, %f412, 0f3FB8AA3B, %f417;
	fma.rn.f32 	%f419, %f412, 0f32A57060, %f418;
	mov.b32 	%r198, %f415;
	shl.b32 	%r199, %r198, 23;
	mov.b32 	%f420, %r199;
	ex2.approx.ftz.f32 	%f421, %f419;
	sub.f32 	%f422, %f410, %f411;
	fma.rn.f32 	%f423, %f422, 0f3BBB989D, 0f3F000000;
	cvt.sat.f32.f32 	%f424, %f423;
	fma.rm.f32 	%f425, %f424, %f365, %f364;
	add.f32 	%f426, %f425, 0fCB40007F;
	neg.f32 	%f427, %f426;
	fma.rn.f32 	%f428, %f422, 0f3FB8AA3B, %f427;
	fma.rn.f32 	%f429, %f422, 0f32A57060, %f428;
	mov.b32 	%r200, %f425;
	shl.b32 	%r201, %r200, 23;
	mov.b32 	%f430, %r201;
	ex2.approx.ftz.f32 	%f431, %f429;
	mul.f32 	%f432, %f431, %f430;
	fma.rn.f32 	%f433, %f421, %f420, %f432;
	setp.lt.f32 	%p36, %f433, 0f00800000;
	mul.f32 	%f434, %f433, 0f4B000000;
	selp.f32 	%f435, %f434, %f433, %p36;
	selp.f32 	%f436, 0fC1B80000, 0f00000000, %p36;
	mov.b32 	%r202, %f435;
	add.s32 	%r203, %r202, -1059760811;
	and.b32  	%r204, %r203, -8388608;
	sub.s32 	%r205, %r202, %r204;
	mov.b32 	%f437, %r205;
	cvt.rn.f32.s32 	%f438, %r204;
	fma.rn.f32 	%f439, %f438, 0f34000000, %f436;
	add.f32 	%f440, %f437, 0fBF800000;
	fma.rn.f32 	%f441, %f440, 0fBE055027, 0f3E1039F6;
	fma.rn.f32 	%f442, %f441, %f440, 0fBDF8CDCC;
	fma.rn.f32 	%f443, %f442, %f440, 0f3E0F2955;
	fma.rn.f32 	%f444, %f443, %f440, 0fBE2AD8B9;
	fma.rn.f32 	%f445, %f444, %f440, 0f3E4CED0B;
	fma.rn.f32 	%f446, %f445, %f440, 0fBE7FFF22;
	fma.rn.f32 	%f447, %f446, %f440, 0f3EAAAA78;
	fma.rn.f32 	%f448, %f447, %f440, 0fBF000000;
	mul.f32 	%f449, %f440, %f448;
	fma.rn.f32 	%f450, %f449, %f440, %f440;
	fma.rn.f32 	%f451, %f439, 0f3F317218, %f450;
	setp.gt.u32 	%p37, %r202, 2139095039;
	fma.rn.f32 	%f452, %f435, 0f7F800000, 0f7F800000;
	selp.f32 	%f453, %f452, %f451, %p37;
	setp.eq.f32 	%p38, %f435, 0f00000000;
	selp.f32 	%f454, 0fFF800000, %f453, %p38;
	add.f32 	%f966, %f411, %f454;
	add.s32 	%r347, %r347, 2;
	setp.ne.s32 	%p39, %r347, %r36;
	mov.u32 	%r348, %r36;
	@%p39 bra 	$L__BB1_19;
$L__BB1_20:
	setp.eq.s32 	%p40, %r35, 0;
	@%p40 bra 	$L__BB1_22;
	shl.b32 	%r206, %r348, 2;
	mov.u32 	%r207, _ZZ16kernel_forward_dIfEvPT_S1_S1_S1_iiiiE5right;
	add.s32 	%r208, %r207, %r206;
	ld.shared.f32 	%f455, [%r208];
	add.f32 	%f456, %f455, %f17;
	add.s32 	%r209, %r348, %r30;
	shl.b32 	%r210, %r209, 2;
	add.s32 	%r211, %r33, %r210;
	mul.wide.s32 	%rd46, %r211, 4;
	add.s64 	%rd47, %rd4, %rd46;
	ld.global.nc.f32 	%f457, [%rd47];
	add.f32 	%f458, %f456, %f457;
	max.f32 	%f459, %f966, %f458;
	sub.f32 	%f460, %f966, %f459;
	fma.rn.f32 	%f461, %f460, 0f3BBB989D, 0f3F000000;
	cvt.sat.f32.f32 	%f462, %f461;
	mov.f32 	%f463, 0f4B400001;
	mov.f32 	%f464, 0f437C0000;
	fma.rm.f32 	%f465, %f462, %f464, %f463;
	add.f32 	%f466, %f465, 0fCB40007F;
	neg.f32 	%f467, %f466;
	fma.rn.f32 	%f468, %f460, 0f3FB8AA3B, %f467;
	fma.rn.f32 	%f469, %f460, 0f32A57060, %f468;
	mov.b32 	%r212, %f465;
	shl.b32 	%r213, %r212, 23;
	mov.b32 	%f470, %r213;
	ex2.approx.ftz.f32 	%f471, %f469;
	sub.f32 	%f472, %f458, %f459;
	fma.rn.f32 	%f473, %f472, 0f3BBB989D, 0f3F000000;
	cvt.sat.f32.f32 	%f474, %f473;
	fma.rm.f32 	%f475, %f474, %f464, %f463;
	add.f32 	%f476, %f475, 0fCB40007F;
	neg.f32 	%f477, %f476;
	fma.rn.f32 	%f478, %f472, 0f3FB8AA3B, %f477;
	fma.rn.f32 	%f479, %f472, 0f32A57060, %f478;
	mov.b32 	%r214, %f475;
	shl.b32 	%r215, %r214, 23;
	mov.b32 	%f480, %r215;
	ex2.approx.ftz.f32 	%f481, %f479;
	mul.f32 	%f482, %f481, %f480;
	fma.rn.f32 	%f483, %f471, %f470, %f482;
	setp.lt.f32 	%p41, %f483, 0f00800000;
	mul.f32 	%f484, %f483, 0f4B000000;
	selp.f32 	%f485, %f484, %f483, %p41;
	selp.f32 	%f486, 0fC1B80000, 0f00000000, %p41;
	mov.b32 	%r216, %f485;
	add.s32 	%r217, %r216, -1059760811;
	and.b32  	%r218, %r217, -8388608;
	sub.s32 	%r219, %r216, %r218;
	mov.b32 	%f487, %r219;
	cvt.rn.f32.s32 	%f488, %r218;
	fma.rn.f32 	%f489, %f488, 0f34000000, %f486;
	add.f32 	%f490, %f487, 0fBF800000;
	fma.rn.f32 	%f491, %f490, 0fBE055027, 0f3E1039F6;
	fma.rn.f32 	%f492, %f491, %f490, 0fBDF8CDCC;
	fma.rn.f32 	%f493, %f492, %f490, 0f3E0F2955;
	fma.rn.f32 	%f494, %f493, %f490, 0fBE2AD8B9;
	fma.rn.f32 	%f495, %f494, %f490, 0f3E4CED0B;
	fma.rn.f32 	%f496, %f495, %f490, 0fBE7FFF22;
	fma.rn.f32 	%f497, %f496, %f490, 0f3EAAAA78;
	fma.rn.f32 	%f498, %f497, %f490, 0fBF000000;
	mul.f32 	%f499, %f490, %f498;
	fma.rn.f32 	%f500, %f499, %f490, %f490;
	fma.rn.f32 	%f501, %f489, 0f3F317218, %f500;
	setp.gt.u32 	%p42, %r216, 2139095039;
	fma.rn.f32 	%f502, %f485, 0f7F800000, 0f7F800000;
	selp.f32 	%f503, %f502, %f501, %p42;
	setp.eq.f32 	%p43, %f485, 0f00000000;
	selp.f32 	%f504, 0fFF800000, %f503, %p43;
	add.f32 	%f966, %f459, %f504;
$L__BB1_22:
	bar.sync 	0;
	setp.lt.u32 	%p44, %r344, %r9;
	@%p44 bra 	$L__BB1_10;
$L__BB1_23:
	add.s32 	%r349, %r11, 1;
	setp.ge.s32 	%p45, %r349, %r6;
	@%p45 bra 	$L__BB1_38;
	mul.lo.s32 	%r220, %r3, %r15;
	mad.lo.s32 	%r38, %r10, %r12, %r220;
	mul.lo.s32 	%r39, %r14, %r7;
	shl.b32 	%r221, %r8, 2;
	mul.lo.s32 	%r222, %r221, %r78;
	or.b32  	%r40, %r222, 2;
	or.b32  	%r41, %r222, 3;
	add.s32 	%r42, %r78, -1;
	and.b32  	%r43, %r78, 1;
	and.b32  	%r44, %r78, 2147483646;
	neg.s32 	%r45, %r44;
	mul.lo.s32 	%r223, %r7, %r78;
	shl.b32 	%r224, %r223, 2;
	add.s32 	%r225, %r224, %r221;
	mul.lo.s32 	%r46, %r78, %r225;
$L__BB1_25:
	setp.lt.s32 	%p46, %r78, 1;
	mul.lo.s32 	%r56, %r349, %r16;
	add.s32 	%r226, %r22, %r38;
	add.s32 	%r227, %r226, %r56;
	mul.wide.s32 	%rd48, %r227, 4;
	add.s64 	%rd49, %rd6, %rd48;
	ld.global.f32 	%f505, [%rd49];
	st.shared.f32 	[%r19], %f505;
	add.s32 	%r228, %r20, %r8;
	mad.lo.s32 	%r57, %r349, %r78, %r228;
	mul.wide.s32 	%rd50, %r57, 4;
	add.s64 	%rd51, %rd3, %rd50;
	ld.global.nc.f32 	%f506, [%rd51];
	st.shared.f32 	[%r23], %f506;
	bar.sync 	0;
	@%p46 bra 	$L__BB1_31;
	setp.eq.s32 	%p47, %r42, 0;
	ld.shared.f32 	%f25, [%r19];
	mov.b32 	%r353, 0;
	@%p47 bra 	$L__BB1_29;
	mov.u32 	%r231, _ZZ16kernel_forward_dIfEvPT_S1_S1_S1_iiiiE5right;
	add.s32 	%r350, %r231, 4;
	mov.u32 	%r351, %r46;
	mov.u32 	%r352, %r45;
$L__BB1_28:
	ld.shared.f32 	%f508, [%r350+-4];
	add.f32 	%f509, %f25, %f508;
	add.s32 	%r232, %r351, 2;
	mul.wide.s32 	%rd52, %r232, 4;
	add.s64 	%rd53, %rd4, %rd52;
	ld.global.nc.f32 	%f510, [%rd53];
	add.f32 	%f511, %f509, %f510;
	max.f32 	%f512, %f966, %f511;
	sub.f32 	%f513, %f966, %f512;
	fma.rn.f32 	%f514, %f513, 0f3BBB989D, 0f3F000000;
	cvt.sat.f32.f32 	%f515, %f514;
	mov.f32 	%f516, 0f4B400001;
	mov.f32 	%f517, 0f437C0000;
	fma.rm.f32 	%f518, %f515, %f517, %f516;
	add.f32 	%f519, %f518, 0fCB40007F;
	neg.f32 	%f520, %f519;
	fma.rn.f32 	%f521, %f513, 0f3FB8AA3B, %f520;
	fma.rn.f32 	%f522, %f513, 0f32A57060, %f521;
	mov.b32 	%r233, %f518;
	shl.b32 	%r234, %r233, 23;
	mov.b32 	%f523, %r234;
	ex2.approx.ftz.f32 	%f524, %f522;
	sub.f32 	%f525, %f511, %f512;
	fma.rn.f32 	%f526, %f525, 0f3BBB989D, 0f3F000000;
	cvt.sat.f32.f32 	%f527, %f526;
	fma.rm.f32 	%f528, %f527, %f517, %f516;
	add.f32 	%f529, %f528, 0fCB40007F;
	neg.f32 	%f530, %f529;
	fma.rn.f32 	%f531, %f525, 0f3FB8AA3B, %f530;
	fma.rn.f32 	%f532, %f525, 0f32A57060, %f531;
	mov.b32 	%r235, %f528;
	shl.b32 	%r236, %r235, 23;
	mov.b32 	%f533, %r236;
	ex2.approx.ftz.f32 	%f534, %f532;
	mul.f32 	%f535, %f534, %f533;
	fma.rn.f32 	%f536, %f524, %f523, %f535;
	setp.lt.f32 	%p48, %f536, 0f00800000;
	mul.f32 	%f537, %f536, 0f4B000000;
	selp.f32 	%f538, %f537, %f536, %p48;
	selp.f32 	%f539, 0fC1B80000, 0f00000000, %p48;
	mov.b32 	%r237, %f538;
	add.s32 	%r238, %r237, -1059760811;
	and.b32  	%r239, %r238, -8388608;
	sub.s32 	%r240, %r237, %r239;
	mov.b32 	%f540, %r240;
	cvt.rn.f32.s32 	%f541, %r239;
	fma.rn.f32 	%f542, %f541, 0f34000000, %f539;
	add.f32 	%f543, %f540, 0fBF800000;
	fma.rn.f32 	%f544, %f543, 0fBE055027, 0f3E1039F6;
	fma.rn.f32 	%f545, %f544, %f543, 0fBDF8CDCC;
	fma.rn.f32 	%f546, %f545, %f543, 0f3E0F2955;
	fma.rn.f32 	%f547, %f546, %f543, 0fBE2AD8B9;
	fma.rn.f32 	%f548, %f547, %f543, 0f3E4CED0B;
	fma.rn.f32 	%f549, %f548, %f543, 0fBE7FFF22;
	fma.rn.f32 	%f550, %f549, %f543, 0f3EAAAA78;
	fma.rn.f32 	%f551, %f550, %f543, 0fBF000000;
	mul.f32 	%f552, %f543, %f551;
	fma.rn.f32 	%f553, %f552, %f543, %f543;
	fma.rn.f32 	%f554, %f542, 0f3F317218, %f553;
	setp.gt.u32 	%p49, %r237, 2139095039;
	fma.rn.f32 	%f555, %f538, 0f7F800000, 0f7F800000;
	selp.f32 	%f556, %f555, %f554, %p49;
	setp.eq.f32 	%p50, %f538, 0f00000000;
	selp.f32 	%f557, 0fFF800000, %f556, %p50;
	add.f32 	%f558, %f512, %f557;
	ld.shared.f32 	%f559, [%r350];
	add.f32 	%f560, %f25, %f559;
	ld.global.nc.f32 	%f561, [%rd53+16];
	add.f32 	%f562, %f560, %f561;
	max.f32 	%f563, %f558, %f562;
	sub.f32 	%f564, %f558, %f563;
	fma.rn.f32 	%f565, %f564, 0f3BBB989D, 0f3F000000;
	cvt.sat.f32.f32 	%f566, %f565;
	fma.rm.f32 	%f567, %f566, %f517, %f516;
	add.f32 	%f568, %f567, 0fCB40007F;
	neg.f32 	%f569, %f568;
	fma.rn.f32 	%f570, %f564, 0f3FB8AA3B, %f569;
	fma.rn.f32 	%f571, %f564, 0f32A57060, %f570;
	mov.b32 	%r241, %f567;
	shl.b32 	%r242, %r241, 23;
	mov.b32 	%f572, %r242;
	ex2.approx.ftz.f32 	%f573, %f571;
	sub.f32 	%f574, %f562, %f563;
	fma.rn.f32 	%f575, %f574, 0f3BBB989D, 0f3F000000;
	cvt.sat.f32.f32 	%f576, %f575;
	fma.rm.f32 	%f577, %f576, %f517, %f516;
	add.f32 	%f578, %f577, 0fCB40007F;
	neg.f32 	%f579, %f578;
	fma.rn.f32 	%f580, %f574, 0f3FB8AA3B, %f579;
	fma.rn.f32 	%f581, %f574, 0f32A57060, %f580;
	mov.b32 	%r243, %f577;
	shl.b32 	%r244, %r243, 23;
	mov.b32 	%f582, %r244;
	ex2.approx.ftz.f32 	%f583, %f581;
	mul.f32 	%f584, %f583, %f582;
	fma.rn.f32 	%f585, %f573, %f572, %f584;
	setp.lt.f32 	%p51, %f585, 0f00800000;
	mul.f32 	%f586, %f585, 0f4B000000;
	selp.f32 	%f587, %f586, %f585, %p51;
	selp.f32 	%f588, 0fC1B80000, 0f00000000, %p51;
	mov.b32 	%r245, %f587;
	add.s32 	%r246, %r245, -1059760811;
	and.b32  	%r247, %r246, -8388608;
	sub.s32 	%r248, %r245, %r247;
	mov.b32 	%f589, %r248;
	cvt.rn.f32.s32 	%f590, %r247;
	fma.rn.f32 	%f591, %f590, 0f34000000, %f588;
	add.f32 	%f592, %f589, 0fBF800000;
	fma.rn.f32 	%f593, %f592, 0fBE055027, 0f3E1039F6;
	fma.rn.f32 	%f594, %f593, %f592, 0fBDF8CDCC;
	fma.rn.f32 	%f595, %f594, %f592, 0f3E0F2955;
	fma.rn.f32 	%f596, %f595, %f592, 0fBE2AD8B9;
	fma.rn.f32 	%f597, %f596, %f592, 0f3E4CED0B;
	fma.rn.f32 	%f598, %f597, %f592, 0fBE7FFF22;
	fma.rn.f32 	%f599, %f598, %f592, 0f3EAAAA78;
	fma.rn.f32 	%f600, %f599, %f592, 0fBF000000;
	mul.f32 	%f601, %f592, %f600;
	fma.rn.f32 	%f602, %f601, %f592, %f592;
	fma.rn.f32 	%f603, %f591, 0f3F317218, %f602;
	setp.gt.u32 	%p52, %r245, 2139095039;
	fma.rn.f32 	%f604, %f587, 0f7F800000, 0f7F800000;
	selp.f32 	%f605, %f604, %f603, %p52;
	setp.eq.f32 	%p53, %f587, 0f00000000;
	selp.f32 	%f606, 0fFF800000, %f605, %p53;
	add.f32 	%f966, %f563, %f606;
	add.s32 	%r352, %r352, 2;
	add.s32 	%r351, %r351, 8;
	add.s32 	%r350, %r350, 8;
	setp.ne.s32 	%p54, %r352, 0;
	mov.u32 	%r353, %r44;
	@%p54 bra 	$L__BB1_28;
$L__BB1_29:
	setp.eq.s32 	%p55, %r43, 0;
	@%p55 bra 	$L__BB1_31;
	shl.b32 	%r249, %r353, 2;
	mov.u32 	%r250, _ZZ16kernel_forward_dIfEvPT_S1_S1_S1_iiiiE5right;
	add.s32 	%r251, %r250, %r249;
	ld.shared.f32 	%f607, [%r251];
	add.f32 	%f608, %f25, %f607;
	add.s32 	%r252, %r353, %r39;
	shl.b32 	%r253, %r252, 2;
	add.s32 	%r254, %r40, %r253;
	mul.wide.s32 	%rd54, %r254, 4;
	add.s64 	%rd55, %rd4, %rd54;
	ld.global.nc.f32 	%f609, [%rd55];
	add.f32 	%f610, %f608, %f609;
	max.f32 	%f611, %f966, %f610;
	sub.f32 	%f612, %f966, %f611;
	fma.rn.f32 	%f613, %f612, 0f3BBB989D, 0f3F000000;
	cvt.sat.f32.f32 	%f614, %f613;
	mov.f32 	%f615, 0f4B400001;
	mov.f32 	%f616, 0f437C0000;
	fma.rm.f32 	%f617, %f614, %f616, %f615;
	add.f32 	%f618, %f617, 0fCB40007F;
	neg.f32 	%f619, %f618;
	fma.rn.f32 	%f620, %f612, 0f3FB8AA3B, %f619;
	fma.rn.f32 	%f621, %f612, 0f32A57060, %f620;
	mov.b32 	%r255, %f617;
	shl.b32 	%r256, %r255, 23;
	mov.b32 	%f622, %r256;
	ex2.approx.ftz.f32 	%f623, %f621;
	sub.f32 	%f624, %f610, %f611;
	fma.rn.f32 	%f625, %f624, 0f3BBB989D, 0f3F000000;
	cvt.sat.f32.f32 	%f626, %f625;
	fma.rm.f32 	%f627, %f626, %f616, %f615;
	add.f32 	%f628, %f627, 0fCB40007F;
	neg.f32 	%f629, %f628;
	fma.rn.f32 	%f630, %f624, 0f3FB8AA3B, %f629;
	fma.rn.f32 	%f631, %f624, 0f32A57060, %f630;
	mov.b32 	%r257, %f627;
	shl.b32 	%r258, %r257, 23;
	mov.b32 	%f632, %r258;
	ex2.approx.ftz.f32 	%f633, %f631;
	mul.f32 	%f634, %f633, %f632;
	fma.rn.f32 	%f635, %f623, %f622, %f634;
	setp.lt.f32 	%p56, %f635, 0f00800000;
	mul.f32 	%f636, %f635, 0f4B000000;
	selp.f32 	%f637, %f636, %f635, %p56;
	selp.f32 	%f638, 0fC1B80000, 0f00000000, %p56;
	mov.b32 	%r259, %f637;
	add.s32 	%r260, %r259, -1059760811;
	and.b32  	%r261, %r260, -8388608;
	sub.s32 	%r262, %r259, %r261;
	mov.b32 	%f639, %r262;
	cvt.rn.f32.s32 	%f640, %r261;
	fma.rn.f32 	%f641, %f640, 0f34000000, %f638;
	add.f32 	%f642, %f639, 0fBF800000;
	fma.rn.f32 	%f643, %f642, 0fBE055027, 0f3E1039F6;
	fma.rn.f32 	%f644, %f643, %f642, 0fBDF8CDCC;
	fma.rn.f32 	%f645, %f644, %f642, 0f3E0F2955;
	fma.rn.f32 	%f646, %f645, %f642, 0fBE2AD8B9;
	fma.rn.f32 	%f647, %f646, %f642, 0f3E4CED0B;
	fma.rn.f32 	%f648, %f647, %f642, 0fBE7FFF22;
	fma.rn.f32 	%f649, %f648, %f642, 0f3EAAAA78;
	fma.rn.f32 	%f650, %f649, %f642, 0fBF000000;
	mul.f32 	%f651, %f642, %f650;
	fma.rn.f32 	%f652, %f651, %f642, %f642;
	fma.rn.f32 	%f653, %f641, 0f3F317218, %f652;
	setp.gt.u32 	%p57, %r259, 2139095039;
	fma.rn.f32 	%f654, %f637, 0f7F800000, 0f7F800000;
	selp.f32 	%f655, %f654, %f653, %p57;
	setp.eq.f32 	%p58, %f637, 0f00000000;
	selp.f32 	%f656, 0fFF800000, %f655, %p58;
	add.f32 	%f966, %f611, %f656;
$L__BB1_31:
	setp.lt.s32 	%p59, %r78, 1;
	bar.sync 	0;
	add.s32 	%r263, %r57, %r38;
	mul.wide.s32 	%rd56, %r263, 4;
	add.s64 	%rd57, %rd6, %rd56;
	ld.global.f32 	%f657, [%rd57];
	st.shared.f32 	[%r19], %f657;
	add.s32 	%r264, %r22, %r56;
	mul.wide.s32 	%rd58, %r264, 4;
	add.s64 	%rd59, %rd3, %rd58;
	ld.global.nc.f32 	%f658, [%rd59];
	st.shared.f32 	[%r23], %f658;
	bar.sync 	0;
	@%p59 bra 	$L__BB1_37;
	setp.eq.s32 	%p60, %r42, 0;
	ld.shared.f32 	%f32, [%r19];
	mov.b32 	%r355, 0;
	@%p60 bra 	$L__BB1_35;
	mov.b32 	%r354, 0;
$L__BB1_34:
	shl.b32 	%r267, %r354, 2;
	mov.u32 	%r268, _ZZ16kernel_forward_dIfEvPT_S1_S1_S1_iiiiE5right;
	add.s32 	%r269, %r268, %r267;
	ld.shared.f32 	%f660, [%r269];
	add.f32 	%f661, %f32, %f660;
	add.s32 	%r270, %r354, %r39;
	shl.b32 	%r271, %r270, 2;
	add.s32 	%r272, %r41, %r271;
	mul.wide.s32 	%rd60, %r272, 4;
	add.s64 	%rd61, %rd4, %rd60;
	ld.global.nc.f32 	%f662, [%rd61];
	add.f32 	%f663, %f661, %f662;
	max.f32 	%f664, %f966, %f663;
	sub.f32 	%f665, %f966, %f664;
	fma.rn.f32 	%f666, %f665, 0f3BBB989D, 0f3F000000;
	cvt.sat.f32.f32 	%f667, %f666;
	mov.f32 	%f668, 0f4B400001;
	mov.f32 	%f669, 0f437C0000;
	fma.rm.f32 	%f670, %f667, %f669, %f668;
	add.f32 	%f671, %f670, 0fCB40007F;
	neg.f32 	%f672, %f671;
	fma.rn.f32 	%f673, %f665, 0f3FB8AA3B, %f672;
	fma.rn.f32 	%f674, %f665, 0f32A57060, %f673;
	mov.b32 	%r273, %f670;
	shl.b32 	%r274, %r273, 23;
	mov.b32 	%f675, %r274;
	ex2.approx.ftz.f32 	%f676, %f674;
	sub.f32 	%f677, %f663, %f664;
	fma.rn.f32 	%f678, %f677, 0f3BBB989D, 0f3F000000;
	cvt.sat.f32.f32 	%f679, %f678;
	fma.rm.f32 	%f680, %f679, %f669, %f668;
	add.f32 	%f681, %f680, 0fCB40007F;
	neg.f32 	%f682, %f681;
	fma.rn.f32 	%f683, %f677, 0f3FB8AA3B, %f682;
	fma.rn.f32 	%f684, %f677, 0f32A57060, %f683;
	mov.b32 	%r275, %f680;
	shl.b32 	%r276, %r275, 23;
	mov.b32 	%f685, %r276;
	ex2.approx.ftz.f32 	%f686, %f684;
	mul.f32 	%f687, %f686, %f685;
	fma.rn.f32 	%f688, %f676, %f675, %f687;
	setp.lt.f32 	%p61, %f688, 0f00800000;
	mul.f32 	%f689, %f688, 0f4B000000;
	selp.f32 	%f690, %f689, %f688, %p61;
	selp.f32 	%f691, 0fC1B80000, 0f00000000, %p61;
	mov.b32 	%r277, %f690;
	add.s32 	%r278, %r277, -1059760811;
	and.b32  	%r279, %r278, -8388608;
	sub.s32 	%r280, %r277, %r279;
	mov.b32 	%f692, %r280;
	cvt.rn.f32.s32 	%f693, %r279;
	fma.rn.f32 	%f694, %f693, 0f34000000, %f691;
	add.f32 	%f695, %f692, 0fBF800000;
	fma.rn.f32 	%f696, %f695, 0fBE055027, 0f3E1039F6;
	fma.rn.f32 	%f697, %f696, %f695, 0fBDF8CDCC;
	fma.rn.f32 	%f698, %f697, %f695, 0f3E0F2955;
	fma.rn.f32 	%f699, %f698, %f695, 0fBE2AD8B9;
	fma.rn.f32 	%f700, %f699, %f695, 0f3E4CED0B;
	fma.rn.f32 	%f701, %f700, %f695, 0fBE7FFF22;
	fma.rn.f32 	%f702, %f701, %f695, 0f3EAAAA78;
	fma.rn.f32 	%f703, %f702, %f695, 0fBF000000;
	mul.f32 	%f704, %f695, %f703;
	fma.rn.f32 	%f705, %f704, %f695, %f695;
	fma.rn.f32 	%f706, %f694, 0f3F317218, %f705;
	setp.gt.u32 	%p62, %r277, 2139095039;
	fma.rn.f32 	%f707, %f690, 0f7F800000, 0f7F800000;
	selp.f32 	%f708, %f707, %f706, %p62;
	setp.eq.f32 	%p63, %f690, 0f00000000;
	selp.f32 	%f709, 0fFF800000, %f708, %p63;
	add.f32 	%f710, %f664, %f709;
	ld.shared.f32 	%f711, [%r269+4];
	add.f32 	%f712, %f32, %f711;
	ld.global.nc.f32 	%f713, [%rd61+16];
	add.f32 	%f714, %f712, %f713;
	max.f32 	%f715, %f710, %f714;
	sub.f32 	%f716, %f710, %f715;
	fma.rn.f32 	%f717, %f716, 0f3BBB989D, 0f3F000000;
	cvt.sat.f32.f32 	%f718, %f717;
	fma.rm.f32 	%f719, %f718, %f669, %f668;
	add.f32 	%f720, %f719, 0fCB40007F;
	neg.f32 	%f721, %f720;
	fma.rn.f32 	%f722, %f716, 0f3FB8AA3B, %f721;
	fma.rn.f32 	%f723, %f716, 0f32A57060, %f722;
	mov.b32 	%r281, %f719;
	shl.b32 	%r282, %r281, 23;
	mov.b32 	%f724, %r282;
	ex2.approx.ftz.f32 	%f725, %f723;
	sub.f32 	%f726, %f714, %f715;
	fma.rn.f32 	%f727, %f726, 0f3BBB989D, 0f3F000000;
	cvt.sat.f32.f32 	%f728, %f727;
	fma.rm.f32 	%f729, %f728, %f669, %f668;
	add.f32 	%f730, %f729, 0fCB40007F;
	neg.f32 	%f731, %f730;
	fma.rn.f32 	%f732, %f726, 0f3FB8AA3B, %f731;
	fma.rn.f32 	%f733, %f726, 0f32A57060, %f732;
	mov.b32 	%r283, %f729;
	shl.b32 	%r284, %r283, 23;
	mov.b32 	%f734, %r284;
	ex2.approx.ftz.f32 	%f735, %f733;
	mul.f32 	%f736, %f735, %f734;
	fma.rn.f32 	%f737, %f725, %f724, %f736;
	setp.lt.f32 	%p64, %f737, 0f00800000;
	mul.f32 	%f738, %f737, 0f4B000000;
	selp.f32 	%f739, %f738, %f737, %p64;
	selp.f32 	%f740, 0fC1B80000, 0f00000000, %p64;
	mov.b32 	%r285, %f739;
	add.s32 	%r286, %r285, -1059760811;
	and.b32  	%r287, %r286, -8388608;
	sub.s32 	%r288, %r285, %r287;
	mov.b32 	%f741, %r288;
	cvt.rn.f32.s32 	%f742, %r287;
	fma.rn.f32 	%f743, %f742, 0f34000000, %f740;
	add.f32 	%f744, %f741, 0fBF800000;
	fma.rn.f32 	%f745, %f744, 0fBE055027, 0f3E1039F6;
	fma.rn.f32 	%f746, %f745, %f744, 0fBDF8CDCC;
	fma.rn.f32 	%f747, %f746, %f744, 0f3E0F2955;
	fma.rn.f32 	%f748, %f747, %f744, 0fBE2AD8B9;
	fma.rn.f32 	%f749, %f748, %f744, 0f3E4CED0B;
	fma.rn.f32 	%f750, %f749, %f744, 0fBE7FFF22;
	fma.rn.f32 	%f751, %f750, %f744, 0f3EAAAA78;
	fma.rn.f32 	%f752, %f751, %f744, 0fBF000000;
	mul.f32 	%f753, %f744, %f752;
	fma.rn.f32 	%f754, %f753, %f744, %f744;
	fma.rn.f32 	%f755, %f743, 0f3F317218, %f754;
	setp.gt.u32 	%p65, %r285, 2139095039;
	fma.rn.f32 	%f756, %f739, 0f7F800000, 0f7F800000;
	selp.f32 	%f757, %f756, %f755, %p65;
	setp.eq.f32 	%p66, %f739, 0f00000000;
	selp.f32 	%f758, 0fFF800000, %f757, %p66;
	add.f32 	%f966, %f715, %f758;
	add.s32 	%r354, %r354, 2;
	setp.ne.s32 	%p67, %r354, %r44;
	mov.u32 	%r355, %r44;
	@%p67 bra 	$L__BB1_34;
$L__BB1_35:
	setp.eq.s32 	%p68, %r43, 0;
	@%p68 bra 	$L__BB1_37;
	shl.b32 	%r289, %r355, 2;
	mov.u32 	%r290, _ZZ16kernel_forward_dIfEvPT_S1_S1_S1_iiiiE5right;
	add.s32 	%r291, %r290, %r289;
	ld.shared.f32 	%f759, [%r291];
	add.f32 	%f760, %f32, %f759;
	add.s32 	%r292, %r355, %r39;
	shl.b32 	%r293, %r292, 2;
	add.s32 	%r294, %r41, %r293;
	mul.wide.s32 	%rd62, %r294, 4;
	add.s64 	%rd63, %rd4, %rd62;
	ld.global.nc.f32 	%f761, [%rd63];
	add.f32 	%f762, %f760, %f761;
	max.f32 	%f763, %f966, %f762;
	sub.f32 	%f764, %f966, %f763;
	fma.rn.f32 	%f765, %f764, 0f3BBB989D, 0f3F000000;
	cvt.sat.f32.f32 	%f766, %f765;
	mov.f32 	%f767, 0f4B400001;
	mov.f32 	%f768, 0f437C0000;
	fma.rm.f32 	%f769, %f766, %f768, %f767;
	add.f32 	%f770, %f769, 0fCB40007F;
	neg.f32 	%f771, %f770;
	fma.rn.f32 	%f772, %f764, 0f3FB8AA3B, %f771;
	fma.rn.f32 	%f773, %f764, 0f32A57060, %f772;
	mov.b32 	%r295, %f769;
	shl.b32 	%r296, %r295, 23;
	mov.b32 	%f774, %r296;
	ex2.approx.ftz.f32 	%f775, %f773;
	sub.f32 	%f776, %f762, %f763;
	fma.rn.f32 	%f777, %f776, 0f3BBB989D, 0f3F000000;
	cvt.sat.f32.f32 	%f778, %f777;
	fma.rm.f32 	%f779, %f778, %f768, %f767;
	add.f32 	%f780, %f779, 0fCB40007F;
	neg.f32 	%f781, %f780;
	fma.rn.f32 	%f782, %f776, 0f3FB8AA3B, %f781;
	fma.rn.f32 	%f783, %f776, 0f32A57060, %f782;
	mov.b32 	%r297, %f779;
	shl.b32 	%r298, %r297, 23;
	mov.b32 	%f784, %r298;
	ex2.approx.ftz.f32 	%f785, %f783;
	mul.f32 	%f786, %f785, %f784;
	fma.rn.f32 	%f787, %f775, %f774, %f786;
	setp.lt.f32 	%p69, %f787, 0f00800000;
	mul.f32 	%f788, %f787, 0f4B000000;
	selp.f32 	%f789, %f788, %f787, %p69;
	selp.f32 	%f790, 0fC1B80000, 0f00000000, %p69;
	mov.b32 	%r299, %f789;
	add.s32 	%r300, %r299, -1059760811;
	and.b32  	%r301, %r300, -8388608;
	sub.s32 	%r302, %r299, %r301;
	mov.b32 	%f791, %r302;
	cvt.rn.f32.s32 	%f792, %r301;
	fma.rn.f32 	%f793, %f792, 0f34000000, %f790;
	add.f32 	%f794, %f791, 0fBF800000;
	fma.rn.f32 	%f795, %f794, 0fBE055027, 0f3E1039F6;
	fma.rn.f32 	%f796, %f795, %f794, 0fBDF8CDCC;
	fma.rn.f32 	%f797, %f796, %f794, 0f3E0F2955;
	fma.rn.f32 	%f798, %f797, %f794, 0fBE2AD8B9;
	fma.rn.f32 	%f799, %f798, %f794, 0f3E4CED0B;
	fma.rn.f32 	%f800, %f799, %f794, 0fBE7FFF22;
	fma.rn.f32 	%f801, %f800, %f794, 0f3EAAAA78;
	fma.rn.f32 	%f802, %f801, %f794, 0fBF000000;
	mul.f32 	%f803, %f794, %f802;
	fma.rn.f32 	%f804, %f803, %f794, %f794;
	fma.rn.f32 	%f805, %f793, 0f3F317218, %f804;
	setp.gt.u32 	%p70, %r299, 2139095039;
	fma.rn.f32 	%f806, %f789, 0f7F800000, 0f7F800000;
	selp.f32 	%f807, %f806, %f805, %p70;
	setp.eq.f32 	%p71, %f789, 0f00000000;
	selp.f32 	%f808, 0fFF800000, %f807, %p71;
	add.f32 	%f966, %f763, %f808;
$L__BB1_37:
	bar.sync 	0;
	add.s32 	%r349, %r349, 1;
	setp.lt.s32 	%p72, %r349, %r6;
	@%p72 bra 	$L__BB1_25;
$L__BB1_38:
	shl.b32 	%r303, %r8, 2;
	mov.u32 	%r304, _ZZ16kernel_forward_dIfEvPT_S1_S1_S1_iiiiE6result;
	add.s32 	%r305, %r304, %r303;
	st.shared.f32 	[%r305], %f966;
	bar.sync 	0;
	setp.ne.s32 	%p73, %r8, 0;
	@%p73 bra 	$L__BB1_46;
	setp.lt.s32 	%p74, %r78, 1;
	mov.f32 	%f978, 0fFF800000;
	@%p74 bra 	$L__BB1_45;
	setp.eq.s32 	%p75, %r78, 1;
	mov.f32 	%f978, 0fFF800000;
	mov.b32 	%r358, 0;
	@%p75 bra 	$L__BB1_43;
	and.b32  	%r358, %r78, 2147483646;
	add.s32 	%r356, %r304, 4;
	neg.s32 	%r357, %r358;
	mov.f32 	%f978, 0fFF800000;
$L__BB1_42:
	ld.shared.f32 	%f813, [%r356+-4];
	max.f32 	%f814, %f978, %f813;
	sub.f32 	%f815, %f978, %f814;
	fma.rn.f32 	%f816, %f815, 0f3BBB989D, 0f3F000000;
	cvt.sat.f32.f32 	%f817, %f816;
	mov.f32 	%f818, 0f4B400001;
	mov.f32 	%f819, 0f437C0000;
	fma.rm.f32 	%f820, %f817, %f819, %f818;
	add.f32 	%f821, %f820, 0fCB40007F;
	neg.f32 	%f822, %f821;
	fma.rn.f32 	%f823, %f815, 0f3FB8AA3B, %f822;
	fma.rn.f32 	%f824, %f815, 0f32A57060, %f823;
	mov.b32 	%r309, %f820;
	shl.b32 	%r310, %r309, 23;
	mov.b32 	%f825, %r310;
	ex2.approx.ftz.f32 	%f826, %f824;
	sub.f32 	%f827, %f813, %f814;
	fma.rn.f32 	%f828, %f827, 0f3BBB989D, 0f3F000000;
	cvt.sat.f32.f32 	%f829, %f828;
	fma.rm.f32 	%f830, %f829, %f819, %f818;
	add.f32 	%f831, %f830, 0fCB40007F;
	neg.f32 	%f832, %f831;
	fma.rn.f32 	%f833, %f827, 0f3FB8AA3B, %f832;
	fma.rn.f32 	%f834, %f827, 0f32A57060, %f833;
	mov.b32 	%r311, %f830;
	shl.b32 	%r312, %r311, 23;
	mov.b32 	%f835, %r312;
	ex2.approx.ftz.f32 	%f836, %f834;
	mul.f32 	%f837, %f836, %f835;
	fma.rn.f32 	%f838, %f826, %f825, %f837;
	setp.lt.f32 	%p76, %f838, 0f00800000;
	mul.f32 	%f839, %f838, 0f4B000000;
	selp.f32 	%f840, %f839, %f838, %p76;
	selp.f32 	%f841, 0fC1B80000, 0f00000000, %p76;
	mov.b32 	%r313, %f840;
	add.s32 	%r314, %r313, -1059760811;
	and.b32  	%r315, %r314, -8388608;
	sub.s32 	%r316, %r313, %r315;
	mov.b32 	%f842, %r316;
	cvt.rn.f32.s32 	%f843, %r315;
	fma.rn.f32 	%f844, %f843, 0f34000000, %f841;
	add.f32 	%f845, %f842, 0fBF800000;
	fma.rn.f32 	%f846, %f845, 0fBE055027, 0f3E1039F6;
	fma.rn.f32 	%f847, %f846, %f845, 0fBDF8CDCC;
	fma.rn.f32 	%f848, %f847, %f845, 0f3E0F2955;
	fma.rn.f32 	%f849, %f848, %f845, 0fBE2AD8B9;
	fma.rn.f32 	%f850, %f849, %f845, 0f3E4CED0B;
	fma.rn.f32 	%f851, %f850, %f845, 0fBE7FFF22;
	fma.rn.f32 	%f852, %f851, %f845, 0f3EAAAA78;
	fma.rn.f32 	%f853, %f852, %f845, 0fBF000000;
	mul.f32 	%f854, %f845, %f853;
	fma.rn.f32 	%f855, %f854, %f845, %f845;
	fma.rn.f32 	%f856, %f844, 0f3F317218, %f855;
	setp.gt.u32 	%p77, %r313, 2139095039;
	fma.rn.f32 	%f857, %f840, 0f7F800000, 0f7F800000;
	selp.f32 	%f858, %f857, %f856, %p77;
	setp.eq.f32 	%p78, %f840, 0f00000000;
	selp.f32 	%f859, 0fFF800000, %f858, %p78;
	add.f32 	%f860, %f814, %f859;
	ld.shared.f32 	%f861, [%r356];
	max.f32 	%f862, %f860, %f861;
	sub.f32 	%f863, %f860, %f862;
	fma.rn.f32 	%f864, %f863, 0f3BBB989D, 0f3F000000;
	cvt.sat.f32.f32 	%f865, %f864;
	fma.rm.f32 	%f866, %f865, %f819, %f818;
	add.f32 	%f867, %f866, 0fCB40007F;
	neg.f32 	%f868, %f867;
	fma.rn.f32 	%f869, %f863, 0f3FB8AA3B, %f868;
	fma.rn.f32 	%f870, %f863, 0f32A57060, %f869;
	mov.b32 	%r317, %f866;
	shl.b32 	%r318, %r317, 23;
	mov.b32 	%f871, %r318;
	ex2.approx.ftz.f32 	%f872, %f870;
	sub.f32 	%f873, %f861, %f862;
	fma.rn.f32 	%f874, %f873, 0f3BBB989D, 0f3F000000;
	cvt.sat.f32.f32 	%f875, %f874;
	fma.rm.f32 	%f876, %f875, %f819, %f818;
	add.f32 	%f877, %f876, 0fCB40007F;
	neg.f32 	%f878, %f877;
	fma.rn.f32 	%f879, %f873, 0f3FB8AA3B, %f878;
	fma.rn.f32 	%f880, %f873, 0f32A57060, %f879;
	mov.b32 	%r319, %f876;
	shl.b32 	%r320, %r319, 23;
	mov.b32 	%f881, %r320;
	ex2.approx.ftz.f32 	%f882, %f880;
	mul.f32 	%f883, %f882, %f881;
	fma.rn.f32 	%f884, %f872, %f871, %f883;
	setp.lt.f32 	%p79, %f884, 0f00800000;
	mul.f32 	%f885, %f884, 0f4B000000;
	selp.f32 	%f886, %f885, %f884, %p79;
	selp.f32 	%f887, 0fC1B80000, 0f00000000, %p79;
	mov.b32 	%r321, %f886;
	add.s32 	%r322, %r321, -1059760811;
	and.b32  	%r323, %r322, -8388608;
	sub.s32 	%r324, %r321, %r323;
	mov.b32 	%f888, %r324;
	cvt.rn.f32.s32 	%f889, %r323;
	fma.rn.f32 	%f890, %f889, 0f34000000, %f887;
	add.f32 	%f891, %f888, 0fBF800000;
	fma.rn.f32 	%f892, %f891, 0fBE055027, 0f3E1039F6;
	fma.rn.f32 	%f893, %f892, %f891, 0fBDF8CDCC;
	fma.rn.f32 	%f894, %f893, %f891, 0f3E0F2955;
	fma.rn.f32 	%f895, %f894, %f891, 0fBE2AD8B9;
	fma.rn.f32 	%f896, %f895, %f891, 0f3E4CED0B;
	fma.rn.f32 	%f897, %f896, %f891, 0fBE7FFF22;
	fma.rn.f32 	%f898, %f897, %f891, 0f3EAAAA78;
	fma.rn.f32 	%f899, %f898, %f891, 0fBF000000;
	mul.f32 	%f900, %f891, %f899;
	fma.rn.f32 	%f901, %f900, %f891, %f891;
	fma.rn.f32 	%f902, %f890, 0f3F317218, %f901;
	setp.gt.u32 	%p80, %r321, 2139095039;
	fma.rn.f32 	%f903, %f886, 0f7F800000, 0f7F800000;
	selp.f32 	%f904, %f903, %f902, %p80;
	setp.eq.f32 	%p81, %f886, 0f00000000;
	selp.f32 	%f905, 0fFF800000, %f904, %p81;
	add.f32 	%f978, %f862, %f905;
	add.s32 	%r357, %r357, 2;
	add.s32 	%r356, %r356, 8;
	setp.ne.s32 	%p82, %r357, 0;
	@%p82 bra 	$L__BB1_42;
$L__BB1_43:
	and.b32  	%r325, %r78, 1;
	setp.eq.b32 	%p83, %r325, 1;
	not.pred 	%p84, %p83;
	@%p84 bra 	$L__BB1_45;
	shl.b32 	%r326, %r358, 2;
	add.s32 	%r328, %r304, %r326;
	ld.shared.f32 	%f906, [%r328];
	max.f32 	%f907, %f978, %f906;
	sub.f32 	%f908, %f978, %f907;
	fma.rn.f32 	%f909, %f908, 0f3BBB989D, 0f3F000000;
	cvt.sat.f32.f32 	%f910, %f909;
	mov.f32 	%f911, 0f4B400001;
	mov.f32 	%f912, 0f437C0000;
	fma.rm.f32 	%f913, %f910, %f912, %f911;
	add.f32 	%f914, %f913, 0fCB40007F;
	neg.f32 	%f915, %f914;
	fma.rn.f32 	%f916, %f908, 0f3FB8AA3B, %f915;
	fma.rn.f32 	%f917, %f908, 0f32A57060, %f916;
	mov.b32 	%r329, %f913;
	shl.b32 	%r330, %r329, 23;
	mov.b32 	%f918, %r330;
	ex2.approx.ftz.f32 	%f919, %f917;
	sub.f32 	%f920, %f906, %f907;
	fma.rn.f32 	%f921, %f920, 0f3BBB989D, 0f3F000000;
	cvt.sat.f32.f32 	%f922, %f921;
	fma.rm.f32 	%f923, %f922, %f912, %f911;
	add.f32 	%f924, %f923, 0fCB40007F;
	neg.f32 	%f925, %f924;
	fma.rn.f32 	%f926, %f920, 0f3FB8AA3B, %f925;
	fma.rn.f32 	%f927, %f920, 0f32A57060, %f926;
	mov.b32 	%r331, %f923;
	shl.b32 	%r332, %r331, 23;
	mov.b32 	%f928, %r332;
	ex2.approx.ftz.f32 	%f929, %f927;
	mul.f32 	%f930, %f929, %f928;
	fma.rn.f32 	%f931, %f919, %f918, %f930;
	setp.lt.f32 	%p85, %f931, 0f00800000;
	mul.f32 	%f932, %f931, 0f4B000000;
	selp.f32 	%f933, %f932, %f931, %p85;
	selp.f32 	%f934, 0fC1B80000, 0f00000000, %p85;
	mov.b32 	%r333, %f933;
	add.s32 	%r334, %r333, -1059760811;
	and.b32  	%r335, %r334, -8388608;
	sub.s32 	%r336, %r333, %r335;
	mov.b32 	%f935, %r336;
	cvt.rn.f32.s32 	%f936, %r335;
	fma.rn.f32 	%f937, %f936, 0f34000000, %f934;
	add.f32 	%f938, %f935, 0fBF800000;
	fma.rn.f32 	%f939, %f938, 0fBE055027, 0f3E1039F6;
	fma.rn.f32 	%f940, %f939, %f938, 0fBDF8CDCC;
	fma.rn.f32 	%f941, %f940, %f938, 0f3E0F2955;
	fma.rn.f32 	%f942, %f941, %f938, 0fBE2AD8B9;
	fma.rn.f32 	%f943, %f942, %f938, 0f3E4CED0B;
	fma.rn.f32 	%f944, %f943, %f938, 0fBE7FFF22;
	fma.rn.f32 	%f945, %f944, %f938, 0f3EAAAA78;
	fma.rn.f32 	%f946, %f945, %f938, 0fBF000000;
	mul.f32 	%f947, %f938, %f946;
	fma.rn.f32 	%f948, %f947, %f938, %f938;
	fma.rn.f32 	%f949, %f937, 0f3F317218, %f948;
	setp.gt.u32 	%p86, %r333, 2139095039;
	fma.rn.f32 	%f950, %f933, 0f7F800000, 0f7F800000;
	selp.f32 	%f951, %f950, %f949, %p86;
	setp.eq.f32 	%p87, %f933, 0f00000000;
	selp.f32 	%f952, 0fFF800000, %f951, %p87;
	add.f32 	%f978, %f907, %f952;
$L__BB1_45:
	mad.lo.s32 	%r337, %r3, %r15, %r7;
	add.s32 	%r338, %r337, %r13;
	mad.lo.s32 	%r339, %r10, %r12, %r338;
	add.s32 	%r340, %r339, %r20;
	add.s32 	%r341, %r340, %r21;
	mul.wide.s32 	%rd64, %r341, 4;
	add.s64 	%rd65, %rd2, %rd64;
	st.global.f32 	[%rd65], %f978;
$L__BB1_46:
	ret;

}
	// .globl	_Z21kernel_forward_argmaxIfEvPT_S1_S1_S1_iiii
.visible .entry _Z21kernel_forward_argmaxIfEvPT_S1_S1_S1_iiii(
	.param .u64 .ptr .align 1 _Z21kernel_forward_argmaxIfEvPT_S1_S1_S1_iiii_param_0,
	.param .u64 .ptr .align 1 _Z21kernel_forward_argmaxIfEvPT_S1_S1_S1_iiii_param_1,
	.param .u64 .ptr .align 1 _Z21kernel_forward_argmaxIfEvPT_S1_S1_S1_iiii_param_2,
	.param .u64 .ptr .align 1 _Z21kernel_forward_argmaxIfEvPT_S1_S1_S1_iiii_param_3,
	.param .u32 _Z21kernel_forward_argmaxIfEvPT_S1_S1_S1_iiii_param_4,
	.param .u32 _Z21kernel_forward_argmaxIfEvPT_S1_S1_S1_iiii_param_5,
	.param .u32 _Z21kernel_forward_argmaxIfEvPT_S1_S1_S1_iiii_param_6,
	.param .u32 _Z21kernel_forward_argmaxIfEvPT_S1_S1_S1_iiii_param_7
)
{
	.reg .pred 	%p<91>;
	.reg .b32 	%r<231>;
	.reg .b32 	%f<526>;
	.reg .b64 	%rd<116>;
	// demoted variable
	.shared .align 4 .b8 _ZZ21kernel_forward_argmaxIfEvPT_S1_S1_S1_iiiiE6result[800];
	// demoted variable
	.shared .align 4 .b8 _ZZ21kernel_forward_argmaxIfEvPT_S1_S1_S1_iiiiE10result_idx[800];
	// demoted variable
	.shared .align 4 .b8 _ZZ21kernel_forward_argmaxIfEvPT_S1_S1_S1_iiiiE4left[800];
	// demoted variable
	.shared .align 4 .b8 _ZZ21kernel_forward_argmaxIfEvPT_S1_S1_S1_iiiiE5right[800];
	ld.param.u64 	%rd8, [_Z21kernel_forward_argmaxIfEvPT_S1_S1_S1_iiii_param_0];
	ld.param.u64 	%rd9, [_Z21kernel_forward_argmaxIfEvPT_S1_S1_S1_iiii_param_1];
	ld.param.u64 	%rd10, [_Z21kernel_forward_argmaxIfEvPT_S1_S1_S1_iiii_param_2];
	ld.param.u32 	%r75, [_Z21kernel_forward_argmaxIfEvPT_S1_S1_S1_iiii_param_5];
	ld.param.u32 	%r76, [_Z21kernel_forward_argmaxIfEvPT_S1_S1_S1_iiii_param_6];
	ld.param.u32 	%r77, [_Z21kernel_forward_argmaxIfEvPT_S1_S1_S1_iiii_param_7];
	cvta.to.global.u64 	%rd1, %rd8;
	cvta.to.global.u64 	%rd2, %rd9;
	cvta.to.global.u64 	%rd3, %rd10;
	mov.u32 	%r1, %ctaid.y;
	mov.u32 	%r2, %ctaid.z;
	mov.u32 	%r3, %tid.x;
	add.s32 	%r4, %r76, %r1;
	setp.ge.s32 	%p1, %r4, %r75;
	@%p1 bra 	$L__BB2_104;
	mov.u32 	%r78, %ctaid.x;
	mul.lo.s32 	%r79, %r75, %r78;
	mul.lo.s32 	%r80, %r79, %r75;
	mul.lo.s32 	%r5, %r80, %r77;
	mul.lo.s32 	%r81, %r77, %r78;
	mul.lo.s32 	%r82, %r81, %r77;
	mul.lo.s32 	%r83, %r82, %r77;
	cvt.s64.s32 	%rd4, %r83;
	setp.lt.s32 	%p2, %r76, 2;
	mov.f32 	%f447, 0fC61C3C00;
	mov.f32 	%f446, 0fFF800000;
	@%p2 bra 	$L__BB2_31;
	mul.wide.s32 	%rd11, %r5, 4;
	add.s64 	%rd5, %rd3, %rd11;
	add.s32 	%r211, %r1, 1;
	mul.lo.s32 	%r84, %r75, %r1;
	mad.lo.s32 	%r7, %r77, %r84, %r3;
	shl.b32 	%r85, %r3, 2;
	mov.u32 	%r86, _ZZ21kernel_forward_argmaxIfEvPT_S1_S1_S1_iiiiE4left;
	add.s32 	%r8, %r86, %r85;
	mad.lo.s32 	%r9, %r4, %r77, %r3;
	mul.lo.s32 	%r87, %r77, %r2;
	mul.lo.s32 	%r10, %r77, %r3;
	mad.lo.s32 	%r11, %r87, %r77, %r10;
	mul.lo.s32 	%r12, %r84, %r75;
	mul.lo.s32 	%r13, %r77, %r75;
	and.b32  	%r14, %r77, 7;
	and.b32  	%r15, %r77, 3;
	and.b32  	%r16, %r77, 2147483640;
	and.b32  	%r17, %r77, 1;
	mul.lo.s32 	%r88, %r75, %r75;
	mul.lo.s32 	%r89, %r5, %r88;
	cvt.s64.s32 	%rd6, %r89;
	mov.f32 	%f446, 0fFF800000;
	mov.f32 	%f447, 0fC61C3C00;
	cvt.u64.u32 	%rd34, %r11;
	mov.u32 	%r212, %r1;
	bra.uni 	$L__BB2_4;
$L__BB2_3:
	add.s32 	%r211, %r212, 1;
	setp.ge.s32 	%p51, %r211, %r4;
	@%p51 bra 	$L__BB2_31;
$L__BB2_4:
	mov.u32 	%r20, %r212;
	mov.u32 	%r212, %r211;
	setp.lt.s32 	%p3, %r77, 1;
	mul.lo.s32 	%r21, %r212, %r77;
	add.s32 	%r90, %r7, %r21;
	mul.wide.s32 	%rd12, %r90, 4;
	add.s64 	%rd13, %rd5, %rd12;
	ld.global.f32 	%f197, [%rd13];
	st.shared.f32 	[%r8], %f197;
	mul.lo.s32 	%r22, %r212, %r75;
	mul.lo.s32 	%r23, %r22, %r77;
	add.s32 	%r91, %r9, %r23;
	mul.wide.s32 	%rd14, %r91, 4;
	add.s64 	%rd15, %rd5, %rd14;
	ld.global.f32 	%f198, [%rd15];
	shl.b32 	%r92, %r3, 2;
	mov.u32 	%r93, _ZZ21kernel_forward_argmaxIfEvPT_S1_S1_S1_iiiiE5right;
	add.s32 	%r94, %r93, %r92;
	st.shared.f32 	[%r94], %f198;
	bar.sync 	0;
	@%p3 bra 	$L__BB2_16;
	setp.lt.u32 	%p4, %r77, 8;
	ld.shared.f32 	%f5, [%r8];
	mad.lo.s32 	%r24, %r21, %r77, %r10;
	mov.b32 	%r215, 0;
	@%p4 bra 	$L__BB2_8;
	mov.b32 	%r213, 0;
$L__BB2_7:
	.pragma "nounroll";
	shl.b32 	%r97, %r213, 2;
	mov.u32 	%r98, _ZZ21kernel_forward_argmaxIfEvPT_S1_S1_S1_iiiiE5right;
	add.s32 	%r99, %r98, %r97;
	ld.shared.f32 	%f200, [%r99];
	add.f32 	%f201, %f5, %f200;
	add.s32 	%r100, %r11, %r213;
	cvt.u64.u32 	%rd16, %r100;
	add.s64 	%rd17, %rd16, %rd4;
	shl.b64 	%rd18, %rd17, 2;
	add.s64 	%rd19, %rd1, %rd18;
	ld.global.nc.f32 	%f202, [%rd19];
	add.f32 	%f203, %f201, %f202;
	setp.gt.f32 	%p5, %f203, %f446;
	add.s32 	%r101, %r24, %r213;
	cvt.rn.f32.s32 	%f204, %r101;
	selp.f32 	%f205, %f203, %f446, %p5;
	selp.f32 	%f206, %f204, %f447, %p5;
	ld.shared.f32 	%f207, [%r99+4];
	add.f32 	%f208, %f5, %f207;
	ld.global.nc.f32 	%f209, [%rd19+4];
	add.f32 	%f210, %f208, %f209;
	setp.gt.f32 	%p6, %f210, %f205;
	add.s32 	%r102, %r101, 1;
	cvt.rn.f32.s32 	%f211, %r102;
	selp.f32 	%f212, %f210, %f205, %p6;
	selp.f32 	%f213, %f211, %f206, %p6;
	ld.shared.f32 	%f214, [%r99+8];
	add.f32 	%f215, %f5, %f214;
	ld.global.nc.f32 	%f216, [%rd19+8];
	add.f32 	%f217, %f215, %f216;
	setp.gt.f32 	%p7, %f217, %f212;
	add.s32 	%r103, %r101, 2;
	cvt.rn.f32.s32 	%f218, %r103;
	selp.f32 	%f219, %f217, %f212, %p7;
	selp.f32 	%f220, %f218, %f213, %p7;
	ld.shared.f32 	%f221, [%r99+12];
	add.f32 	%f222, %f5, %f221;
	ld.global.nc.f32 	%f223, [%rd19+12];
	add.f32 	%f224, %f222, %f223;
	setp.gt.f32 	%p8, %f224, %f219;
	add.s32 	%r104, %r101, 3;
	cvt.rn.f32.s32 	%f225, %r104;
	selp.f32 	%f226, %f224, %f219, %p8;
	selp.f32 	%f227, %f225, %f220, %p8;
	ld.shared.f32 	%f228, [%r99+16];
	add.f32 	%f229, %f5, %f228;
	ld.global.nc.f32 	%f230, [%rd19+16];
	add.f32 	%f231, %f229, %f230;
	setp.gt.f32 	%p9, %f231, %f226;
	add.s32 	%r105, %r101, 4;
	cvt.rn.f32.s32 	%f232, %r105;
	selp.f32 	%f233, %f231, %f226, %p9;
	selp.f32 	%f234, %f232, %f227, %p9;
	ld.shared.f32 	%f235, [%r99+20];
	add.f32 	%f236, %f5, %f235;
	ld.global.nc.f32 	%f237, [%rd19+20];
	add.f32 	%f238, %f236, %f237;
	setp.gt.f32 	%p10, %f238, %f233;
	add.s32 	%r106, %r101, 5;
	cvt.rn.f32.s32 	%f239, %r106;
	selp.f32 	%f240, %f238, %f233, %p10;
	selp.f32 	%f241, %f239, %f234, %p10;
	ld.shared.f32 	%f242, [%r99+24];
	add.f32 	%f243, %f5, %f242;
	ld.global.nc.f32 	%f244, [%rd19+24];
	add.f32 	%f245, %f243, %f244;
	setp.gt.f32 	%p11, %f245, %f240;
	add.s32 	%r107, %r101, 6;
	cvt.rn.f32.s32 	%f246, %r107;
	selp.f32 	%f247, %f245, %f240, %p11;
	selp.f32 	%f248, %f246, %f241, %p11;
	ld.shared.f32 	%f249, [%r99+28];
	add.f32 	%f250, %f5, %f249;
	ld.global.nc.f32 	%f251, [%rd19+28];
	add.f32 	%f252, %f250, %f251;
	setp.gt.f32 	%p12, %f252, %f247;
	add.s32 	%r108, %r101, 7;
	cvt.rn.f32.s32 	%f253, %r108;
	selp.f32 	%f446, %f252, %f247, %p12;
	selp.f32 	%f447, %f253, %f248, %p12;
	add.s32 	%r213, %r213, 8;
	setp.ne.s32 	%p13, %r213, %r16;
	mov.u32 	%r215, %r16;
	@%p13 bra 	$L__BB2_7;
$L__BB2_8:
	setp.eq.s32 	%p14, %r14, 0;
	@%p14 bra 	$L__BB2_16;
	add.s32 	%r109, %r14, -1;
	setp.lt.u32 	%p15, %r109, 3;
	@%p15 bra 	$L__BB2_11;
	shl.b32 	%r110, %r215, 2;
	mov.u32 	%r111, _ZZ21kernel_forward_argmaxIfEvPT_S1_S1_S1_iiiiE5right;
	add.s32 	%r112, %r111, %r110;
	ld.shared.f32 	%f255, [%r112];
	add.f32 	%f256, %f5, %f255;
	add.s32 	%r113, %r11, %r215;
	cvt.u64.u32 	%rd20, %r113;
	add.s64 	%rd21, %rd20, %rd4;
	shl.b64 	%rd22, %rd21, 2;
	add.s64 	%rd23, %rd1, %rd22;
	ld.global.nc.f32 	%f257, [%rd23];
	add.f32 	%f258, %f256, %f257;
	setp.gt.f32 	%p16, %f258, %f446;
	add.s32 	%r114, %r24, %r215;
	cvt.rn.f32.s32 	%f259, %r114;
	selp.f32 	%f260, %f258, %f446, %p16;
	selp.f32 	%f261, %f259, %f447, %p16;
	ld.shared.f32 	%f262, [%r112+4];
	add.f32 	%f263, %f5, %f262;
	cvt.u64.u32 	%rd25, %r215;
	add.s64 	%rd26, %rd34, %rd25;
	add.s64 	%rd27, %rd26, %rd4;
	shl.b64 	%rd28, %rd27, 2;
	add.s64 	%rd29, %rd1, %rd28;
	ld.global.nc.f32 	%f264, [%rd29+4];
	add.f32 	%f265, %f263, %f264;
	setp.gt.f32 	%p17, %f265, %f260;
	add.s32 	%r115, %r114, 1;
	cvt.rn.f32.s32 	%f266, %r115;
	selp.f32 	%f267, %f265, %f260, %p17;
	selp.f32 	%f268, %f266, %f261, %p17;
	ld.shared.f32 	%f269, [%r112+8];
	add.f32 	%f270, %f5, %f269;
	ld.global.nc.f32 	%f271, [%rd29+8];
	add.f32 	%f272, %f270, %f271;
	setp.gt.f32 	%p18, %f272, %f267;
	add.s32 	%r116, %r114, 2;
	cvt.rn.f32.s32 	%f273, %r116;
	selp.f32 	%f274, %f272, %f267, %p18;
	selp.f32 	%f275, %f273, %f268, %p18;
	ld.shared.f32 	%f276, [%r112+12];
	add.f32 	%f277, %f5, %f276;
	ld.global.nc.f32 	%f278, [%rd29+12];
	add.f32 	%f279, %f277, %f278;
	setp.gt.f32 	%p19, %f279, %f274;
	add.s32 	%r117, %r114, 3;
	cvt.rn.f32.s32 	%f280, %r117;
	selp.f32 	%f446, %f279, %f274, %p19;
	selp.f32 	%f447, %f280, %f275, %p19;
	add.s32 	%r215, %r215, 4;
$L__BB2_11:
	setp.eq.s32 	%p20, %r15, 0;
	@%p20 bra 	$L__BB2_16;
	setp.eq.s32 	%p21, %r15, 1;
	@%p21 bra 	$L__BB2_14;
	shl.b32 	%r118, %r215, 2;
	mov.u32 	%r119, _ZZ21kernel_forward_argmaxIfEvPT_S1_S1_S1_iiiiE5right;
	add.s32 	%r120, %r119, %r118;
	ld.shared.f32 	%f282, [%r120];
	add.f32 	%f283, %f5, %f282;
	add.s32 	%r121, %r11, %r215;
	cvt.u64.u32 	%rd30, %r121;
	add.s64 	%rd31, %rd30, %rd4;
	shl.b64 	%rd32, %rd31, 2;
	add.s64 	%rd33, %rd1, %rd32;
	ld.global.nc.f32 	%f284, [%rd33];
	add.f32 	%f285, %f283, %f284;
	setp.gt.f32 	%p22, %f285, %f446;
	add.s32 	%r122, %r24, %r215;
	cvt.rn.f32.s32 	%f286, %r122;
	selp.f32 	%f287, %f285, %f446, %p22;
	selp.f32 	%f288, %f286, %f447, %p22;
	ld.shared.f32 	%f289, [%r120+4];
	add.f32 	%f290, %f5, %f289;
	cvt.u64.u32 	%rd35, %r215;
	add.s64 	%rd36, %rd34, %rd35;
	add.s64 	%rd37, %rd36, %rd4;
	shl.b64 	%rd38, %rd37, 2;
	add.s64 	%rd39, %rd1, %rd38;
	ld.global.nc.f32 	%f291, [%rd39+4];
	add.f32 	%f292, %f290, %f291;
	setp.gt.f32 	%p23, %f292, %f287;
	add.s32 	%r123, %r122, 1;
	cvt.rn.f32.s32 	%f293, %r123;
	selp.f32 	%f446, %f292, %f287, %p23;
	selp.f32 	%f447, %f293, %f288, %p23;
	add.s32 	%r215, %r215, 2;
$L__BB2_14:
	setp.eq.s32 	%p24, %r17, 0;
	@%p24 bra 	$L__BB2_16;
	shl.b32 	%r124, %r215, 2;
	mov.u32 	%r125, _ZZ21kernel_forward_argmaxIfEvPT_S1_S1_S1_iiiiE5right;
	add.s32 	%r126, %r125, %r124;
	ld.shared.f32 	%f294, [%r126];
	add.f32 	%f295, %f5, %f294;
	add.s32 	%r127, %r11, %r215;
	cvt.u64.u32 	%rd40, %r127;
	add.s64 	%rd41, %rd40, %rd4;
	shl.b64 	%rd42, %rd41, 2;
	add.s64 	%rd43, %rd1, %rd42;
	ld.global.nc.f32 	%f296, [%rd43];
	add.f32 	%f297, %f295, %f296;
	setp.gt.f32 	%p25, %f297, %f446;
	add.s32 	%r128, %r24, %r215;
	cvt.rn.f32.s32 	%f298, %r128;
	selp.f32 	%f446, %f297, %f446, %p25;
	selp.f32 	%f447, %f298, %f447, %p25;
$L__BB2_16:
	bar.sync 	0;
	add.s32 	%r217, %r20, 2;
	setp.ge.s32 	%p26, %r217, %r4;
	@%p26 bra 	$L__BB2_3;
	add.s32 	%r33, %r23, %r3;
	add.s32 	%r34, %r22, %r12;
	not.b32 	%r129, %r20;
	mul.lo.s32 	%r35, %r75, %r129;
$L__BB2_18:
	ld.param.u64 	%rd115, [_Z21kernel_forward_argmaxIfEvPT_S1_S1_S1_iiii_param_3];
	mad.lo.s32 	%r130, %r217, %r77, %r33;
	mul.wide.s32 	%rd44, %r130, 4;
	add.s64 	%rd45, %rd5, %rd44;
	ld.global.f32 	%f299, [%rd45];
	shl.b32 	%r131, %r3, 2;
	mov.u32 	%r132, _ZZ21kernel_forward_argmaxIfEvPT_S1_S1_S1_iiiiE5right;
	add.s32 	%r133, %r132, %r131;
	st.shared.f32 	[%r133], %f299;
	add.s32 	%r134, %r34, %r217;
	mad.lo.s32 	%r135, %r13, %r134, %r9;
	cvt.s64.s32 	%rd46, %r135;
	add.s64 	%rd47, %rd46, %rd6;
	cvta.to.global.u64 	%rd48, %rd115;
	shl.b64 	%rd49, %rd47, 2;
	add.s64 	%rd50, %rd48, %rd49;
	ld.global.nc.f32 	%f300, [%rd50];
	st.shared.f32 	[%r8], %f300;
	bar.sync 	0;
	@%p3 bra 	$L__BB2_30;
	setp.lt.u32 	%p28, %r77, 8;
	ld.shared.f32 	%f32, [%r8];
	sub.s32 	%r137, %r35, %r217;
	mul.lo.s32 	%r138, %r137, %r77;
	sub.s32 	%r139, %r138, %r3;
	mul.lo.s32 	%r37, %r139, %r77;
	mov.b32 	%r220, 0;
	@%p28 bra 	$L__BB2_22;
	mov.b32 	%r218, 0;
$L__BB2_21:
	.pragma "nounroll";
	shl.b32 	%r141, %r218, 2;
	mov.u32 	%r142, _ZZ21kernel_forward_argmaxIfEvPT_S1_S1_S1_iiiiE5right;
	add.s32 	%r143, %r142, %r141;
	ld.shared.f32 	%f302, [%r143];
	add.f32 	%f303, %f32, %f302;
	add.s32 	%r144, %r218, %r11;
	cvt.s64.s32 	%rd51, %r144;
	add.s64 	%rd52, %rd51, %rd4;
	shl.b64 	%rd53, %rd52, 2;
	add.s64 	%rd54, %rd2, %rd53;
	ld.global.nc.f32 	%f304, [%rd54];
	add.f32 	%f305, %f303, %f304;
	setp.gt.f32 	%p29, %f305, %f446;
	sub.s32 	%r145, %r37, %r218;
	cvt.rn.f32.s32 	%f306, %r145;
	selp.f32 	%f307, %f305, %f446, %p29;
	selp.f32 	%f308, %f306, %f447, %p29;
	not.b32 	%r146, %r218;
	ld.shared.f32 	%f309, [%r143+4];
	add.f32 	%f310, %f32, %f309;
	add.s32 	%r147, %r144, 1;
	cvt.s64.s32 	%rd55, %r147;
	add.s64 	%rd56, %rd55, %rd4;
	shl.b64 	%rd57, %rd56, 2;
	add.s64 	%rd58, %rd2, %rd57;
	ld.global.nc.f32 	%f311, [%rd58];
	add.f32 	%f312, %f310, %f311;
	setp.gt.f32 	%p30, %f312, %f307;
	add.s32 	%r148, %r37, %r146;
	cvt.rn.f32.s32 	%f313, %r148;
	selp.f32 	%f314, %f312, %f307, %p30;
	selp.f32 	%f315, %f313, %f308, %p30;
	ld.shared.f32 	%f316, [%r143+8];
	add.f32 	%f317, %f32, %f316;
	add.s32 	%r149, %r144, 2;
	cvt.s64.s32 	%rd59, %r149;
	add.s64 	%rd60, %rd59, %rd4;
	shl.b64 	%rd61, %rd60, 2;
	add.s64 	%rd62, %rd2, %rd61;
	ld.global.nc.f32 	%f318, [%rd62];
	add.f32 	%f319, %f317, %f318;
	setp.gt.f32 	%p31, %f319, %f314;
	add.s32 	%r150, %r145, -2;
	cvt.rn.f32.s32 	%f320, %r150;
	selp.f32 	%f321, %f319, %f314, %p31;
	selp.f32 	%f322, %f320, %f315, %p31;
	ld.shared.f32 	%f323, [%r143+12];
	add.f32 	%f324, %f32, %f323;
	add.s32 	%r151, %r144, 3;
	cvt.s64.s32 	%rd63, %r151;
	add.s64 	%rd64, %rd63, %rd4;
	shl.b64 	%rd65, %rd64, 2;
	add.s64 	%rd66, %rd2, %rd65;
	ld.global.nc.f32 	%f325, [%rd66];
	add.f32 	%f326, %f324, %f325;
	setp.gt.f32 	%p32, %f326, %f321;
	add.s32 	%r152, %r145, -3;
	cvt.rn.f32.s32 	%f327, %r152;
	selp.f32 	%f328, %f326, %f321, %p32;
	selp.f32 	%f329, %f327, %f322, %p32;
	ld.shared.f32 	%f330, [%r143+16];
	add.f32 	%f331, %f32, %f330;
	add.s32 	%r153, %r144, 4;
	cvt.s64.s32 	%rd67, %r153;
	add.s64 	%rd68, %rd67, %rd4;
	shl.b64 	%rd69, %rd68, 2;
	add.s64 	%rd70, %rd2, %rd69;
	ld.global.nc.f32 	%f332, [%rd70];
	add.f32 	%f333, %f331, %f332;
	setp.gt.f32 	%p33, %f333, %f328;
	add.s32 	%r154, %r145, -4;
	cvt.rn.f32.s32 	%f334, %r154;
	selp.f32 	%f335, %f333, %f328, %p33;
	selp.f32 	%f336, %f334, %f329, %p33;
	ld.shared.f32 	%f337, [%r143+20];
	add.f32 	%f338, %f32, %f337;
	add.s32 	%r155, %r144, 5;
	cvt.s64.s32 	%rd71, %r155;
	add.s64 	%rd72, %rd71, %rd4;
	shl.b64 	%rd73, %rd72, 2;
	add.s64 	%rd74, %rd2, %rd73;
	ld.global.nc.f32 	%f339, [%rd74];
	add.f32 	%f340, %f338, %f339;
	setp.gt.f32 	%p34, %f340, %f335;
	add.s32 	%r156, %r145, -5;
	cvt.rn.f32.s32 	%f341, %r156;
	selp.f32 	%f342, %f340, %f335, %p34;
	selp.f32 	%f343, %f341, %f336, %p34;
	ld.shared.f32 	%f344, [%r143+24];
	add.f32 	%f345, %f32, %f344;
	add.s32 	%r157, %r144, 6;
	cvt.s64.s32 	%rd75, %r157;
	add.s64 	%rd76, %rd75, %rd4;
	shl.b64 	%rd77, %rd76, 2;
	add.s64 	%rd78, %rd2, %rd77;
	ld.global.nc.f32 	%f346, [%rd78];
	add.f32 	%f347, %f345, %f346;
	setp.gt.f32 	%p35, %f347, %f342;
	add.s32 	%r158, %r145, -6;
	cvt.rn.f32.s32 	%f348, %r158;
	selp.f32 	%f349, %f347, %f342, %p35;
	selp.f32 	%f350, %f348, %f343, %p35;
	ld.shared.f32 	%f351, [%r143+28];
	add.f32 	%f352, %f32, %f351;
	add.s32 	%r159, %r144, 7;
	cvt.s64.s32 	%rd79, %r159;
	add.s64 	%rd80, %rd79, %rd4;
	shl.b64 	%rd81, %rd80, 2;
	add.s64 	%rd82, %rd2, %rd81;
	ld.global.nc.f32 	%f353, [%rd82];
	add.f32 	%f354, %f352, %f353;
	setp.gt.f32 	%p36, %f354, %f349;
	add.s32 	%r160, %r145, -7;
	cvt.rn.f32.s32 	%f355, %r160;
	selp.f32 	%f446, %f354, %f349, %p36;
	selp.f32 	%f447, %f355, %f350, %p36;
	add.s32 	%r218, %r218, 8;
	setp.ne.s32 	%p37, %r218, %r16;
	mov.u32 	%r220, %r16;
	@%p37 bra 	$L__BB2_21;
$L__BB2_22:
	setp.eq.s32 	%p38, %r14, 0;
	@%p38 bra 	$L__BB2_30;
	add.s32 	%r161, %r14, -1;
	setp.lt.u32 	%p39, %r161, 3;
	@%p39 bra 	$L__BB2_25;
	shl.b32 	%r162, %r220, 2;
	mov.u32 	%r163, _ZZ21kernel_forward_argmaxIfEvPT_S1_S1_S1_iiiiE5right;
	add.s32 	%r164, %r163, %r162;
	ld.shared.f32 	%f357, [%r164];
	add.f32 	%f358, %f32, %f357;
	add.s32 	%r165, %r220, %r11;
	cvt.s64.s32 	%rd83, %r165;
	add.s64 	%rd84, %rd83, %rd4;
	shl.b64 	%rd85, %rd84, 2;
	add.s64 	%rd86, %rd2, %rd85;
	ld.global.nc.f32 	%f359, [%rd86];
	add.f32 	%f360, %f358, %f359;
	setp.gt.f32 	%p40, %f360, %f446;
	sub.s32 	%r166, %r37, %r220;
	cvt.rn.f32.s32 	%f361, %r166;
	selp.f32 	%f362, %f360, %f446, %p40;
	selp.f32 	%f363, %f361, %f447, %p40;
	not.b32 	%r167, %r220;
	ld.shared.f32 	%f364, [%r164+4];
	add.f32 	%f365, %f32, %f364;
	add.s32 	%r168, %r165, 1;
	cvt.s64.s32 	%rd87, %r168;
	add.s64 	%rd88, %rd87, %rd4;
	shl.b64 	%rd89, %rd88, 2;
	add.s64 	%rd90, %rd2, %rd89;
	ld.global.nc.f32 	%f366, [%rd90];
	add.f32 	%f367, %f365, %f366;
	setp.gt.f32 	%p41, %f367, %f362;
	add.s32 	%r169, %r37, %r167;
	cvt.rn.f32.s32 	%f368, %r169;
	selp.f32 	%f369, %f367, %f362, %p41;
	selp.f32 	%f370, %f368, %f363, %p41;
	ld.shared.f32 	%f371, [%r164+8];
	add.f32 	%f372, %f32, %f371;
	add.s32 	%r170, %r165, 2;
	cvt.s64.s32 	%rd91, %r170;
	add.s64 	%rd92, %rd91, %rd4;
	shl.b64 	%rd93, %rd92, 2;
	add.s64 	%rd94, %rd2, %rd93;
	ld.global.nc.f32 	%f373, [%rd94];
	add.f32 	%f374, %f372, %f373;
	setp.gt.f32 	%p42, %f374, %f369;
	add.s32 	%r171, %r166, -2;
	cvt.rn.f32.s32 	%f375, %r171;
	selp.f32 	%f376, %f374, %f369, %p42;
	selp.f32 	%f377, %f375, %f370, %p42;
	ld.shared.f32 	%f378, [%r164+12];
	add.f32 	%f379, %f32, %f378;
	add.s32 	%r172, %r165, 3;
	cvt.s64.s32 	%rd95, %r172;
	add.s64 	%rd96, %rd95, %rd4;
	shl.b64 	%rd97, %rd96, 2;
	add.s64 	%rd98, %rd2, %rd97;
	ld.global.nc.f32 	%f380, [%rd98];
	add.f32 	%f381, %f379, %f380;
	setp.gt.f32 	%p43, %f381, %f376;
	add.s32 	%r173, %r166, -3;
	cvt.rn.f32.s32 	%f382, %r173;
	selp.f32 	%f446, %f381, %f376, %p43;
	selp.f32 	%f447, %f382, %f377, %p43;
	add.s32 	%r220, %r220, 4;
$L__BB2_25:
	setp.eq.s32 	%p44, %r15, 0;
	@%p44 bra 	$L__BB2_30;
	setp.eq.s32 	%p45, %r15, 1;
	@%p45 bra 	$L__BB2_28;
	shl.b32 	%r174, %r220, 2;
	mov.u32 	%r175, _ZZ21kernel_forward_argmaxIfEvPT_S1_S1_S1_iiiiE5right;
	add.s32 	%r176, %r175, %r174;
	ld.shared.f32 	%f384, [%r176];
	add.f32 	%f385, %f32, %f384;
	add.s32 	%r177, %r220, %r11;
	cvt.s64.s32 	%rd99, %r177;
	add.s64 	%rd100, %rd99, %rd4;
	shl.b64 	%rd101, %rd100, 2;
	add.s64 	%rd102, %rd2, %rd101;
	ld.global.nc.f32 	%f386, [%rd102];
	add.f32 	%f387, %f385, %f386;
	setp.gt.f32 	%p46, %f387, %f446;
	sub.s32 	%r178, %r37, %r220;
	cvt.rn.f32.s32 	%f388, %r178;
	selp.f32 	%f389, %f387, %f446, %p46;
	selp.f32 	%f390, %f388, %f447, %p46;
	not.b32 	%r179, %r220;
	ld.shared.f32 	%f391, [%r176+4];
	add.f32 	%f392, %f32, %f391;
	add.s32 	%r180, %r177, 1;
	cvt.s64.s32 	%rd103, %r180;
	add.s64 	%rd104, %rd103, %rd4;
	shl.b64 	%rd105, %rd104, 2;
	add.s64 	%rd106, %rd2, %rd105;
	ld.global.nc.f32 	%f393, [%rd106];
	add.f32 	%f394, %f392, %f393;
	setp.gt.f32 	%p47, %f394, %f389;
	add.s32 	%r181, %r37, %r179;
	cvt.rn.f32.s32 	%f395, %r181;
	selp.f32 	%f446, %f394, %f389, %p47;
	selp.f32 	%f447, %f395, %f390, %p47;
	add.s32 	%r220, %r220, 2;
$L__BB2_28:
	setp.eq.s32 	%p48, %r17, 0;
	@%p48 bra 	$L__BB2_30;
	shl.b32 	%r182, %r220, 2;
	mov.u32 	%r183, _ZZ21kernel_forward_argmaxIfEvPT_S1_S1_S1_iiiiE5right;
	add.s32 	%r184, %r183, %r182;
	ld.shared.f32 	%f396, [%r184];
	add.f32 	%f397, %f32, %f396;
	add.s32 	%r185, %r220, %r11;
	cvt.s64.s32 	%rd107, %r185;
	add.s64 	%rd108, %rd107, %rd4;
	shl.b64 	%rd109, %rd108, 2;
	add.s64 	%rd110, %rd2, %rd109;
	ld.global.nc.f32 	%f398, [%rd110];
	add.f32 	%f399, %f397, %f398;
	setp.gt.f32 	%p49, %f399, %f446;
	sub.s32 	%r186, %r37, %r220;
	cvt.rn.f32.s32 	%f400, %r186;
	selp.f32 	%f446, %f399, %f446, %p49;
	selp.f32 	%f447, %f400, %f447, %p49;
$L__BB2_30:
	bar.sync 	0;
	add.s32 	%r217, %r217, 1;
	setp.eq.s32 	%p50, %r217, %r4;
	@%p50 bra 	$L__BB2_3;
	bra.uni 	$L__BB2_18;
$L__BB2_31:
	shl.b32 	%r187, %r3, 2;
	mov.u32 	%r188, _ZZ21kernel_forward_argmaxIfEvPT_S1_S1_S1_iiiiE6result;
	add.s32 	%r189, %r188, %r187;
	st.shared.f32 	[%r189], %f446;
	mov.u32 	%r190, _ZZ21kernel_forward_argmaxIfEvPT_S1_S1_S1_iiiiE10result_idx;
	add.s32 	%r191, %r190, %r187;
	st.shared.f32 	[%r191], %f447;
	bar.sync 	0;
	setp.ne.s32 	%p52, %r3, 0;
	@%p52 bra 	$L__BB2_104;
	setp.lt.s32 	%p53, %r77, 1;
	mov.f32 	%f453, 0fBF800000;
	mov.f32 	%f452, 0fFF800000;
	@%p53 bra 	$L__BB2_103;
	and.b32  	%r46, %r77, 15;
	setp.lt.u32 	%p54, %r77, 16;
	mov.f32 	%f452, 0fFF800000;
	mov.f32 	%f453, 0fBF800000;
	mov.b32 	%r226, 0;
	@%p54 bra 	$L__BB2_68;
	and.b32  	%r226, %r77, 2147483632;
	add.s32 	%r223, %r188, 32;
	add.s32 	%r222, %r190, 32;
	neg.s32 	%r224, %r226;
	mov.f32 	%f452, 0fFF800000;
	mov.f32 	%f453, 0fBF800000;
$L__BB2_35:
	.pragma "nounroll";
	ld.shared.f32 	%f61, [%r223+-32];
	setp.leu.f32 	%p55, %f61, %f452;
	@%p55 bra 	$L__BB2_37;
	ld.shared.f32 	%f453, [%r222+-32];
	mov.f32 	%f452, %f61;
$L__BB2_37:
	ld.shared.f32 	%f65, [%r223+-28];
	setp.leu.f32 	%p56, %f65, %f452;
	@%p56 bra 	$L__BB2_39;
	ld.shared.f32 	%f453, [%r222+-28];
	mov.f32 	%f452, %f65;
$L__BB2_39:
	ld.shared.f32 	%f69, [%r223+-24];
	setp.leu.f32 	%p57, %f69, %f452;
	@%p57 bra 	$L__BB2_41;
	ld.shared.f32 	%f453, [%r222+-24];
	mov.f32 	%f452, %f69;
$L__BB2_41:
	ld.shared.f32 	%f73, [%r223+-20];
	setp.leu.f32 	%p58, %f73, %f452;
	@%p58 bra 	$L__BB2_43;
	ld.shared.f32 	%f453, [%r222+-20];
	mov.f32 	%f452, %f73;
$L__BB2_43:
	ld.shared.f32 	%f77, [%r223+-16];
	setp.leu.f32 	%p59, %f77, %f452;
	@%p59 bra 	$L__BB2_45;
	ld.shared.f32 	%f453, [%r222+-16];
	mov.f32 	%f452, %f77;
$L__BB2_45:
	ld.shared.f32 	%f81, [%r223+-12];
	setp.leu.f32 	%p60, %f81, %f452;
	@%p60 bra 	$L__BB2_47;
	ld.shared.f32 	%f453, [%r222+-12];
	mov.f32 	%f452, %f81;
$L__BB2_47:
	ld.shared.f32 	%f85, [%r223+-8];
	setp.leu.f32 	%p61, %f85, %f452;
	@%p61 bra 	$L__BB2_49;
	ld.shared.f32 	%f453, [%r222+-8];
	mov.f32 	%f452, %f85;
$L__BB2_49:
	ld.shared.f32 	%f89, [%r223+-4];
	setp.leu.f32 	%p62, %f89, %f452;
	@%p62 bra 	$L__BB2_51;
	ld.shared.f32 	%f453, [%r222+-4];
	mov.f32 	%f452, %f89;
$L__BB2_51:
	ld.shared.f32 	%f93, [%r223];
	setp.leu.f32 	%p63, %f93, %f452;
	@%p63 bra 	$L__BB2_53;
	ld.shared.f32 	%f453, [%r222];
	mov.f32 	%f452, %f93;
$L__BB2_53:
	ld.shared.f32 	%f97, [%r223+4];
	setp.leu.f32 	%p64, %f97, %f452;
	@%p64 bra 	$L__BB2_55;
	ld.shared.f32 	%f453, [%r222+4];
	mov.f32 	%f452, %f97;
$L__BB2_55:
	ld.shared.f32 	%f101, [%r223+8];
	setp.leu.f32 	%p65, %f101, %f452;
	@%p65 bra 	$L__BB2_57;
	ld.shared.f32 	%f453, [%r222+8];
	mov.f32 	%f452, %f101;
$L__BB2_57:
	ld.shared.f32 	%f105, [%r223+12];
	setp.leu.f32 	%p66, %f105, %f452;
	@%p66 bra 	$L__BB2_59;
	ld.shared.f32 	%f453, [%r222+12];
	mov.f32 	%f452, %f105;
$L__BB2_59:
	ld.shared.f32 	%f109, [%r223+16];
	setp.leu.f32 	%p67, %f109, %f452;
	@%p67 bra 	$L__BB2_61;
	ld.shared.f32 	%f453, [%r222+16];
	mov.f32 	%f452, %f109;
$L__BB2_61:
	ld.shared.f32 	%f113, [%r223+20];
	setp.leu.f32 	%p68, %f113, %f452;
	@%p68 bra 	$L__BB2_63;
	ld.shared.f32 	%f453, [%r222+20];
	mov.f32 	%f452, %f113;
$L__BB2_63:
	ld.shared.f32 	%f117, [%r223+24];
	setp.leu.f32 	%p69, %f117, %f452;
	@%p69 bra 	$L__BB2_65;
	ld.shared.f32 	%f453, [%r222+24];
	mov.f32 	%f452, %f117;
$L__BB2_65:
	ld.shared.f32 	%f121, [%r223+28];
	setp.leu.f32 	%p70, %f121, %f452;
	@%p70 bra 	$L__BB2_67;
	ld.shared.f32 	%f453, [%r222+28];
	mov.f32 	%f452, %f121;
$L__BB2_67:
	add.s32 	%r224, %r224, 16;
	add.s32 	%r223, %r223, 64;
	add.s32 	%r222, %r222, 64;
	setp.ne.s32 	%p71, %r224, 0;
	@%p71 bra 	$L__BB2_35;
$L__BB2_68:
	setp.eq.s32 	%p72, %r46, 0;
	@%p72 bra 	$L__BB2_103;
	and.b32  	%r56, %r77, 7;
	setp.lt.u32 	%p73, %r46, 8;
	@%p73 bra 	$L__BB2_87;
	shl.b32 	%r197, %r226, 2;
	add.s32 	%r57, %r188, %r197;
	ld.shared.f32 	%f129, [%r57];
	setp.leu.f32 	%p74, %f129, %f452;
	add.s32 	%r58, %r190, %r197;
	@%p74 bra 	$L__BB2_72;
	ld.shared.f32 	%f453, [%r58];
	mov.f32 	%f452, %f129;
$L__BB2_72:
	ld.shared.f32 	%f133, [%r57+4];
	setp.leu.f32 	%p75, %f133, %f452;
	@%p75 bra 	$L__BB2_74;
	ld.shared.f32 	%f453, [%r58+4];
	mov.f32 	%f452, %f133;
$L__BB2_74:
	ld.shared.f32 	%f137, [%r57+8];
	setp.leu.f32 	%p76, %f137, %f452;
	@%p76 bra 	$L__BB2_76;
	ld.shared.f32 	%f453, [%r58+8];
	mov.f32 	%f452, %f137;
$L__BB2_76:
	ld.shared.f32 	%f141, [%r57+12];
	setp.leu.f32 	%p77, %f141, %f452;
	@%p77 bra 	$L__BB2_78;
	ld.shared.f32 	%f453, [%r58+12];
	mov.f32 	%f452, %f141;
$L__BB2_78:
	ld.shared.f32 	%f145, [%r57+16];
	setp.leu.f32 	%p78, %f145, %f452;
	@%p78 bra 	$L__BB2_80;
	ld.shared.f32 	%f453, [%r58+16];
	mov.f32 	%f452, %f145;
$L__BB2_80:
	ld.shared.f32 	%f149, [%r57+20];
	setp.leu.f32 	%p79, %f149, %f452;
	@%p79 bra 	$L__BB2_82;
	ld.shared.f32 	%f453, [%r58+20];
	mov.f32 	%f452, %f149;
$L__BB2_82:
	ld.shared.f32 	%f153, [%r57+24];
	setp.leu.f32 	%p80, %f153, %f452;
	@%p80 bra 	$L__BB2_84;
	ld.shared.f32 	%f453, [%r58+24];
	mov.f32 	%f452, %f153;
$L__BB2_84:
	ld.shared.f32 	%f157, [%r57+28];
	setp.leu.f32 	%p81, %f157, %f452;
	@%p81 bra 	$L__BB2_86;
	ld.shared.f32 	%f453, [%r58+28];
	mov.f32 	%f452, %f157;
$L__BB2_86:
	add.s32 	%r226, %r226, 8;
$L__BB2_87:
	setp.eq.s32 	%p82, %r56, 0;
	@%p82 bra 	$L__BB2_103;
	and.b32  	%r61, %r77, 3;
	setp.lt.u32 	%p83, %r56, 4;
	@%p83 bra 	$L__BB2_98;
	shl.b32 	%r200, %r226, 2;
	add.s32 	%r62, %r188, %r200;
	ld.shared.f32 	%f165, [%r62];
	setp.leu.f32 	%p84, %f165, %f452;
	add.s32 	%r63, %r190, %r200;
	@%p84 bra 	$L__BB2_91;
	ld.shared.f32 	%f453, [%r63];
	mov.f32 	%f452, %f165;
$L__BB2_91:
	ld.shared.f32 	%f169, [%r62+4];
	setp.leu.f32 	%p85, %f169, %f452;
	@%p85 bra 	$L__BB2_93;
	ld.shared.f32 	%f453, [%r63+4];
	mov.f32 	%f452, %f169;
$L__BB2_93:
	ld.shared.f32 	%f173, [%r62+8];
	setp.leu.f32 	%p86, %f173, %f452;
	@%p86 bra 	$L__BB2_95;
	ld.shared.f32 	%f453, [%r63+8];
	mov.f32 	%f452, %f173;
$L__BB2_95:
	ld.shared.f32 	%f177, [%r62+12];
	setp.leu.f32 	%p87, %f177, %f452;
	@%p87 bra 	$L__BB2_97;
	ld.shared.f32 	%f453, [%r63+12];
	mov.f32 	%f452, %f177;
$L__BB2_97:
	add.s32 	%r226, %r226, 4;
$L__BB2_98:
	setp.eq.s32 	%p88, %r61, 0;
	@%p88 bra 	$L__BB2_103;
	shl.b32 	%r203, %r226, 2;
	add.s32 	%r230, %r190, %r203;
	add.s32 	%r229, %r188, %r203;
	neg.s32 	%r228, %r61;
$L__BB2_100:
	.pragma "nounroll";
	ld.shared.f32 	%f187, [%r229];
	setp.leu.f32 	%p89, %f187, %f452;
	@%p89 bra 	$L__BB2_102;
	ld.shared.f32 	%f453, [%r230];
	mov.f32 	%f452, %f187;
$L__BB2_102:
	add.s32 	%r230, %r230, 4;
	add.s32 	%r229, %r229, 4;
	add.s32 	%r228, %r228, 1;
	setp.ne.s32 	%p90, %r228, 0;
	@%p90 bra 	$L__BB2_100;
$L__BB2_103:
	mad.lo.s32 	%r206, %r75, %r1, %r4;
	add.s32 	%r207, %r5, %r2;
	mad.lo.s32 	%r208, %r206, %r77, %r207;
	mul.wide.s32 	%rd111, %r208, 4;
	add.s64 	%rd112, %rd3, %rd111;
	st.global.f32 	[%rd112], %f452;
	mad.lo.s32 	%r209, %r4, %r75, %r1;
	mad.lo.s32 	%r210, %r209, %r77, %r207;
	mul.wide.s32 	%rd113, %r210, 4;
	add.s64 	%rd114, %rd3, %rd113;
	st.global.f32 	[%rd114], %f453;
$L__BB2_104:
	ret;

}
	// .globl	_Z23kernel_forward_d_argmaxIfEvPT_S1_S1_S1_iiii
.visible .entry _Z23kernel_forward_d_argmaxIfEvPT_S1_S1_S1_iiii(
	.param .u64 .ptr .align 1 _Z23kernel_forward_d_argmaxIfEvPT_S1_S1_S1_iiii_param_0,
	.param .u64 .ptr .align 1 _Z23kernel_forward_d_argmaxIfEvPT_S1_S1_S1_iiii_param_1,
	.param .u64 .ptr .align 1 _Z23kernel_forward_d_argmaxIfEvPT_S1_S1_S1_iiii_param_2,
	.param .u64 .ptr .align 1 _Z23kernel_forward_d_argmaxIfEvPT_S1_S1_S1_iiii_param_3,
	.param .u32 _Z23kernel_forward_d_argmaxIfEvPT_S1_S1_S1_iiii_param_4,
	.param .u32 _Z23kernel_forward_d_argmaxIfEvPT_S1_S1_S1_iiii_param_5,
	.param .u32 _Z23kernel_forward_d_argmaxIfEvPT_S1_S1_S1_iiii_param_6,
	.param .u32 _Z23kernel_forward_d_argmaxIfEvPT_S1_S1_S1_iiii_param_7
)
{
	.reg .pred 	%p<162>;
	.reg .b32 	%r<468>;
	.reg .b32 	%f<954>;
	.reg .b64 	%rd<103>;
	// demoted variable
	.shared .align 4 .b8 _ZZ23kernel_forward_d_argmaxIfEvPT_S1_S1_S1_iiiiE6result[800];
	// demoted variable
	.shared .align 4 .b8 _ZZ23kernel_forward_d_argmaxIfEvPT_S1_S1_S1_iiiiE10result_idx[800];
	// demoted variable
	.shared .align 4 .b8 _ZZ23kernel_forward_d_argmaxIfEvPT_S1_S1_S1_iiiiE4left[800];
	// demoted variable
	.shared .align 4 .b8 _ZZ23kernel_forward_d_argmaxIfEvPT_S1_S1_S1_iiiiE5right[800];
	ld.param.u64 	%rd6, [_Z23kernel_forward_d_argmaxIfEvPT_S1_S1_S1_iiii_param_0];
	ld.param.u64 	%rd9, [_Z23kernel_forward_d_argmaxIfEvPT_S1_S1_S1_iiii_param_1];
	ld.param.u64 	%rd7, [_Z23kernel_forward_d_argmaxIfEvPT_S1_S1_S1_iiii_param_2];
	ld.param.u32 	%r121, [_Z23kernel_forward_d_argmaxIfEvPT_S1_S1_S1_iiii_param_5];
	ld.param.u32 	%r122, [_Z23kernel_forward_d_argmaxIfEvPT_S1_S1_S1_iiii_param_6];
	ld.param.u32 	%r123, [_Z23kernel_forward_d_argmaxIfEvPT_S1_S1_S1_iiii_param_7];
	cvta.to.global.u64 	%rd1, %rd9;
	mov.u32 	%r1, %ctaid.x;
	sub.s32 	%r2, %r121, %r122;
	rem.u32 	%r3, %r1, %r2;
	mov.u32 	%r4, %ctaid.y;
	rem.u32 	%r124, %r4, %r2;
	add.s32 	%r5, %r124, 1;
	add.s32 	%r125, %r3, %r122;
	add.s32 	%r6, %r125, %r5;
	setp.ge.s32 	%p1, %r6, %r121;
	@%p1 bra 	$L__BB3_141;
	mov.u32 	%r7, %ctaid.z;
	mov.u32 	%r8, %tid.x;
	div.u32 	%r126, %r4, %r2;
	add.s32 	%r9, %r126, %r3;
	add.s32 	%r10, %r9, 1;
	add.s32 	%r11, %r10, %r5;
	add.s32 	%r127, %r126, 1;
	setp.ge.s32 	%p2, %r127, %r122;
	@%p2 bra 	$L__BB3_141;
	div.u32 	%r128, %r1, %r2;
	mul.lo.s32 	%r129, %r121, %r121;
	mul.lo.s32 	%r130, %r129, %r128;
	mul.lo.s32 	%r131, %r130, %r123;
	cvta.to.global.u64 	%rd10, %rd7;
	mul.wide.s32 	%rd11, %r131, 4;
	add.s64 	%rd2, %rd10, %rd11;
	mul.lo.s32 	%r12, %r129, %r123;
	mul.lo.s32 	%r13, %r12, %r130;
	mul.lo.s32 	%r14, %r123, %r123;
	mul.lo.s32 	%r132, %r14, %r123;
	mul.lo.s32 	%r133, %r132, %r128;
	shl.b32 	%r134, %r133, 2;
	cvta.to.global.u64 	%rd12, %rd6;
	mul.wide.s32 	%rd13, %r134, 4;
	add.s64 	%rd3, %rd12, %rd13;
	cvt.s64.s32 	%rd4, %r133;
	mul.lo.s32 	%r15, %r12, %r121;
	mul.lo.s32 	%r16, %r123, %r121;
	mad.lo.s32 	%r17, %r16, %r3, %r8;
	mad.lo.s32 	%r135, %r10, %r123, %r17;
	mul.wide.s32 	%rd14, %r135, 4;
	add.s64 	%rd15, %rd2, %rd14;
	ld.global.nc.f32 	%f269, [%rd15];
	shl.b32 	%r136, %r8, 2;
	mov.u32 	%r137, _ZZ23kernel_forward_d_argmaxIfEvPT_S1_S1_S1_iiiiE4left;
	add.s32 	%r18, %r137, %r136;
	st.shared.f32 	[%r18], %f269;
	mul.lo.s32 	%r19, %r16, %r11;
	mul.lo.s32 	%r20, %r6, %r123;
	add.s32 	%r21, %r20, %r8;
	add.s32 	%r138, %r21, %r19;
	mul.wide.s32 	%rd16, %r138, 4;
	add.s64 	%rd17, %rd2, %rd16;
	ld.global.nc.f32 	%f270, [%rd17];
	mov.u32 	%r139, _ZZ23kernel_forward_d_argmaxIfEvPT_S1_S1_S1_iiiiE5right;
	add.s32 	%r22, %r139, %r136;
	st.shared.f32 	[%r22], %f270;
	bar.sync 	0;
	setp.lt.s32 	%p3, %r123, 1;
	mov.f32 	%f840, 0fFF800000;
	mov.f32 	%f841, %f840;
	@%p3 bra 	$L__BB3_14;
	ld.shared.f32 	%f1, [%r18];
	mul.lo.s32 	%r23, %r123, %r8;
	mad.lo.s32 	%r24, %r14, %r7, %r23;
	add.s32 	%r141, %r123, -1;
	and.b32  	%r25, %r123, 7;
	setp.lt.u32 	%p4, %r141, 7;
	mov.f32 	%f841, 0fFF800000;
	mov.b32 	%r439, 0;
	mov.f32 	%f840, %f841;
	@%p4 bra 	$L__BB3_6;
	mov.f32 	%f841, 0fFF800000;
	mov.b32 	%r437, 0;
$L__BB3_5:
	.pragma "nounroll";
	shl.b32 	%r143, %r437, 2;
	mov.u32 	%r144, _ZZ23kernel_forward_d_argmaxIfEvPT_S1_S1_S1_iiiiE5right;
	add.s32 	%r145, %r144, %r143;
	ld.shared.f32 	%f274, [%r145];
	add.f32 	%f275, %f1, %f274;
	add.s32 	%r146, %r24, %r437;
	cvt.u64.u32 	%rd18, %r146;
	add.s64 	%rd19, %rd18, %rd4;
	shl.b64 	%rd20, %rd19, 2;
	add.s64 	%rd21, %rd1, %rd20;
	ld.global.nc.f32 	%f276, [%rd21];
	add.f32 	%f277, %f275, %f276;
	setp.gt.f32 	%p5, %f277, %f840;
	add.s32 	%r147, %r23, %r437;
	neg.s32 	%r148, %r147;
	cvt.rn.f32.s32 	%f278, %r148;
	selp.f32 	%f279, %f277, %f840, %p5;
	selp.f32 	%f280, %f278, %f841, %p5;
	not.b32 	%r149, %r437;
	ld.shared.f32 	%f281, [%r145+4];
	add.f32 	%f282, %f1, %f281;
	ld.global.nc.f32 	%f283, [%rd21+4];
	add.f32 	%f284, %f282, %f283;
	setp.gt.f32 	%p6, %f284, %f279;
	sub.s32 	%r150, %r149, %r23;
	cvt.rn.f32.s32 	%f285, %r150;
	selp.f32 	%f286, %f284, %f279, %p6;
	selp.f32 	%f287, %f285, %f280, %p6;
	ld.shared.f32 	%f288, [%r145+8];
	add.f32 	%f289, %f1, %f288;
	ld.global.nc.f32 	%f290, [%rd21+8];
	add.f32 	%f291, %f289, %f290;
	setp.gt.f32 	%p7, %f291, %f286;
	sub.s32 	%r151, -2, %r147;
	cvt.rn.f32.s32 	%f292, %r151;
	selp.f32 	%f293, %f291, %f286, %p7;
	selp.f32 	%f294, %f292, %f287, %p7;
	ld.shared.f32 	%f295, [%r145+12];
	add.f32 	%f296, %f1, %f295;
	ld.global.nc.f32 	%f297, [%rd21+12];
	add.f32 	%f298, %f296, %f297;
	setp.gt.f32 	%p8, %f298, %f293;
	sub.s32 	%r152, -3, %r147;
	cvt.rn.f32.s32 	%f299, %r152;
	selp.f32 	%f300, %f298, %f293, %p8;
	selp.f32 	%f301, %f299, %f294, %p8;
	ld.shared.f32 	%f302, [%r145+16];
	add.f32 	%f303, %f1, %f302;
	ld.global.nc.f32 	%f304, [%rd21+16];
	add.f32 	%f305, %f303, %f304;
	setp.gt.f32 	%p9, %f305, %f300;
	sub.s32 	%r153, -4, %r147;
	cvt.rn.f32.s32 	%f306, %r153;
	selp.f32 	%f307, %f305, %f300, %p9;
	selp.f32 	%f308, %f306, %f301, %p9;
	ld.shared.f32 	%f309, [%r145+20];
	add.f32 	%f310, %f1, %f309;
	ld.global.nc.f32 	%f311, [%rd21+20];
	add.f32 	%f312, %f310, %f311;
	setp.gt.f32 	%p10, %f312, %f307;
	sub.s32 	%r154, -5, %r147;
	cvt.rn.f32.s32 	%f313, %r154;
	selp.f32 	%f314, %f312, %f307, %p10;
	selp.f32 	%f315, %f313, %f308, %p10;
	ld.shared.f32 	%f316, [%r145+24];
	add.f32 	%f317, %f1, %f316;
	ld.global.nc.f32 	%f318, [%rd21+24];
	add.f32 	%f319, %f317, %f318;
	setp.gt.f32 	%p11, %f319, %f314;
	sub.s32 	%r155, -6, %r147;
	cvt.rn.f32.s32 	%f320, %r155;
	selp.f32 	%f321, %f319, %f314, %p11;
	selp.f32 	%f322, %f320, %f315, %p11;
	ld.shared.f32 	%f323, [%r145+28];
	add.f32 	%f324, %f1, %f323;
	ld.global.nc.f32 	%f325, [%rd21+28];
	add.f32 	%f326, %f324, %f325;
	setp.gt.f32 	%p12, %f326, %f321;
	sub.s32 	%r156, -7, %r147;
	cvt.rn.f32.s32 	%f327, %r156;
	selp.f32 	%f840, %f326, %f321, %p12;
	selp.f32 	%f841, %f327, %f322, %p12;
	add.s32 	%r437, %r437, 8;
	and.b32  	%r439, %r123, 2147483640;
	setp.ne.s32 	%p13, %r437, %r439;
	@%p13 bra 	$L__BB3_5;
$L__BB3_6:
	setp.eq.s32 	%p14, %r25, 0;
	@%p14 bra 	$L__BB3_14;
	and.b32  	%r30, %r123, 3;
	setp.lt.u32 	%p15, %r25, 4;
	@%p15 bra 	$L__BB3_9;
	shl.b32 	%r157, %r439, 2;
	mov.u32 	%r158, _ZZ23kernel_forward_d_argmaxIfEvPT_S1_S1_S1_iiiiE5right;
	add.s32 	%r159, %r158, %r157;
	ld.shared.f32 	%f329, [%r159];
	add.f32 	%f330, %f1, %f329;
	add.s32 	%r160, %r24, %r439;
	cvt.u64.u32 	%rd22, %r160;
	add.s64 	%rd23, %rd22, %rd4;
	shl.b64 	%rd24, %rd23, 2;
	add.s64 	%rd25, %rd1, %rd24;
	ld.global.nc.f32 	%f331, [%rd25];
	add.f32 	%f332, %f330, %f331;
	setp.gt.f32 	%p16, %f332, %f840;
	add.s32 	%r161, %r23, %r439;
	neg.s32 	%r162, %r161;
	cvt.rn.f32.s32 	%f333, %r162;
	selp.f32 	%f334, %f332, %f840, %p16;
	selp.f32 	%f335, %f333, %f841, %p16;
	not.b32 	%r163, %r439;
	ld.shared.f32 	%f336, [%r159+4];
	add.f32 	%f337, %f1, %f336;
	cvt.u64.u32 	%rd26, %r24;
	cvt.u64.u32 	%rd27, %r439;
	add.s64 	%rd28, %rd26, %rd27;
	add.s64 	%rd29, %rd28, %rd4;
	shl.b64 	%rd30, %rd29, 2;
	add.s64 	%rd31, %rd1, %rd30;
	ld.global.nc.f32 	%f338, [%rd31+4];
	add.f32 	%f339, %f337, %f338;
	setp.gt.f32 	%p17, %f339, %f334;
	sub.s32 	%r164, %r163, %r23;
	cvt.rn.f32.s32 	%f340, %r164;
	selp.f32 	%f341, %f339, %f334, %p17;
	selp.f32 	%f342, %f340, %f335, %p17;
	ld.shared.f32 	%f343, [%r159+8];
	add.f32 	%f344, %f1, %f343;
	ld.global.nc.f32 	%f345, [%rd31+8];
	add.f32 	%f346, %f344, %f345;
	setp.gt.f32 	%p18, %f346, %f341;
	sub.s32 	%r165, -2, %r161;
	cvt.rn.f32.s32 	%f347, %r165;
	selp.f32 	%f348, %f346, %f341, %p18;
	selp.f32 	%f349, %f347, %f342, %p18;
	ld.shared.f32 	%f350, [%r159+12];
	add.f32 	%f351, %f1, %f350;
	ld.global.nc.f32 	%f352, [%rd31+12];
	add.f32 	%f353, %f351, %f352;
	setp.gt.f32 	%p19, %f353, %f348;
	sub.s32 	%r166, -3, %r161;
	cvt.rn.f32.s32 	%f354, %r166;
	selp.f32 	%f840, %f353, %f348, %p19;
	selp.f32 	%f841, %f354, %f349, %p19;
	add.s32 	%r439, %r439, 4;
$L__BB3_9:
	setp.eq.s32 	%p20, %r30, 0;
	@%p20 bra 	$L__BB3_14;
	setp.eq.s32 	%p21, %r30, 1;
	@%p21 bra 	$L__BB3_12;
	shl.b32 	%r167, %r439, 2;
	mov.u32 	%r168, _ZZ23kernel_forward_d_argmaxIfEvPT_S1_S1_S1_iiiiE5right;
	add.s32 	%r169, %r168, %r167;
	ld.shared.f32 	%f356, [%r169];
	add.f32 	%f357, %f1, %f356;
	add.s32 	%r170, %r24, %r439;
	cvt.u64.u32 	%rd32, %r170;
	add.s64 	%rd33, %rd32, %rd4;
	shl.b64 	%rd34, %rd33, 2;
	add.s64 	%rd35, %rd1, %rd34;
	ld.global.nc.f32 	%f358, [%rd35];
	add.f32 	%f359, %f357, %f358;
	setp.gt.f32 	%p22, %f359, %f840;
	add.s32 	%r171, %r23, %r439;
	neg.s32 	%r172, %r171;
	cvt.rn.f32.s32 	%f360, %r172;
	selp.f32 	%f361, %f359, %f840, %p22;
	selp.f32 	%f362, %f360, %f841, %p22;
	not.b32 	%r173, %r439;
	ld.shared.f32 	%f363, [%r169+4];
	add.f32 	%f364, %f1, %f363;
	cvt.u64.u32 	%rd36, %r24;
	cvt.u64.u32 	%rd37, %r439;
	add.s64 	%rd38, %rd36, %rd37;
	add.s64 	%rd39, %rd38, %rd4;
	shl.b64 	%rd40, %rd39, 2;
	add.s64 	%rd41, %rd1, %rd40;
	ld.global.nc.f32 	%f365, [%rd41+4];
	add.f32 	%f366, %f364, %f365;
	setp.gt.f32 	%p23, %f366, %f361;
	sub.s32 	%r174, %r173, %r23;
	cvt.rn.f32.s32 	%f367, %r174;
	selp.f32 	%f840, %f366, %f361, %p23;
	selp.f32 	%f841, %f367, %f362, %p23;
	add.s32 	%r439, %r439, 2;
$L__BB3_12:
	and.b32  	%r175, %r123, 1;
	setp.eq.b32 	%p24, %r175, 1;
	not.pred 	%p25, %p24;
	@%p25 bra 	$L__BB3_14;
	shl.b32 	%r176, %r439, 2;
	mov.u32 	%r177, _ZZ23kernel_forward_d_argmaxIfEvPT_S1_S1_S1_iiiiE5right;
	add.s32 	%r178, %r177, %r176;
	ld.shared.f32 	%f368, [%r178];
	add.f32 	%f369, %f1, %f368;
	add.s32 	%r179, %r24, %r439;
	cvt.u64.u32 	%rd42, %r179;
	add.s64 	%rd43, %rd42, %rd4;
	shl.b64 	%rd44, %rd43, 2;
	add.s64 	%rd45, %rd1, %rd44;
	ld.global.nc.f32 	%f370, [%rd45];
	add.f32 	%f371, %f369, %f370;
	setp.gt.f32 	%p26, %f371, %f840;
	add.s32 	%r180, %r23, %r439;
	neg.s32 	%r181, %r180;
	cvt.rn.f32.s32 	%f372, %r181;
	selp.f32 	%f840, %f371, %f840, %p26;
	selp.f32 	%f841, %f372, %f841, %p26;
$L__BB3_14:
	ld.param.u64 	%rd101, [_Z23kernel_forward_d_argmaxIfEvPT_S1_S1_S1_iiii_param_3];
	cvta.to.global.u64 	%rd46, %rd101;
	mul.wide.s32 	%rd47, %r13, 4;
	add.s64 	%rd5, %rd46, %rd47;
	bar.sync 	0;
	setp.gt.u32 	%p27, %r2, %r4;
	@%p27 bra 	$L__BB3_41;
	mul.lo.s32 	%r35, %r14, %r7;
	mul.lo.s32 	%r182, %r8, %r123;
	shl.b32 	%r36, %r182, 2;
	add.s32 	%r37, %r123, -1;
	and.b32  	%r38, %r123, 7;
	and.b32  	%r39, %r123, 3;
	and.b32  	%r40, %r123, 2147483640;
	and.b32  	%r41, %r123, 1;
	mov.u32 	%r441, %r3;
$L__BB3_16:
	mov.u32 	%r52, %r441;
	add.s32 	%r441, %r52, 1;
	mad.lo.s32 	%r54, %r123, %r52, %r123;
	add.s32 	%r183, %r17, %r54;
	mul.wide.s32 	%rd48, %r183, 4;
	add.s64 	%rd49, %rd2, %rd48;
	ld.global.nc.f32 	%f373, [%rd49];
	st.shared.f32 	[%r22], %f373;
	mad.lo.s32 	%r184, %r15, %r52, %r15;
	mad.lo.s32 	%r185, %r10, %r12, %r8;
	add.s32 	%r186, %r185, %r19;
	add.s32 	%r187, %r186, %r20;
	add.s32 	%r188, %r187, %r184;
	mul.wide.s32 	%rd50, %r188, 4;
	add.s64 	%rd51, %rd5, %rd50;
	ld.global.f32 	%f374, [%rd51];
	st.shared.f32 	[%r18], %f374;
	bar.sync 	0;
	@%p3 bra 	$L__BB3_28;
	setp.lt.u32 	%p29, %r37, 7;
	ld.shared.f32 	%f30, [%r18];
	mul.lo.s32 	%r55, %r54, %r123;
	mov.b32 	%r444, 0;
	@%p29 bra 	$L__BB3_20;
	mov.b32 	%r442, 0;
$L__BB3_19:
	.pragma "nounroll";
	shl.b32 	%r191, %r442, 2;
	mov.u32 	%r192, _ZZ23kernel_forward_d_argmaxIfEvPT_S1_S1_S1_iiiiE5right;
	add.s32 	%r193, %r192, %r191;
	ld.shared.f32 	%f376, [%r193];
	add.f32 	%f377, %f30, %f376;
	add.s32 	%r194, %r442, %r35;
	shl.b32 	%r195, %r194, 2;
	add.s32 	%r196, %r195, %r36;
	mul.wide.s32 	%rd52, %r196, 4;
	add.s64 	%rd53, %rd3, %rd52;
	ld.global.nc.f32 	%f378, [%rd53];
	add.f32 	%f379, %f377, %f378;
	setp.gt.f32 	%p30, %f379, %f840;
	add.s32 	%r197, %r442, %r55;
	shl.b32 	%r198, %r197, 2;
	add.s32 	%r199, %r198, %r36;
	cvt.rn.f32.s32 	%f380, %r199;
	selp.f32 	%f381, %f379, %f840, %p30;
	selp.f32 	%f382, %f380, %f841, %p30;
	ld.shared.f32 	%f383, [%r193+4];
	add.f32 	%f384, %f30, %f383;
	ld.global.nc.f32 	%f385, [%rd53+16];
	add.f32 	%f386, %f384, %f385;
	setp.gt.f32 	%p31, %f386, %f381;
	add.s32 	%r200, %r199, 4;
	cvt.rn.f32.s32 	%f387, %r200;
	selp.f32 	%f388, %f386, %f381, %p31;
	selp.f32 	%f389, %f387, %f382, %p31;
	ld.shared.f32 	%f390, [%r193+8];
	add.f32 	%f391, %f30, %f390;
	ld.global.nc.f32 	%f392, [%rd53+32];
	add.f32 	%f393, %f391, %f392;
	setp.gt.f32 	%p32, %f393, %f388;
	add.s32 	%r201, %r199, 8;
	cvt.rn.f32.s32 	%f394, %r201;
	selp.f32 	%f395, %f393, %f388, %p32;
	selp.f32 	%f396, %f394, %f389, %p32;
	ld.shared.f32 	%f397, [%r193+12];
	add.f32 	%f398, %f30, %f397;
	ld.global.nc.f32 	%f399, [%rd53+48];
	add.f32 	%f400, %f398, %f399;
	setp.gt.f32 	%p33, %f400, %f395;
	add.s32 	%r202, %r199, 12;
	cvt.rn.f32.s32 	%f401, %r202;
	selp.f32 	%f402, %f400, %f395, %p33;
	selp.f32 	%f403, %f401, %f396, %p33;
	ld.shared.f32 	%f404, [%r193+16];
	add.f32 	%f405, %f30, %f404;
	ld.global.nc.f32 	%f406, [%rd53+64];
	add.f32 	%f407, %f405, %f406;
	setp.gt.f32 	%p34, %f407, %f402;
	add.s32 	%r203, %r199, 16;
	cvt.rn.f32.s32 	%f408, %r203;
	selp.f32 	%f409, %f407, %f402, %p34;
	selp.f32 	%f410, %f408, %f403, %p34;
	ld.shared.f32 	%f411, [%r193+20];
	add.f32 	%f412, %f30, %f411;
	ld.global.nc.f32 	%f413, [%rd53+80];
	add.f32 	%f414, %f412, %f413;
	setp.gt.f32 	%p35, %f414, %f409;
	add.s32 	%r204, %r199, 20;
	cvt.rn.f32.s32 	%f415, %r204;
	selp.f32 	%f416, %f414, %f409, %p35;
	selp.f32 	%f417, %f415, %f410, %p35;
	ld.shared.f32 	%f418, [%r193+24];
	add.f32 	%f419, %f30, %f418;
	ld.global.nc.f32 	%f420, [%rd53+96];
	add.f32 	%f421, %f419, %f420;
	setp.gt.f32 	%p36, %f421, %f416;
	add.s32 	%r205, %r199, 24;
	cvt.rn.f32.s32 	%f422, %r205;
	selp.f32 	%f423, %f421, %f416, %p36;
	selp.f32 	%f424, %f422, %f417, %p36;
	ld.shared.f32 	%f425, [%r193+28];
	add.f32 	%f426, %f30, %f425;
	ld.global.nc.f32 	%f427, [%rd53+112];
	add.f32 	%f428, %f426, %f427;
	setp.gt.f32 	%p37, %f428, %f423;
	add.s32 	%r206, %r199, 28;
	cvt.rn.f32.s32 	%f429, %r206;
	selp.f32 	%f840, %f428, %f423, %p37;
	selp.f32 	%f841, %f429, %f424, %p37;
	add.s32 	%r442, %r442, 8;
	setp.ne.s32 	%p38, %r442, %r40;
	mov.u32 	%r444, %r40;
	@%p38 bra 	$L__BB3_19;
$L__BB3_20:
	setp.eq.s32 	%p39, %r38, 0;
	@%p39 bra 	$L__BB3_28;
	add.s32 	%r207, %r38, -1;
	setp.lt.u32 	%p40, %r207, 3;
	@%p40 bra 	$L__BB3_23;
	shl.b32 	%r208, %r444, 2;
	mov.u32 	%r209, _ZZ23kernel_forward_d_argmaxIfEvPT_S1_S1_S1_iiiiE5right;
	add.s32 	%r210, %r209, %r208;
	ld.shared.f32 	%f431, [%r210];
	add.f32 	%f432, %f30, %f431;
	add.s32 	%r211, %r444, %r35;
	shl.b32 	%r212, %r211, 2;
	add.s32 	%r213, %r212, %r36;
	mul.wide.s32 	%rd54, %r213, 4;
	add.s64 	%rd55, %rd3, %rd54;
	ld.global.nc.f32 	%f433, [%rd55];
	add.f32 	%f434, %f432, %f433;
	setp.gt.f32 	%p41, %f434, %f840;
	add.s32 	%r214, %r444, %r55;
	shl.b32 	%r215, %r214, 2;
	add.s32 	%r216, %r215, %r36;
	cvt.rn.f32.s32 	%f435, %r216;
	selp.f32 	%f436, %f434, %f840, %p41;
	selp.f32 	%f437, %f435, %f841, %p41;
	ld.shared.f32 	%f438, [%r210+4];
	add.f32 	%f439, %f30, %f438;
	ld.global.nc.f32 	%f440, [%rd55+16];
	add.f32 	%f441, %f439, %f440;
	setp.gt.f32 	%p42, %f441, %f436;
	add.s32 	%r217, %r216, 4;
	cvt.rn.f32.s32 	%f442, %r217;
	selp.f32 	%f443, %f441, %f436, %p42;
	selp.f32 	%f444, %f442, %f437, %p42;
	ld.shared.f32 	%f445, [%r210+8];
	add.f32 	%f446, %f30, %f445;
	ld.global.nc.f32 	%f447, [%rd55+32];
	add.f32 	%f448, %f446, %f447;
	setp.gt.f32 	%p43, %f448, %f443;
	add.s32 	%r218, %r216, 8;
	cvt.rn.f32.s32 	%f449, %r218;
	selp.f32 	%f450, %f448, %f443, %p43;
	selp.f32 	%f451, %f449, %f444, %p43;
	ld.shared.f32 	%f452, [%r210+12];
	add.f32 	%f453, %f30, %f452;
	ld.global.nc.f32 	%f454, [%rd55+48];
	add.f32 	%f455, %f453, %f454;
	setp.gt.f32 	%p44, %f455, %f450;
	add.s32 	%r219, %r216, 12;
	cvt.rn.f32.s32 	%f456, %r219;
	selp.f32 	%f840, %f455, %f450, %p44;
	selp.f32 	%f841, %f456, %f451, %p44;
	add.s32 	%r444, %r444, 4;
$L__BB3_23:
	setp.eq.s32 	%p45, %r39, 0;
	@%p45 bra 	$L__BB3_28;
	setp.eq.s32 	%p46, %r39, 1;
	@%p46 bra 	$L__BB3_26;
	shl.b32 	%r220, %r444, 2;
	mov.u32 	%r221, _ZZ23kernel_forward_d_argmaxIfEvPT_S1_S1_S1_iiiiE5right;
	add.s32 	%r222, %r221, %r220;
	ld.shared.f32 	%f458, [%r222];
	add.f32 	%f459, %f30, %f458;
	add.s32 	%r223, %r444, %r35;
	shl.b32 	%r224, %r223, 2;
	add.s32 	%r225, %r224, %r36;
	mul.wide.s32 	%rd56, %r225, 4;
	add.s64 	%rd57, %rd3, %rd56;
	ld.global.nc.f32 	%f460, [%rd57];
	add.f32 	%f461, %f459, %f460;
	setp.gt.f32 	%p47, %f461, %f840;
	add.s32 	%r226, %r444, %r55;
	shl.b32 	%r227, %r226, 2;
	add.s32 	%r228, %r227, %r36;
	cvt.rn.f32.s32 	%f462, %r228;
	selp.f32 	%f463, %f461, %f840, %p47;
	selp.f32 	%f464, %f462, %f841, %p47;
	ld.shared.f32 	%f465, [%r222+4];
	add.f32 	%f466, %f30, %f465;
	ld.global.nc.f32 	%f467, [%rd57+16];
	add.f32 	%f468, %f466, %f467;
	setp.gt.f32 	%p48, %f468, %f463;
	add.s32 	%r229, %r228, 4;
	cvt.rn.f32.s32 	%f469, %r229;
	selp.f32 	%f840, %f468, %f463, %p48;
	selp.f32 	%f841, %f469, %f464, %p48;
	add.s32 	%r444, %r444, 2;
$L__BB3_26:
	setp.eq.s32 	%p49, %r41, 0;
	@%p49 bra 	$L__BB3_28;
	shl.b32 	%r230, %r444, 2;
	mov.u32 	%r231, _ZZ23kernel_forward_d_argmaxIfEvPT_S1_S1_S1_iiiiE5right;
	add.s32 	%r232, %r231, %r230;
	ld.shared.f32 	%f470, [%r232];
	add.f32 	%f471, %f30, %f470;
	add.s32 	%r233, %r444, %r35;
	shl.b32 	%r234, %r233, 2;
	add.s32 	%r235, %r234, %r36;
	mul.wide.s32 	%rd58, %r235, 4;
	add.s64 	%rd59, %rd3, %rd58;
	ld.global.nc.f32 	%f472, [%rd59];
	add.f32 	%f473, %f471, %f472;
	setp.gt.f32 	%p50, %f473, %f840;
	add.s32 	%r236, %r444, %r55;
	shl.b32 	%r237, %r236, 2;
	add.s32 	%r238, %r237, %r36;
	cvt.rn.f32.s32 	%f474, %r238;
	selp.f32 	%f840, %f473, %f840, %p50;
	selp.f32 	%f841, %f474, %f841, %p50;
$L__BB3_28:
	bar.sync 	0;
	mad.lo.s32 	%r239, %r10, %r123, %r8;
	mad.lo.s32 	%r240, %r16, %r441, %r239;
	mul.wide.s32 	%rd60, %r240, 4;
	add.s64 	%rd61, %rd2, %rd60;
	ld.global.nc.f32 	%f475, [%rd61];
	st.shared.f32 	[%r22], %f475;
	mad.lo.s32 	%r241, %r3, %r15, %r8;
	add.s32 	%r242, %r241, %r19;
	add.s32 	%r243, %r242, %r20;
	mad.lo.s32 	%r244, %r441, %r12, %r243;
	mul.wide.s32 	%rd62, %r244, 4;
	add.s64 	%rd63, %rd5, %rd62;
	ld.global.f32 	%f476, [%rd63];
	st.shared.f32 	[%r18], %f476;
	bar.sync 	0;
	@%p3 bra 	$L__BB3_40;
	setp.lt.u32 	%p52, %r37, 7;
	ld.shared.f32 	%f55, [%r18];
	mul.lo.s32 	%r63, %r54, %r123;
	mov.b32 	%r448, 0;
	@%p52 bra 	$L__BB3_32;
	mov.b32 	%r446, 0;
$L__BB3_31:
	.pragma "nounroll";
	shl.b32 	%r247, %r446, 2;
	mov.u32 	%r248, _ZZ23kernel_forward_d_argmaxIfEvPT_S1_S1_S1_iiiiE5right;
	add.s32 	%r249, %r248, %r247;
	ld.shared.f32 	%f478, [%r249];
	add.f32 	%f479, %f478, %f55;
	add.s32 	%r250, %r446, %r35;
	shl.b32 	%r251, %r250, 2;
	add.s32 	%r252, %r36, 1;
	add.s32 	%r253, %r252, %r251;
	mul.wide.s32 	%rd64, %r253, 4;
	add.s64 	%rd65, %rd3, %rd64;
	ld.global.nc.f32 	%f480, [%rd65];
	add.f32 	%f481, %f479, %f480;
	setp.gt.f32 	%p53, %f481, %f840;
	add.s32 	%r254, %r446, %r63;
	shl.b32 	%r255, %r254, 2;
	add.s32 	%r256, %r252, %r255;
	cvt.rn.f32.s32 	%f482, %r256;
	selp.f32 	%f483, %f481, %f840, %p53;
	selp.f32 	%f484, %f482, %f841, %p53;
	ld.shared.f32 	%f485, [%r249+4];
	add.f32 	%f486, %f485, %f55;
	ld.global.nc.f32 	%f487, [%rd65+16];
	add.f32 	%f488, %f486, %f487;
	setp.gt.f32 	%p54, %f488, %f483;
	add.s32 	%r257, %r256, 4;
	cvt.rn.f32.s32 	%f489, %r257;
	selp.f32 	%f490, %f488, %f483, %p54;
	selp.f32 	%f491, %f489, %f484, %p54;
	ld.shared.f32 	%f492, [%r249+8];
	add.f32 	%f493, %f492, %f55;
	ld.global.nc.f32 	%f494, [%rd65+32];
	add.f32 	%f495, %f493, %f494;
	setp.gt.f32 	%p55, %f495, %f490;
	add.s32 	%r258, %r256, 8;
	cvt.rn.f32.s32 	%f496, %r258;
	selp.f32 	%f497, %f495, %f490, %p55;
	selp.f32 	%f498, %f496, %f491, %p55;
	ld.shared.f32 	%f499, [%r249+12];
	add.f32 	%f500, %f499, %f55;
	ld.global.nc.f32 	%f501, [%rd65+48];
	add.f32 	%f502, %f500, %f501;
	setp.gt.f32 	%p56, %f502, %f497;
	add.s32 	%r259, %r256, 12;
	cvt.rn.f32.s32 	%f503, %r259;
	selp.f32 	%f504, %f502, %f497, %p56;
	selp.f32 	%f505, %f503, %f498, %p56;
	ld.shared.f32 	%f506, [%r249+16];
	add.f32 	%f507, %f506, %f55;
	ld.global.nc.f32 	%f508, [%rd65+64];
	add.f32 	%f509, %f507, %f508;
	setp.gt.f32 	%p57, %f509, %f504;
	add.s32 	%r260, %r256, 16;
	cvt.rn.f32.s32 	%f510, %r260;
	selp.f32 	%f511, %f509, %f504, %p57;
	selp.f32 	%f512, %f510, %f505, %p57;
	ld.shared.f32 	%f513, [%r249+20];
	add.f32 	%f514, %f513, %f55;
	ld.global.nc.f32 	%f515, [%rd65+80];
	add.f32 	%f516, %f514, %f515;
	setp.gt.f32 	%p58, %f516, %f511;
	add.s32 	%r261, %r256, 20;
	cvt.rn.f32.s32 	%f517, %r261;
	selp.f32 	%f518, %f516, %f511, %p58;
	selp.f32 	%f519, %f517, %f512, %p58;
	ld.shared.f32 	%f520, [%r249+24];
	add.f32 	%f521, %f520, %f55;
	ld.global.nc.f32 	%f522, [%rd65+96];
	add.f32 	%f523, %f521, %f522;
	setp.gt.f32 	%p59, %f523, %f518;
	add.s32 	%r262, %r256, 24;
	cvt.rn.f32.s32 	%f524, %r262;
	selp.f32 	%f525, %f523, %f518, %p59;
	selp.f32 	%f526, %f524, %f519, %p59;
	ld.shared.f32 	%f527, [%r249+28];
	add.f32 	%f528, %f527, %f55;
	ld.global.nc.f32 	%f529, [%rd65+112];
	add.f32 	%f530, %f528, %f529;
	setp.gt.f32 	%p60, %f530, %f525;
	add.s32 	%r263, %r256, 28;
	cvt.rn.f32.s32 	%f531, %r263;
	selp.f32 	%f840, %f530, %f525, %p60;
	selp.f32 	%f841, %f531, %f526, %p60;
	add.s32 	%r446, %r446, 8;
	setp.ne.s32 	%p61, %r446, %r40;
	mov.u32 	%r448, %r40;
	@%p61 bra 	$L__BB3_31;
$L__BB3_32:
	setp.eq.s32 	%p62, %r38, 0;
	@%p62 bra 	$L__BB3_40;
	add.s32 	%r264, %r38, -1;
	setp.lt.u32 	%p63, %r264, 3;
	@%p63 bra 	$L__BB3_35;
	shl.b32 	%r265, %r448, 2;
	mov.u32 	%r266, _ZZ23kernel_forward_d_argmaxIfEvPT_S1_S1_S1_iiiiE5right;
	add.s32 	%r267, %r266, %r265;
	ld.shared.f32 	%f533, [%r267];
	add.f32 	%f534, %f533, %f55;
	add.s32 	%r268, %r448, %r35;
	shl.b32 	%r269, %r268, 2;
	add.s32 	%r270, %r36, 1;
	add.s32 	%r271, %r270, %r269;
	mul.wide.s32 	%rd66, %r271, 4;
	add.s64 	%rd67, %rd3, %rd66;
	ld.global.nc.f32 	%f535, [%rd67];
	add.f32 	%f536, %f534, %f535;
	setp.gt.f32 	%p64, %f536, %f840;
	add.s32 	%r272, %r448, %r63;
	shl.b32 	%r273, %r272, 2;
	add.s32 	%r274, %r270, %r273;
	cvt.rn.f32.s32 	%f537, %r274;
	selp.f32 	%f538, %f536, %f840, %p64;
	selp.f32 	%f539, %f537, %f841, %p64;
	ld.shared.f32 	%f540, [%r267+4];
	add.f32 	%f541, %f540, %f55;
	ld.global.nc.f32 	%f542, [%rd67+16];
	add.f32 	%f543, %f541, %f542;
	setp.gt.f32 	%p65, %f543, %f538;
	add.s32 	%r275, %r274, 4;
	cvt.rn.f32.s32 	%f544, %r275;
	selp.f32 	%f545, %f543, %f538, %p65;
	selp.f32 	%f546, %f544, %f539, %p65;
	ld.shared.f32 	%f547, [%r267+8];
	add.f32 	%f548, %f547, %f55;
	ld.global.nc.f32 	%f549, [%rd67+32];
	add.f32 	%f550, %f548, %f549;
	setp.gt.f32 	%p66, %f550, %f545;
	add.s32 	%r276, %r274, 8;
	cvt.rn.f32.s32 	%f551, %r276;
	selp.f32 	%f552, %f550, %f545, %p66;
	selp.f32 	%f553, %f551, %f546, %p66;
	ld.shared.f32 	%f554, [%r267+12];
	add.f32 	%f555, %f554, %f55;
	ld.global.nc.f32 	%f556, [%rd67+48];
	add.f32 	%f557, %f555, %f556;
	setp.gt.f32 	%p67, %f557, %f552;
	add.s32 	%r277, %r274, 12;
	cvt.rn.f32.s32 	%f558, %r277;
	selp.f32 	%f840, %f557, %f552, %p67;
	selp.f32 	%f841, %f558, %f553, %p67;
	add.s32 	%r448, %r448, 4;
$L__BB3_35:
	setp.eq.s32 	%p68, %r39, 0;
	@%p68 bra 	$L__BB3_40;
	setp.eq.s32 	%p69, %r39, 1;
	@%p69 bra 	$L__BB3_38;
	shl.b32 	%r278, %r448, 2;
	mov.u32 	%r279, _ZZ23kernel_forward_d_argmaxIfEvPT_S1_S1_S1_iiiiE5right;
	add.s32 	%r280, %r279, %r278;
	ld.shared.f32 	%f560, [%r280];
	add.f32 	%f561, %f560, %f55;
	add.s32 	%r281, %r448, %r35;
	shl.b32 	%r282, %r281, 2;
	add.s32 	%r283, %r36, 1;
	add.s32 	%r284, %r283, %r282;
	mul.wide.s32 	%rd68, %r284, 4;
	add.s64 	%rd69, %rd3, %rd68;
	ld.global.nc.f32 	%f562, [%rd69];
	add.f32 	%f563, %f561, %f562;
	setp.gt.f32 	%p70, %f563, %f840;
	add.s32 	%r285, %r448, %r63;
	shl.b32 	%r286, %r285, 2;
	add.s32 	%r287, %r283, %r286;
	cvt.rn.f32.s32 	%f564, %r287;
	selp.f32 	%f565, %f563, %f840, %p70;
	selp.f32 	%f566, %f564, %f841, %p70;
	ld.shared.f32 	%f567, [%r280+4];
	add.f32 	%f568, %f567, %f55;
	ld.global.nc.f32 	%f569, [%rd69+16];
	add.f32 	%f570, %f568, %f569;
	setp.gt.f32 	%p71, %f570, %f565;
	add.s32 	%r288, %r287, 4;
	cvt.rn.f32.s32 	%f571, %r288;
	selp.f32 	%f840, %f570, %f565, %p71;
	selp.f32 	%f841, %f571, %f566, %p71;
	add.s32 	%r448, %r448, 2;
$L__BB3_38:
	setp.eq.s32 	%p72, %r41, 0;
	@%p72 bra 	$L__BB3_40;
	shl.b32 	%r289, %r448, 2;
	mov.u32 	%r290, _ZZ23kernel_forward_d_argmaxIfEvPT_S1_S1_S1_iiiiE5right;
	add.s32 	%r291, %r290, %r289;
	ld.shared.f32 	%f572, [%r291];
	add.f32 	%f573, %f572, %f55;
	add.s32 	%r292, %r448, %r35;
	shl.b32 	%r293, %r292, 2;
	add.s32 	%r294, %r36, 1;
	add.s32 	%r295, %r294, %r293;
	mul.wide.s32 	%rd70, %r295, 4;
	add.s64 	%rd71, %rd3, %rd70;
	ld.global.nc.f32 	%f574, [%rd71];
	add.f32 	%f575, %f573, %f574;
	setp.gt.f32 	%p73, %f575, %f840;
	add.s32 	%r296, %r448, %r63;
	shl.b32 	%r297, %r296, 2;
	add.s32 	%r298, %r294, %r297;
	cvt.rn.f32.s32 	%f576, %r298;
	selp.f32 	%f840, %f575, %f840, %p73;
	selp.f32 	%f841, %f576, %f841, %p73;
$L__BB3_40:
	bar.sync 	0;
	setp.lt.u32 	%p74, %r441, %r9;
	@%p74 bra 	$L__BB3_16;
$L__BB3_41:
	add.s32 	%r450, %r11, 1;
	setp.ge.s32 	%p75, %r450, %r6;
	@%p75 bra 	$L__BB3_68;
	mul.lo.s32 	%r299, %r3, %r15;
	mad.lo.s32 	%r43, %r10, %r12, %r299;
	mul.lo.s32 	%r44, %r14, %r7;
	mul.lo.s32 	%r300, %r8, %r123;
	shl.b32 	%r301, %r300, 2;
	or.b32  	%r45, %r301, 2;
	or.b32  	%r46, %r301, 3;
	add.s32 	%r47, %r123, -1;
	and.b32  	%r48, %r123, 7;
	and.b32  	%r49, %r123, 3;
	and.b32  	%r50, %r123, 2147483640;
	and.b32  	%r51, %r123, 1;
$L__BB3_43:
	setp.lt.s32 	%p76, %r123, 1;
	mul.lo.s32 	%r72, %r450, %r16;
	add.s32 	%r302, %r21, %r43;
	add.s32 	%r303, %r302, %r72;
	mul.wide.s32 	%rd72, %r303, 4;
	add.s64 	%rd73, %rd5, %rd72;
	ld.global.f32 	%f577, [%rd73];
	st.shared.f32 	[%r18], %f577;
	mul.lo.s32 	%r73, %r450, %r123;
	add.s32 	%r304, %r19, %r8;
	add.s32 	%r74, %r304, %r73;
	mul.wide.s32 	%rd74, %r74, 4;
	add.s64 	%rd75, %rd2, %rd74;
	ld.global.nc.f32 	%f578, [%rd75];
	st.shared.f32 	[%r22], %f578;
	bar.sync 	0;
	@%p76 bra 	$L__BB3_55;
	setp.lt.u32 	%p77, %r47, 7;
	ld.shared.f32 	%f82, [%r18];
	mul.lo.s32 	%r75, %r73, %r123;
	mov.b32 	%r453, 0;
	@%p77 bra 	$L__BB3_47;
	mov.b32 	%r451, 0;
$L__BB3_46:
	.pragma "nounroll";
	shl.b32 	%r307, %r451, 2;
	mov.u32 	%r308, _ZZ23kernel_forward_d_argmaxIfEvPT_S1_S1_S1_iiiiE5right;
	add.s32 	%r309, %r308, %r307;
	ld.shared.f32 	%f580, [%r309];
	add.f32 	%f581, %f82, %f580;
	add.s32 	%r310, %r451, %r44;
	shl.b32 	%r311, %r310, 2;
	add.s32 	%r312, %r45, %r311;
	mul.wide.s32 	%rd76, %r312, 4;
	add.s64 	%rd77, %rd3, %rd76;
	ld.global.nc.f32 	%f582, [%rd77];
	add.f32 	%f583, %f581, %f582;
	setp.gt.f32 	%p78, %f583, %f840;
	add.s32 	%r313, %r451, %r75;
	shl.b32 	%r314, %r313, 2;
	add.s32 	%r315, %r45, %r314;
	cvt.rn.f32.s32 	%f584, %r315;
	selp.f32 	%f585, %f583, %f840, %p78;
	selp.f32 	%f586, %f584, %f841, %p78;
	ld.shared.f32 	%f587, [%r309+4];
	add.f32 	%f588, %f82, %f587;
	ld.global.nc.f32 	%f589, [%rd77+16];
	add.f32 	%f590, %f588, %f589;
	setp.gt.f32 	%p79, %f590, %f585;
	add.s32 	%r316, %r315, 4;
	cvt.rn.f32.s32 	%f591, %r316;
	selp.f32 	%f592, %f590, %f585, %p79;
	selp.f32 	%f593, %f591, %f586, %p79;
	ld.shared.f32 	%f594, [%r309+8];
	add.f32 	%f595, %f82, %f594;
	ld.global.nc.f32 	%f596, [%rd77+32];
	add.f32 	%f597, %f595, %f596;
	setp.gt.f32 	%p80, %f597, %f592;
	add.s32 	%r317, %r315, 8;
	cvt.rn.f32.s32 	%f598, %r317;
	selp.f32 	%f599, %f597, %f592, %p80;
	selp.f32 	%f600, %f598, %f593, %p80;
	ld.shared.f32 	%f601, [%r309+12];
	add.f32 	%f602, %f82, %f601;
	ld.global.nc.f32 	%f603, [%rd77+48];
	add.f32 	%f604, %f602, %f603;
	setp.gt.f32 	%p81, %f604, %f599;
	add.s32 	%r318, %r315, 12;
	cvt.rn.f32.s32 	%f605, %r318;
	selp.f32 	%f606, %f604, %f599, %p81;
	selp.f32 	%f607, %f605, %f600, %p81;
	ld.shared.f32 	%f608, [%r309+16];
	add.f32 	%f609, %f82, %f608;
	ld.global.nc.f32 	%f610, [%rd77+64];
	add.f32 	%f611, %f609, %f610;
	setp.gt.f32 	%p82, %f611, %f606;
	add.s32 	%r319, %r315, 16;
	cvt.rn.f32.s32 	%f612, %r319;
	selp.f32 	%f613, %f611, %f606, %p82;
	selp.f32 	%f614, %f612, %f607, %p82;
	ld.shared.f32 	%f615, [%r309+20];
	add.f32 	%f616, %f82, %f615;
	ld.global.nc.f32 	%f617, [%rd77+80];
	add.f32 	%f618, %f616, %f617;
	setp.gt.f32 	%p83, %f618, %f613;
	add.s32 	%r320, %r315, 20;
	cvt.rn.f32.s32 	%f619, %r320;
	selp.f32 	%f620, %f618, %f613, %p83;
	selp.f32 	%f621, %f619, %f614, %p83;
	ld.shared.f32 	%f622, [%r309+24];
	add.f32 	%f623, %f82, %f622;
	ld.global.nc.f32 	%f624, [%rd77+96];
	add.f32 	%f625, %f623, %f624;
	setp.gt.f32 	%p84, %f625, %f620;
	add.s32 	%r321, %r315, 24;
	cvt.rn.f32.s32 	%f626, %r321;
	selp.f32 	%f627, %f625, %f620, %p84;
	selp.f32 	%f628, %f626, %f621, %p84;
	ld.shared.f32 	%f629, [%r309+28];
	add.f32 	%f630, %f82, %f629;
	ld.global.nc.f32 	%f631, [%rd77+112];
	add.f32 	%f632, %f630, %f631;
	setp.gt.f32 	%p85, %f632, %f627;
	add.s32 	%r322, %r315, 28;
	cvt.rn.f32.s32 	%f633, %r322;
	selp.f32 	%f840, %f632, %f627, %p85;
	selp.f32 	%f841, %f633, %f628, %p85;
	add.s32 	%r451, %r451, 8;
	setp.ne.s32 	%p86, %r451, %r50;
	mov.u32 	%r453, %r50;
	@%p86 bra 	$L__BB3_46;
$L__BB3_47:
	setp.eq.s32 	%p87, %r48, 0;
	@%p87 bra 	$L__BB3_55;
	add.s32 	%r323, %r48, -1;
	setp.lt.u32 	%p88, %r323, 3;
	@%p88 bra 	$L__BB3_50;
	shl.b32 	%r324, %r453, 2;
	mov.u32 	%r325, _ZZ23kernel_forward_d_argmaxIfEvPT_S1_S1_S1_iiiiE5right;
	add.s32 	%r326, %r325, %r324;
	ld.shared.f32 	%f635, [%r326];
	add.f32 	%f636, %f82, %f635;
	add.s32 	%r327, %r453, %r44;
	shl.b32 	%r328, %r327, 2;
	add.s32 	%r329, %r45, %r328;
	mul.wide.s32 	%rd78, %r329, 4;
	add.s64 	%rd79, %rd3, %rd78;
	ld.global.nc.f32 	%f637, [%rd79];
	add.f32 	%f638, %f636, %f637;
	setp.gt.f32 	%p89, %f638, %f840;
	add.s32 	%r330, %r453, %r75;
	shl.b32 	%r331, %r330, 2;
	add.s32 	%r332, %r45, %r331;
	cvt.rn.f32.s32 	%f639, %r332;
	selp.f32 	%f640, %f638, %f840, %p89;
	selp.f32 	%f641, %f639, %f841, %p89;
	ld.shared.f32 	%f642, [%r326+4];
	add.f32 	%f643, %f82, %f642;
	ld.global.nc.f32 	%f644, [%rd79+16];
	add.f32 	%f645, %f643, %f644;
	setp.gt.f32 	%p90, %f645, %f640;
	add.s32 	%r333, %r332, 4;
	cvt.rn.f32.s32 	%f646, %r333;
	selp.f32 	%f647, %f645, %f640, %p90;
	selp.f32 	%f648, %f646, %f641, %p90;
	ld.shared.f32 	%f649, [%r326+8];
	add.f32 	%f650, %f82, %f649;
	ld.global.nc.f32 	%f651, [%rd79+32];
	add.f32 	%f652, %f650, %f651;
	setp.gt.f32 	%p91, %f652, %f647;
	add.s32 	%r334, %r332, 8;
	cvt.rn.f32.s32 	%f653, %r334;
	selp.f32 	%f654, %f652, %f647, %p91;
	selp.f32 	%f655, %f653, %f648, %p91;
	ld.shared.f32 	%f656, [%r326+12];
	add.f32 	%f657, %f82, %f656;
	ld.global.nc.f32 	%f658, [%rd79+48];
	add.f32 	%f659, %f657, %f658;
	setp.gt.f32 	%p92, %f659, %f654;
	add.s32 	%r335, %r332, 12;
	cvt.rn.f32.s32 	%f660, %r335;
	selp.f32 	%f840, %f659, %f654, %p92;
	selp.f32 	%f841, %f660, %f655, %p92;
	add.s32 	%r453, %r453, 4;
$L__BB3_50:
	setp.eq.s32 	%p93, %r49, 0;
	@%p93 bra 	$L__BB3_55;
	setp.eq.s32 	%p94, %r49, 1;
	@%p94 bra 	$L__BB3_53;
	shl.b32 	%r336, %r453, 2;
	mov.u32 	%r337, _ZZ23kernel_forward_d_argmaxIfEvPT_S1_S1_S1_iiiiE5right;
	add.s32 	%r338, %r337, %r336;
	ld.shared.f32 	%f662, [%r338];
	add.f32 	%f663, %f82, %f662;
	add.s32 	%r339, %r453, %r44;
	shl.b32 	%r340, %r339, 2;
	add.s32 	%r341, %r45, %r340;
	mul.wide.s32 	%rd80, %r341, 4;
	add.s64 	%rd81, %rd3, %rd80;
	ld.global.nc.f32 	%f664, [%rd81];
	add.f32 	%f665, %f663, %f664;
	setp.gt.f32 	%p95, %f665, %f840;
	add.s32 	%r342, %r453, %r75;
	shl.b32 	%r343, %r342, 2;
	add.s32 	%r344, %r45, %r343;
	cvt.rn.f32.s32 	%f666, %r344;
	selp.f32 	%f667, %f665, %f840, %p95;
	selp.f32 	%f668, %f666, %f841, %p95;
	ld.shared.f32 	%f669, [%r338+4];
	add.f32 	%f670, %f82, %f669;
	ld.global.nc.f32 	%f671, [%rd81+16];
	add.f32 	%f672, %f670, %f671;
	setp.gt.f32 	%p96, %f672, %f667;
	add.s32 	%r345, %r344, 4;
	cvt.rn.f32.s32 	%f673, %r345;
	selp.f32 	%f840, %f672, %f667, %p96;
	selp.f32 	%f841, %f673, %f668, %p96;
	add.s32 	%r453, %r453, 2;
$L__BB3_53:
	setp.eq.s32 	%p97, %r51, 0;
	@%p97 bra 	$L__BB3_55;
	shl.b32 	%r346, %r453, 2;
	mov.u32 	%r347, _ZZ23kernel_forward_d_argmaxIfEvPT_S1_S1_S1_iiiiE5right;
	add.s32 	%r348, %r347, %r346;
	ld.shared.f32 	%f674, [%r348];
	add.f32 	%f675, %f82, %f674;
	add.s32 	%r349, %r453, %r44;
	shl.b32 	%r350, %r349, 2;
	add.s32 	%r351, %r45, %r350;
	mul.wide.s32 	%rd82, %r351, 4;
	add.s64 	%rd83, %rd3, %rd82;
	ld.global.nc.f32 	%f676, [%rd83];
	add.f32 	%f677, %f675, %f676;
	setp.gt.f32 	%p98, %f677, %f840;
	add.s32 	%r352, %r453, %r75;
	shl.b32 	%r353, %r352, 2;
	add.s32 	%r354, %r45, %r353;
	cvt.rn.f32.s32 	%f678, %r354;
	selp.f32 	%f840, %f677, %f840, %p98;
	selp.f32 	%f841, %f678, %f841, %p98;
$L__BB3_55:
	bar.sync 	0;
	add.s32 	%r355, %r74, %r43;
	mul.wide.s32 	%rd84, %r355, 4;
	add.s64 	%rd85, %rd5, %rd84;
	ld.global.f32 	%f679, [%rd85];
	st.shared.f32 	[%r18], %f679;
	add.s32 	%r356, %r21, %r72;
	mul.wide.s32 	%rd86, %r356, 4;
	add.s64 	%rd87, %rd2, %rd86;
	ld.global.nc.f32 	%f680, [%rd87];
	st.shared.f32 	[%r22], %f680;
	bar.sync 	0;
	@%p76 bra 	$L__BB3_67;
	setp.lt.u32 	%p100, %r47, 7;
	ld.shared.f32 	%f107, [%r18];
	mul.lo.s32 	%r83, %r73, %r123;
	mov.b32 	%r457, 0;
	@%p100 bra 	$L__BB3_59;
	mov.b32 	%r455, 0;
$L__BB3_58:
	.pragma "nounroll";
	shl.b32 	%r359, %r455, 2;
	mov.u32 	%r360, _ZZ23kernel_forward_d_argmaxIfEvPT_S1_S1_S1_iiiiE5right;
	add.s32 	%r361, %r360, %r359;
	ld.shared.f32 	%f682, [%r361];
	add.f32 	%f683, %f107, %f682;
	add.s32 	%r362, %r455, %r44;
	shl.b32 	%r363, %r362, 2;
	add.s32 	%r364, %r46, %r363;
	mul.wide.s32 	%rd88, %r364, 4;
	add.s64 	%rd89, %rd3, %rd88;
	ld.global.nc.f32 	%f684, [%rd89];
	add.f32 	%f685, %f683, %f684;
	setp.gt.f32 	%p101, %f685, %f840;
	add.s32 	%r365, %r455, %r83;
	shl.b32 	%r366, %r365, 2;
	add.s32 	%r367, %r46, %r366;
	cvt.rn.f32.s32 	%f686, %r367;
	selp.f32 	%f687, %f685, %f840, %p101;
	selp.f32 	%f688, %f686, %f841, %p101;
	ld.shared.f32 	%f689, [%r361+4];
	add.f32 	%f690, %f107, %f689;
	ld.global.nc.f32 	%f691, [%rd89+16];
	add.f32 	%f692, %f690, %f691;
	setp.gt.f32 	%p102, %f692, %f687;
	add.s32 	%r368, %r367, 4;
	cvt.rn.f32.s32 	%f693, %r368;
	selp.f32 	%f694, %f692, %f687, %p102;
	selp.f32 	%f695, %f693, %f688, %p102;
	ld.shared.f32 	%f696, [%r361+8];
	add.f32 	%f697, %f107, %f696;
	ld.global.nc.f32 	%f698, [%rd89+32];
	add.f32 	%f699, %f697, %f698;
	setp.gt.f32 	%p103, %f699, %f694;
	add.s32 	%r369, %r367, 8;
	cvt.rn.f32.s32 	%f700, %r369;
	selp.f32 	%f701, %f699, %f694, %p103;
	selp.f32 	%f702, %f700, %f695, %p103;
	ld.shared.f32 	%f703, [%r361+12];
	add.f32 	%f704, %f107, %f703;
	ld.global.nc.f32 	%f705, [%rd89+48];
	add.f32 	%f706, %f704, %f705;
	setp.gt.f32 	%p104, %f706, %f701;
	add.s32 	%r370, %r367, 12;
	cvt.rn.f32.s32 	%f707, %r370;
	selp.f32 	%f708, %f706, %f701, %p104;
	selp.f32 	%f709, %f707, %f702, %p104;
	ld.shared.f32 	%f710, [%r361+16];
	add.f32 	%f711, %f107, %f710;
	ld.global.nc.f32 	%f712, [%rd89+64];
	add.f32 	%f713, %f711, %f712;
	setp.gt.f32 	%p105, %f713, %f708;
	add.s32 	%r371, %r367, 16;
	cvt.rn.f32.s32 	%f714, %r371;
	selp.f32 	%f715, %f713, %f708, %p105;
	selp.f32 	%f716, %f714, %f709, %p105;
	ld.shared.f32 	%f717, [%r361+20];
	add.f32 	%f718, %f107, %f717;
	ld.global.nc.f32 	%f719, [%rd89+80];
	add.f32 	%f720, %f718, %f719;
	setp.gt.f32 	%p106, %f720, %f715;
	add.s32 	%r372, %r367, 20;
	cvt.rn.f32.s32 	%f721, %r372;
	selp.f32 	%f722, %f720, %f715, %p106;
	selp.f32 	%f723, %f721, %f716, %p106;
	ld.shared.f32 	%f724, [%r361+24];
	add.f32 	%f725, %f107, %f724;
	ld.global.nc.f32 	%f726, [%rd89+96];
	add.f32 	%f727, %f725, %f726;
	setp.gt.f32 	%p107, %f727, %f722;
	add.s32 	%r373, %r367, 24;
	cvt.rn.f32.s32 	%f728, %r373;
	selp.f32 	%f729, %f727, %f722, %p107;
	selp.f32 	%f730, %f728, %f723, %p107;
	ld.shared.f32 	%f731, [%r361+28];
	add.f32 	%f732, %f107, %f731;
	ld.global.nc.f32 	%f733, [%rd89+112];
	add.f32 	%f734, %f732, %f733;
	setp.gt.f32 	%p108, %f734, %f729;
	add.s32 	%r374, %r367, 28;
	cvt.rn.f32.s32 	%f735, %r374;
	selp.f32 	%f840, %f734, %f729, %p108;
	selp.f32 	%f841, %f735, %f730, %p108;
	add.s32 	%r455, %r455, 8;
	setp.ne.s32 	%p109, %r455, %r50;
	mov.u32 	%r457, %r50;
	@%p109 bra 	$L__BB3_58;
$L__BB3_59:
	setp.eq.s32 	%p110, %r48, 0;
	@%p110 bra 	$L__BB3_67;
	add.s32 	%r375, %r48, -1;
	setp.lt.u32 	%p111, %r375, 3;
	@%p111 bra 	$L__BB3_62;
	shl.b32 	%r376, %r457, 2;
	mov.u32 	%r377, _ZZ23kernel_forward_d_argmaxIfEvPT_S1_S1_S1_iiiiE5right;
	add.s32 	%r378, %r377, %r376;
	ld.shared.f32 	%f737, [%r378];
	add.f32 	%f738, %f107, %f737;
	add.s32 	%r379, %r457, %r44;
	shl.b32 	%r380, %r379, 2;
	add.s32 	%r381, %r46, %r380;
	mul.wide.s32 	%rd90, %r381, 4;
	add.s64 	%rd91, %rd3, %rd90;
	ld.global.nc.f32 	%f739, [%rd91];
	add.f32 	%f740, %f738, %f739;
	setp.gt.f32 	%p112, %f740, %f840;
	add.s32 	%r382, %r457, %r83;
	shl.b32 	%r383, %r382, 2;
	add.s32 	%r384, %r46, %r383;
	cvt.rn.f32.s32 	%f741, %r384;
	selp.f32 	%f742, %f740, %f840, %p112;
	selp.f32 	%f743, %f741, %f841, %p112;
	ld.shared.f32 	%f744, [%r378+4];
	add.f32 	%f745, %f107, %f744;
	ld.global.nc.f32 	%f746, [%rd91+16];
	add.f32 	%f747, %f745, %f746;
	setp.gt.f32 	%p113, %f747, %f742;
	add.s32 	%r385, %r384, 4;
	cvt.rn.f32.s32 	%f748, %r385;
	selp.f32 	%f749, %f747, %f742, %p113;
	selp.f32 	%f750, %f748, %f743, %p113;
	ld.shared.f32 	%f751, [%r378+8];
	add.f32 	%f752, %f107, %f751;
	ld.global.nc.f32 	%f753, [%rd91+32];
	add.f32 	%f754, %f752, %f753;
	setp.gt.f32 	%p114, %f754, %f749;
	add.s32 	%r386, %r384, 8;
	cvt.rn.f32.s32 	%f755, %r386;
	selp.f32 	%f756, %f754, %f749, %p114;
	selp.f32 	%f757, %f755, %f750, %p114;
	ld.shared.f32 	%f758, [%r378+12];
	add.f32 	%f759, %f107, %f758;
	ld.global.nc.f32 	%f760, [%rd91+48];
	add.f32 	%f761, %f759, %f760;
	setp.gt.f32 	%p115, %f761, %f756;
	add.s32 	%r387, %r384, 12;
	cvt.rn.f32.s32 	%f762, %r387;
	selp.f32 	%f840, %f761, %f756, %p115;
	selp.f32 	%f841, %f762, %f757, %p115;
	add.s32 	%r457, %r457, 4;
$L__BB3_62:
	setp.eq.s32 	%p116, %r49, 0;
	@%p116 bra 	$L__BB3_67;
	setp.eq.s32 	%p117, %r49, 1;
	@%p117 bra 	$L__BB3_65;
	shl.b32 	%r388, %r457, 2;
	mov.u32 	%r389, _ZZ23kernel_forward_d_argmaxIfEvPT_S1_S1_S1_iiiiE5right;
	add.s32 	%r390, %r389, %r388;
	ld.shared.f32 	%f764, [%r390];
	add.f32 	%f765, %f107, %f764;
	add.s32 	%r391, %r457, %r44;
	shl.b32 	%r392, %r391, 2;
	add.s32 	%r393, %r46, %r392;
	mul.wide.s32 	%rd92, %r393, 4;
	add.s64 	%rd93, %rd3, %rd92;
	ld.global.nc.f32 	%f766, [%rd93];
	add.f32 	%f767, %f765, %f766;
	setp.gt.f32 	%p118, %f767, %f840;
	add.s32 	%r394, %r457, %r83;
	shl.b32 	%r395, %r394, 2;
	add.s32 	%r396, %r46, %r395;
	cvt.rn.f32.s32 	%f768, %r396;
	selp.f32 	%f769, %f767, %f840, %p118;
	selp.f32 	%f770, %f768, %f841, %p118;
	ld.shared.f32 	%f771, [%r390+4];
	add.f32 	%f772, %f107, %f771;
	ld.global.nc.f32 	%f773, [%rd93+16];
	add.f32 	%f774, %f772, %f773;
	setp.gt.f32 	%p119, %f774, %f769;
	add.s32 	%r397, %r396, 4;
	cvt.rn.f32.s32 	%f775, %r397;
	selp.f32 	%f840, %f774, %f769, %p119;
	selp.f32 	%f841, %f775, %f770, %p119;
	add.s32 	%r457, %r457, 2;
$L__BB3_65:
	setp.eq.s32 	%p120, %r51, 0;
	@%p120 bra 	$L__BB3_67;
	shl.b32 	%r398, %r457, 2;
	mov.u32 	%r399, _ZZ23kernel_forward_d_argmaxIfEvPT_S1_S1_S1_iiiiE5right;
	add.s32 	%r400, %r399, %r398;
	ld.shared.f32 	%f776, [%r400];
	add.f32 	%f777, %f107, %f776;
	add.s32 	%r401, %r457, %r44;
	shl.b32 	%r402, %r401, 2;
	add.s32 	%r403, %r46, %r402;
	mul.wide.s32 	%rd94, %r403, 4;
	add.s64 	%rd95, %rd3, %rd94;
	ld.global.nc.f32 	%f778, [%rd95];
	add.f32 	%f779, %f777, %f778;
	setp.gt.f32 	%p121, %f779, %f840;
	add.s32 	%r404, %r457, %r83;
	shl.b32 	%r405, %r404, 2;
	add.s32 	%r406, %r46, %r405;
	cvt.rn.f32.s32 	%f780, %r406;
	selp.f32 	%f840, %f779, %f840, %p121;
	selp.f32 	%f841, %f780, %f841, %p121;
$L__BB3_67:
	bar.sync 	0;
	add.s32 	%r450, %r450, 1;
	setp.lt.s32 	%p122, %r450, %r6;
	@%p122 bra 	$L__BB3_43;
$L__BB3_68:
	shl.b32 	%r407, %r8, 2;
	mov.u32 	%r408, _ZZ23kernel_forward_d_argmaxIfEvPT_S1_S1_S1_iiiiE6result;
	add.s32 	%r409, %r408, %r407;
	st.shared.f32 	[%r409], %f840;
	mov.u32 	%r410, _ZZ23kernel_forward_d_argmaxIfEvPT_S1_S1_S1_iiiiE10result_idx;
	add.s32 	%r411, %r410, %r407;
	st.shared.f32 	[%r411], %f841;
	bar.sync 	0;
	setp.ne.s32 	%p123, %r8, 0;
	@%p123 bra 	$L__BB3_141;
	setp.lt.s32 	%p124, %r123, 1;
	mov.f32 	%f881, 0fC479C000;
	mov.f32 	%f880, 0fFF800000;
	@%p124 bra 	$L__BB3_140;
	add.s32 	%r413, %r123, -1;
	and.b32  	%r92, %r123, 15;
	setp.lt.u32 	%p125, %r413, 15;
	mov.f32 	%f880, 0fFF800000;
	mov.f32 	%f881, 0fC479C000;
	mov.b32 	%r463, 0;
	@%p125 bra 	$L__BB3_105;
	and.b32  	%r463, %r123, 2147483632;
	add.s32 	%r460, %r408, 32;
	add.s32 	%r459, %r410, 32;
	neg.s32 	%r461, %r463;
	mov.f32 	%f880, 0fFF800000;
	mov.f32 	%f881, 0fC479C000;
$L__BB3_72:
	.pragma "nounroll";
	ld.shared.f32 	%f136, [%r460+-32];
	setp.leu.f32 	%p126, %f136, %f880;
	@%p126 bra 	$L__BB3_74;
	ld.shared.f32 	%f881, [%r459+-32];
	mov.f32 	%f880, %f136;
$L__BB3_74:
	ld.shared.f32 	%f140, [%r460+-28];
	setp.leu.f32 	%p127, %f140, %f880;
	@%p127 bra 	$L__BB3_76;
	ld.shared.f32 	%f881, [%r459+-28];
	mov.f32 	%f880, %f140;
$L__BB3_76:
	ld.shared.f32 	%f144, [%r460+-24];
	setp.leu.f32 	%p128, %f144, %f880;
	@%p128 bra 	$L__BB3_78;
	ld.shared.f32 	%f881, [%r459+-24];
	mov.f32 	%f880, %f144;
$L__BB3_78:
	ld.shared.f32 	%f148, [%r460+-20];
	setp.leu.f32 	%p129, %f148, %f880;
	@%p129 bra 	$L__BB3_80;
	ld.shared.f32 	%f881, [%r459+-20];
	mov.f32 	%f880, %f148;
$L__BB3_80:
	ld.shared.f32 	%f152, [%r460+-16];
	setp.leu.f32 	%p130, %f152, %f880;
	@%p130 bra 	$L__BB3_82;
	ld.shared.f32 	%f881, [%r459+-16];
	mov.f32 	%f880, %f152;
$L__BB3_82:
	ld.shared.f32 	%f156, [%r460+-12];
	setp.leu.f32 	%p131, %f156, %f880;
	@%p131 bra 	$L__BB3_84;
	ld.shared.f32 	%f881, [%r459+-12];
	mov.f32 	%f880, %f156;
$L__BB3_84:
	ld.shared.f32 	%f160, [%r460+-8];
	setp.leu.f32 	%p132, %f160, %f880;
	@%p132 bra 	$L__BB3_86;
	ld.shared.f32 	%f881, [%r459+-8];
	mov.f32 	%f880, %f160;
$L__BB3_86:
	ld.shared.f32 	%f164, [%r460+-4];
	setp.leu.f32 	%p133, %f164, %f880;
	@%p133 bra 	$L__BB3_88;
	ld.shared.f32 	%f881, [%r459+-4];
	mov.f32 	%f880, %f164;
$L__BB3_88:
	ld.shared.f32 	%f168, [%r460];
	setp.leu.f32 	%p134, %f168, %f880;
	@%p134 bra 	$L__BB3_90;
	ld.shared.f32 	%f881, [%r459];
	mov.f32 	%f880, %f168;
$L__BB3_90:
	ld.shared.f32 	%f172, [%r460+4];
	setp.leu.f32 	%p135, %f172, %f880;
	@%p135 bra 	$L__BB3_92;
	ld.shared.f32 	%f881, [%r459+4];
	mov.f32 	%f880, %f172;
$L__BB3_92:
	ld.shared.f32 	%f176, [%r460+8];
	setp.leu.f32 	%p136, %f176, %f880;
	@%p136 bra 	$L__BB3_94;
	ld.shared.f32 	%f881, [%r459+8];
	mov.f32 	%f880, %f176;
$L__BB3_94:
	ld.shared.f32 	%f180, [%r460+12];
	setp.leu.f32 	%p137, %f180, %f880;
	@%p137 bra 	$L__BB3_96;
	ld.shared.f32 	%f881, [%r459+12];
	mov.f32 	%f880, %f180;
$L__BB3_96:
	ld.shared.f32 	%f184, [%r460+16];
	setp.leu.f32 	%p138, %f184, %f880;
	@%p138 bra 	$L__BB3_98;
	ld.shared.f32 	%f881, [%r459+16];
	mov.f32 	%f880, %f184;
$L__BB3_98:
	ld.shared.f32 	%f188, [%r460+20];
	setp.leu.f32 	%p139, %f188, %f880;
	@%p139 bra 	$L__BB3_100;
	ld.shared.f32 	%f881, [%r459+20];
	mov.f32 	%f880, %f188;
$L__BB3_100:
	ld.shared.f32 	%f192, [%r460+24];
	setp.leu.f32 	%p140, %f192, %f880;
	@%p140 bra 	$L__BB3_102;
	ld.shared.f32 	%f881, [%r459+24];
	mov.f32 	%f880, %f192;
$L__BB3_102:
	ld.shared.f32 	%f196, [%r460+28];
	setp.leu.f32 	%p141, %f196, %f880;
	@%p141 bra 	$L__BB3_104;
	ld.shared.f32 	%f881, [%r459+28];
	mov.f32 	%f880, %f196;
$L__BB3_104:
	add.s32 	%r461, %r461, 16;
	add.s32 	%r460, %r460, 64;
	add.s32 	%r459, %r459, 64;
	setp.ne.s32 	%p142, %r461, 0;
	@%p142 bra 	$L__BB3_72;
$L__BB3_105:
	setp.eq.s32 	%p143, %r92, 0;
	@%p143 bra 	$L__BB3_140;
	and.b32  	%r102, %r123, 7;
	setp.lt.u32 	%p144, %r92, 8;
	@%p144 bra 	$L__BB3_124;
	shl.b32 	%r418, %r463, 2;
	add.s32 	%r103, %r408, %r418;
	ld.shared.f32 	%f204, [%r103];
	setp.leu.f32 	%p145, %f204, %f880;
	add.s32 	%r104, %r410, %r418;
	@%p145 bra 	$L__BB3_109;
	ld.shared.f32 	%f881, [%r104];
	mov.f32 	%f880, %f204;
$L__BB3_109:
	ld.shared.f32 	%f208, [%r103+4];
	setp.leu.f32 	%p146, %f208, %f880;
	@%p146 bra 	$L__BB3_111;
	ld.shared.f32 	%f881, [%r104+4];
	mov.f32 	%f880, %f208;
$L__BB3_111:
	ld.shared.f32 	%f212, [%r103+8];
	setp.leu.f32 	%p147, %f212, %f880;
	@%p147 bra 	$L__BB3_113;
	ld.shared.f32 	%f881, [%r104+8];
	mov.f32 	%f880, %f212;
$L__BB3_113:
	ld.shared.f32 	%f216, [%r103+12];
	setp.leu.f32 	%p148, %f216, %f880;
	@%p148 bra 	$L__BB3_115;
	ld.shared.f32 	%f881, [%r104+12];
	mov.f32 	%f880, %f216;
$L__BB3_115:
	ld.shared.f32 	%f220, [%r103+16];
	setp.leu.f32 	%p149, %f220, %f880;
	@%p149 bra 	$L__BB3_117;
	ld.shared.f32 	%f881, [%r104+16];
	mov.f32 	%f880, %f220;
$L__BB3_117:
	ld.shared.f32 	%f224, [%r103+20];
	setp.leu.f32 	%p150, %f224, %f880;
	@%p150 bra 	$L__BB3_119;
	ld.shared.f32 	%f881, [%r104+20];
	mov.f32 	%f880, %f224;
$L__BB3_119:
	ld.shared.f32 	%f228, [%r103+24];
	setp.leu.f32 	%p151, %f228, %f880;
	@%p151 bra 	$L__BB3_121;
	ld.shared.f32 	%f881, [%r104+24];
	mov.f32 	%f880, %f228;
$L__BB3_121:
	ld.shared.f32 	%f232, [%r103+28];
	setp.leu.f32 	%p152, %f232, %f880;
	@%p152 bra 	$L__BB3_123;
	ld.shared.f32 	%f881, [%r104+28];
	mov.f32 	%f880, %f232;
$L__BB3_123:
	add.s32 	%r463, %r463, 8;
$L__BB3_124:
	setp.eq.s32 	%p153, %r102, 0;
	@%p153 bra 	$L__BB3_140;
	and.b32  	%r107, %r123, 3;
	setp.lt.u32 	%p154, %r102, 4;
	@%p154 bra 	$L__BB3_135;
	shl.b32 	%r421, %r463, 2;
	add.s32 	%r108, %r408, %r421;
	ld.shared.f32 	%f240, [%r108];
	setp.leu.f32 	%p155, %f240, %f880;
	add.s32 	%r109, %r410, %r421;
	@%p155 bra 	$L__BB3_128;
	ld.shared.f32 	%f881, [%r109];
	mov.f32 	%f880, %f240;
$L__BB3_128:
	ld.shared.f32 	%f244, [%r108+4];
	setp.leu.f32 	%p156, %f244, %f880;
	@%p156 bra 	$L__BB3_130;
	ld.shared.f32 	%f881, [%r109+4];
	mov.f32 	%f880, %f244;
$L__BB3_130:
	ld.shared.f32 	%f248, [%r108+8];
	setp.leu.f32 	%p157, %f248, %f880;
	@%p157 bra 	$L__BB3_132;
	ld.shared.f32 	%f881, [%r109+8];
	mov.f32 	%f880, %f248;
$L__BB3_132:
	ld.shared.f32 	%f252, [%r108+12];
	setp.leu.f32 	%p158, %f252, %f880;
	@%p158 bra 	$L__BB3_134;
	ld.shared.f32 	%f881, [%r109+12];
	mov.f32 	%f880, %f252;
$L__BB3_134:
	add.s32 	%r463, %r463, 4;
$L__BB3_135:
	setp.eq.s32 	%p159, %r107, 0;
	@%p159 bra 	$L__BB3_140;
	shl.b32 	%r424, %r463, 2;
	add.s32 	%r467, %r410, %r424;
	add.s32 	%r466, %r408, %r424;
	neg.s32 	%r465, %r107;
$L__BB3_137:
	.pragma "nounroll";
	ld.shared.f32 	%f262, [%r466];
	setp.leu.f32 	%p160, %f262, %f880;
	@%p160 bra 	$L__BB3_139;
	ld.shared.f32 	%f881, [%r467];
	mov.f32 	%f880, %f262;
$L__BB3_139:
	add.s32 	%r467, %r467, 4;
	add.s32 	%r466, %r466, 4;
	add.s32 	%r465, %r465, 1;
	setp.ne.s32 	%p161, %r465, 0;
	@%p161 bra 	$L__BB3_137;
$L__BB3_140:
	ld.param.u64 	%rd102, [_Z23kernel_forward_d_argmaxIfEvPT_S1_S1_S1_iiii_param_3];
	mad.lo.s32 	%r427, %r3, %r15, %r7;
	add.s32 	%r428, %r427, %r13;
	mad.lo.s32 	%r429, %r10, %r12, %r428;
	add.s32 	%r430, %r429, %r19;
	add.s32 	%r431, %r430, %r20;
	cvta.to.global.u64 	%rd96, %rd102;
	mul.wide.s32 	%rd97, %r431, 4;
	add.s64 	%rd98, %rd96, %rd97;
	st.global.f32 	[%rd98], %f880;
	mad.lo.s32 	%r432, %r3, %r12, %r7;
	mad.lo.s32 	%r433, %r10, %r15, %r432;
	add.s32 	%r434, %r433, %r13;
	add.s32 	%r435, %r434, %r19;
	add.s32 	%r436, %r435, %r20;
	mul.wide.s32 	%rd99, %r436, 4;
	add.s64 	%rd100, %rd96, %rd99;
	st.global.f32 	[%rd100], %f881;
$L__BB3_141:
	ret;

}
	// .globl	_Z17kernel_backward_dIfEvPT_S1_S1_S1_S1_S1_iiii
.visible .entry _Z17kernel_backward_dIfEvPT_S1_S1_S1_S1_S1_iiii(
	.param .u64 .ptr .align 1 _Z17kernel_backward_dIfEvPT_S1_S1_S1_S1_S1_iiii_param_0,
	.param .u64 .ptr .align 1 _Z17kernel_backward_dIfEvPT_S1_S1_S1_S1_S1_iiii_param_1,
	.param .u64 .ptr .align 1 _Z17kernel_backward_dIfEvPT_S1_S1_S1_S1_S1_iiii_param_2,
	.param .u64 .ptr .align 1 _Z17kernel_backward_dIfEvPT_S1_S1_S1_S1_S1_iiii_param_3,
	.param .u64 .ptr .align 1 _Z17kernel_backward_dIfEvPT_S1_S1_S1_S1_S1_iiii_param_4,
	.param .u64 .ptr .align 1 _Z17kernel_backward_dIfEvPT_S1_S1_S1_S1_S1_iiii_param_5,
	.param .u32 _Z17kernel_backward_dIfEvPT_S1_S1_S1_S1_S1_iiii_param_6,
	.param .u32 _Z17kernel_backward_dIfEvPT_S1_S1_S1_S1_S1_iiii_param_7,
	.param .u32 _Z17kernel_backward_dIfEvPT_S1_S1_S1_S1_S1_iiii_param_8,
	.param .u32 _Z17kernel_backward_dIfEvPT_S1_S1_S1_S1_S1_iiii_param_9
)
{
	.reg .pred 	%p<52>;
	.reg .b32 	%r<373>;
	.reg .b32 	%f<759>;
	.reg .b64 	%rd<307>;
	// demoted variable
	.shared .align 4 .b8 _ZZ17kernel_backward_dIfEvPT_S1_S1_S1_S1_S1_iiiiE4left[800];
	// demoted variable
	.shared .align 4 .b8 _ZZ17kernel_backward_dIfEvPT_S1_S1_S1_S1_S1_iiiiE5right[800];
	ld.param.u64 	%rd34, [_Z17kernel_backward_dIfEvPT_S1_S1_S1_S1_S1_iiii_param_0];
	ld.param.u64 	%rd35, [_Z17kernel_backward_dIfEvPT_S1_S1_S1_S1_S1_iiii_param_1];
	ld.param.u64 	%rd38, [_Z17kernel_backward_dIfEvPT_S1_S1_S1_S1_S1_iiii_param_2];
	ld.param.u64 	%rd39, [_Z17kernel_backward_dIfEvPT_S1_S1_S1_S1_S1_iiii_param_3];
	ld.param.u64 	%rd36, [_Z17kernel_backward_dIfEvPT_S1_S1_S1_S1_S1_iiii_param_4];
	ld.param.u64 	%rd37, [_Z17kernel_backward_dIfEvPT_S1_S1_S1_S1_S1_iiii_param_5];
	ld.param.u32 	%r91, [_Z17kernel_backward_dIfEvPT_S1_S1_S1_S1_S1_iiii_param_7];
	ld.param.u32 	%r92, [_Z17kernel_backward_dIfEvPT_S1_S1_S1_S1_S1_iiii_param_8];
	ld.param.u32 	%r93, [_Z17kernel_backward_dIfEvPT_S1_S1_S1_S1_S1_iiii_param_9];
	cvta.to.global.u64 	%rd1, %rd39;
	cvta.to.global.u64 	%rd2, %rd38;
	mov.u32 	%r1, %ctaid.x;
	sub.s32 	%r2, %r91, %r92;
	rem.u32 	%r3, %r1, %r2;
	mov.u32 	%r4, %ctaid.y;
	rem.u32 	%r94, %r4, %r2;
	add.s32 	%r5, %r94, 1;
	add.s32 	%r95, %r3, %r92;
	add.s32 	%r6, %r95, %r5;
	setp.ge.s32 	%p1, %r6, %r91;
	@%p1 bra 	$L__BB4_81;
	mov.u32 	%r7, %ctaid.z;
	mov.u32 	%r8, %tid.x;
	div.u32 	%r96, %r4, %r2;
	add.s32 	%r9, %r96, %r3;
	add.s32 	%r10, %r9, 1;
	add.s32 	%r11, %r10, %r5;
	add.s32 	%r97, %r96, 1;
	setp.ge.s32 	%p2, %r97, %r92;
	@%p2 bra 	$L__BB4_81;
	div.u32 	%r98, %r1, %r2;
	mul.lo.s32 	%r99, %r91, %r91;
	mul.lo.s32 	%r100, %r99, %r98;
	mul.lo.s32 	%r101, %r100, %r93;
	cvta.to.global.u64 	%rd40, %rd36;
	mul.wide.s32 	%rd41, %r101, 4;
	add.s64 	%rd3, %rd40, %rd41;
	mul.lo.s32 	%r12, %r99, %r93;
	mul.lo.s32 	%r102, %r12, %r100;
	cvta.to.global.u64 	%rd42, %rd37;
	mul.wide.s32 	%rd43, %r102, 4;
	add.s64 	%rd4, %rd42, %rd43;
	mul.lo.s32 	%r13, %r93, %r93;
	mul.lo.s32 	%r103, %r13, %r93;
	mul.lo.s32 	%r104, %r103, %r98;
	shl.b32 	%r105, %r104, 2;
	cvta.to.global.u64 	%rd44, %rd34;
	mul.wide.s32 	%rd45, %r105, 4;
	add.s64 	%rd5, %rd44, %rd45;
	cvta.to.global.u64 	%rd46, %rd35;
	add.s64 	%rd6, %rd46, %rd45;
	cvt.s64.s32 	%rd7, %r104;
	mul.lo.s32 	%r14, %r12, %r91;
	mul.lo.s32 	%r15, %r93, %r91;
	mul.lo.s32 	%r16, %r3, %r14;
	mad.lo.s32 	%r17, %r10, %r12, %r16;
	mul.lo.s32 	%r18, %r11, %r15;
	add.s32 	%r106, %r17, %r18;
	mul.lo.s32 	%r19, %r6, %r93;
	add.s32 	%r107, %r19, %r7;
	add.s32 	%r108, %r107, %r106;
	mul.wide.s32 	%rd47, %r108, 4;
	add.s64 	%rd48, %rd4, %rd47;
	ld.global.f32 	%f1, [%rd48];
	mul.lo.s32 	%r20, %r10, %r14;
	mul.lo.s32 	%r21, %r3, %r12;
	add.s32 	%r109, %r21, %r7;
	add.s32 	%r110, %r109, %r20;
	add.s32 	%r111, %r110, %r18;
	add.s32 	%r112, %r111, %r19;
	mul.wide.s32 	%rd49, %r112, 4;
	add.s64 	%rd50, %rd4, %rd49;
	ld.global.f32 	%f2, [%rd50];
	mad.lo.s32 	%r22, %r15, %r3, %r8;
	mad.lo.s32 	%r113, %r10, %r93, %r22;
	mul.wide.s32 	%rd51, %r113, 4;
	add.s64 	%rd52, %rd3, %rd51;
	ld.global.f32 	%f17, [%rd52];
	shl.b32 	%r114, %r8, 2;
	mov.u32 	%r115, _ZZ17kernel_backward_dIfEvPT_S1_S1_S1_S1_S1_iiiiE4left;
	add.s32 	%r23, %r115, %r114;
	st.shared.f32 	[%r23], %f17;
	add.s32 	%r24, %r19, %r8;
	add.s32 	%r116, %r24, %r18;
	mul.wide.s32 	%rd53, %r116, 4;
	add.s64 	%rd54, %rd3, %rd53;
	ld.global.f32 	%f18, [%rd54];
	mov.u32 	%r117, _ZZ17kernel_backward_dIfEvPT_S1_S1_S1_S1_S1_iiiiE5right;
	add.s32 	%r25, %r117, %r114;
	st.shared.f32 	[%r25], %f18;
	bar.sync 	0;
	setp.lt.s32 	%p3, %r93, 1;
	@%p3 bra 	$L__BB4_25;
	mul.lo.s32 	%r119, %r93, %r8;
	mad.lo.s32 	%r26, %r13, %r7, %r119;
	mul.lo.s32 	%r120, %r15, %r10;
	cvt.s64.s32 	%rd55, %r120;
	mad.lo.s32 	%r121, %r3, %r93, %r8;
	cvt.u64.u32 	%rd56, %r121;
	add.s64 	%rd57, %rd56, %rd55;
	shl.b64 	%rd58, %rd57, 2;
	add.s64 	%rd8, %rd3, %rd58;
	mul.lo.s32 	%r122, %r15, %r6;
	cvt.s64.s32 	%rd59, %r122;
	mul.lo.s32 	%r123, %r11, %r93;
	cvt.u64.u32 	%rd60, %r123;
	add.s64 	%rd9, %rd59, %rd60;
	cvt.u64.u32 	%rd61, %r26;
	add.s64 	%rd10, %rd61, %rd7;
	and.b32  	%r27, %r93, 3;
	setp.lt.u32 	%p4, %r93, 4;
	mov.b32 	%r355, 0;
	@%p4 bra 	$L__BB4_14;
	mov.b32 	%r353, 0;
$L__BB4_5:
	.pragma "nounroll";
	ld.shared.f32 	%f19, [%r23];
	shl.b32 	%r125, %r353, 2;
	add.s32 	%r29, %r117, %r125;
	ld.shared.f32 	%f20, [%r29];
	add.f32 	%f21, %f19, %f20;
	add.s32 	%r127, %r26, %r353;
	cvt.u64.u32 	%rd62, %r127;
	add.s64 	%rd63, %rd62, %rd7;
	shl.b64 	%rd64, %rd63, 2;
	add.s64 	%rd11, %rd2, %rd64;
	ld.global.nc.f32 	%f22, [%rd11];
	add.f32 	%f23, %f21, %f22;
	sub.f32 	%f24, %f23, %f1;
	fma.rn.f32 	%f25, %f24, 0f3BBB989D, 0f3F000000;
	cvt.sat.f32.f32 	%f26, %f25;
	mov.f32 	%f27, 0f4B400001;
	mov.f32 	%f28, 0f437C0000;
	fma.rm.f32 	%f29, %f26, %f28, %f27;
	add.f32 	%f30, %f29, 0fCB40007F;
	neg.f32 	%f31, %f30;
	fma.rn.f32 	%f32, %f24, 0f3FB8AA3B, %f31;
	fma.rn.f32 	%f33, %f24, 0f32A57060, %f32;
	mov.b32 	%r128, %f29;
	shl.b32 	%r129, %r128, 23;
	mov.b32 	%f34, %r129;
	ex2.approx.ftz.f32 	%f35, %f33;
	mul.f32 	%f3, %f35, %f34;
	setp.leu.f32 	%p5, %f3, 0f3F800000;
	@%p5 bra 	$L__BB4_7;
	mov.u64 	%rd65, $str;
	cvta.global.u64 	%rd66, %rd65;
	{ // callseq 0, 0
	.param .b64 param0;
	st.param.b64 	[param0], %rd66;
	.param .b64 param1;
	st.param.b64 	[param1], 0;
	.param .b32 retval0;
	call.uni (retval0), 
	vprintf, 
	(
	param0, 
	param1
	);
	ld.param.b32 	%r130, [retval0];
	} // callseq 0
$L__BB4_7:
	mul.f32 	%f36, %f2, %f3;
	atom.global.add.f32 	%f37, [%rd8], %f36;
	cvt.u64.u32 	%rd67, %r353;
	add.s64 	%rd68, %rd9, %rd67;
	shl.b64 	%rd69, %rd68, 2;
	add.s64 	%rd12, %rd3, %rd69;
	atom.global.add.f32 	%f38, [%rd12], %f36;
	add.s64 	%rd70, %rd10, %rd67;
	shl.b64 	%rd71, %rd70, 2;
	add.s64 	%rd13, %rd1, %rd71;
	atom.global.add.f32 	%f39, [%rd13], %f36;
	ld.shared.f32 	%f40, [%r23];
	ld.shared.f32 	%f41, [%r29+4];
	add.f32 	%f42, %f40, %f41;
	ld.global.nc.f32 	%f43, [%rd11+4];
	add.f32 	%f44, %f42, %f43;
	sub.f32 	%f45, %f44, %f1;
	fma.rn.f32 	%f46, %f45, 0f3BBB989D, 0f3F000000;
	cvt.sat.f32.f32 	%f47, %f46;
	mov.f32 	%f48, 0f4B400001;
	mov.f32 	%f49, 0f437C0000;
	fma.rm.f32 	%f50, %f47, %f49, %f48;
	add.f32 	%f51, %f50, 0fCB40007F;
	neg.f32 	%f52, %f51;
	fma.rn.f32 	%f53, %f45, 0f3FB8AA3B, %f52;
	fma.rn.f32 	%f54, %f45, 0f32A57060, %f53;
	mov.b32 	%r132, %f50;
	shl.b32 	%r133, %r132, 23;
	mov.b32 	%f55, %r133;
	ex2.approx.ftz.f32 	%f56, %f54;
	mul.f32 	%f4, %f56, %f55;
	setp.leu.f32 	%p6, %f4, 0f3F800000;
	@%p6 bra 	$L__BB4_9;
	mov.u64 	%rd72, $str;
	cvta.global.u64 	%rd73, %rd72;
	{ // callseq 1, 0
	.param .b64 param0;
	st.param.b64 	[param0], %rd73;
	.param .b64 param1;
	st.param.b64 	[param1], 0;
	.param .b32 retval0;
	call.uni (retval0), 
	vprintf, 
	(
	param0, 
	param1
	);
	ld.param.b32 	%r134, [retval0];
	} // callseq 1
$L__BB4_9:
	mul.f32 	%f57, %f2, %f4;
	atom.global.add.f32 	%f58, [%rd8], %f57;
	atom.global.add.f32 	%f59, [%rd12+4], %f57;
	atom.global.add.f32 	%f60, [%rd13+4], %f57;
	ld.shared.f32 	%f61, [%r23];
	ld.shared.f32 	%f62, [%r29+8];
	add.f32 	%f63, %f61, %f62;
	ld.global.nc.f32 	%f64, [%rd11+8];
	add.f32 	%f65, %f63, %f64;
	sub.f32 	%f66, %f65, %f1;
	fma.rn.f32 	%f67, %f66, 0f3BBB989D, 0f3F000000;
	cvt.sat.f32.f32 	%f68, %f67;
	mov.f32 	%f69, 0f4B400001;
	mov.f32 	%f70, 0f437C0000;
	fma.rm.f32 	%f71, %f68, %f70, %f69;
	add.f32 	%f72, %f71, 0fCB40007F;
	neg.f32 	%f73, %f72;
	fma.rn.f32 	%f74, %f66, 0f3FB8AA3B, %f73;
	fma.rn.f32 	%f75, %f66, 0f32A57060, %f74;
	mov.b32 	%r136, %f71;
	shl.b32 	%r137, %r136, 23;
	mov.b32 	%f76, %r137;
	ex2.approx.ftz.f32 	%f77, %f75;
	mul.f32 	%f5, %f77, %f76;
	setp.leu.f32 	%p7, %f5, 0f3F800000;
	@%p7 bra 	$L__BB4_11;
	mov.u64 	%rd74, $str;
	cvta.global.u64 	%rd75, %rd74;
	{ // callseq 2, 0
	.param .b64 param0;
	st.param.b64 	[param0], %rd75;
	.param .b64 param1;
	st.param.b64 	[param1], 0;
	.param .b32 retval0;
	call.uni (retval0), 
	vprintf, 
	(
	param0, 
	param1
	);
	ld.param.b32 	%r138, [retval0];
	} // callseq 2
$L__BB4_11:
	mul.f32 	%f78, %f2, %f5;
	atom.global.add.f32 	%f79, [%rd8], %f78;
	atom.global.add.f32 	%f80, [%rd12+8], %f78;
	atom.global.add.f32 	%f81, [%rd13+8], %f78;
	ld.shared.f32 	%f82, [%r23];
	ld.shared.f32 	%f83, [%r29+12];
	add.f32 	%f84, %f82, %f83;
	ld.global.nc.f32 	%f85, [%rd11+12];
	add.f32 	%f86, %f84, %f85;
	sub.f32 	%f87, %f86, %f1;
	fma.rn.f32 	%f88, %f87, 0f3BBB989D, 0f3F000000;
	cvt.sat.f32.f32 	%f89, %f88;
	mov.f32 	%f90, 0f4B400001;
	mov.f32 	%f91, 0f437C0000;
	fma.rm.f32 	%f92, %f89, %f91, %f90;
	add.f32 	%f93, %f92, 0fCB40007F;
	neg.f32 	%f94, %f93;
	fma.rn.f32 	%f95, %f87, 0f3FB8AA3B, %f94;
	fma.rn.f32 	%f96, %f87, 0f32A57060, %f95;
	mov.b32 	%r140, %f92;
	shl.b32 	%r141, %r140, 23;
	mov.b32 	%f97, %r141;
	ex2.approx.ftz.f32 	%f98, %f96;
	mul.f32 	%f6, %f98, %f97;
	setp.leu.f32 	%p8, %f6, 0f3F800000;
	@%p8 bra 	$L__BB4_13;
	mov.u64 	%rd76, $str;
	cvta.global.u64 	%rd77, %rd76;
	{ // callseq 3, 0
	.param .b64 param0;
	st.param.b64 	[param0], %rd77;
	.param .b64 param1;
	st.param.b64 	[param1], 0;
	.param .b32 retval0;
	call.uni (retval0), 
	vprintf, 
	(
	param0, 
	param1
	);
	ld.param.b32 	%r142, [retval0];
	} // callseq 3
$L__BB4_13:
	mul.f32 	%f99, %f2, %f6;
	atom.global.add.f32 	%f100, [%rd8], %f99;
	atom.global.add.f32 	%f101, [%rd12+12], %f99;
	atom.global.add.f32 	%f102, [%rd13+12], %f99;
	add.s32 	%r353, %r353, 4;
	and.b32  	%r355, %r93, 2147483644;
	setp.ne.s32 	%p9, %r353, %r355;
	@%p9 bra 	$L__BB4_5;
$L__BB4_14:
	setp.eq.s32 	%p10, %r27, 0;
	@%p10 bra 	$L__BB4_25;
	setp.eq.s32 	%p11, %r27, 1;
	@%p11 bra 	$L__BB4_21;
	ld.shared.f32 	%f103, [%r23];
	shl.b32 	%r144, %r355, 2;
	add.s32 	%r33, %r117, %r144;
	ld.shared.f32 	%f104, [%r33];
	add.f32 	%f105, %f103, %f104;
	add.s32 	%r146, %r26, %r355;
	cvt.u64.u32 	%rd78, %r146;
	add.s64 	%rd79, %rd78, %rd7;
	shl.b64 	%rd80, %rd79, 2;
	add.s64 	%rd81, %rd2, %rd80;
	ld.global.nc.f32 	%f106, [%rd81];
	add.f32 	%f107, %f105, %f106;
	sub.f32 	%f108, %f107, %f1;
	fma.rn.f32 	%f109, %f108, 0f3BBB989D, 0f3F000000;
	cvt.sat.f32.f32 	%f110, %f109;
	mov.f32 	%f111, 0f4B400001;
	mov.f32 	%f112, 0f437C0000;
	fma.rm.f32 	%f113, %f110, %f112, %f111;
	add.f32 	%f114, %f113, 0fCB40007F;
	neg.f32 	%f115, %f114;
	fma.rn.f32 	%f116, %f108, 0f3FB8AA3B, %f115;
	fma.rn.f32 	%f117, %f108, 0f32A57060, %f116;
	mov.b32 	%r147, %f113;
	shl.b32 	%r148, %r147, 23;
	mov.b32 	%f118, %r148;
	ex2.approx.ftz.f32 	%f119, %f117;
	mul.f32 	%f7, %f119, %f118;
	setp.leu.f32 	%p12, %f7, 0f3F800000;
	@%p12 bra 	$L__BB4_18;
	mov.u64 	%rd82, $str;
	cvta.global.u64 	%rd83, %rd82;
	{ // callseq 4, 0
	.param .b64 param0;
	st.param.b64 	[param0], %rd83;
	.param .b64 param1;
	st.param.b64 	[param1], 0;
	.param .b32 retval0;
	call.uni (retval0), 
	vprintf, 
	(
	param0, 
	param1
	);
	ld.param.b32 	%r149, [retval0];
	} // callseq 4
$L__BB4_18:
	mul.f32 	%f120, %f2, %f7;
	atom.global.add.f32 	%f121, [%rd8], %f120;
	cvt.u64.u32 	%rd84, %r355;
	add.s64 	%rd85, %rd9, %rd84;
	shl.b64 	%rd86, %rd85, 2;
	add.s64 	%rd14, %rd3, %rd86;
	atom.global.add.f32 	%f122, [%rd14], %f120;
	add.s64 	%rd87, %rd10, %rd84;
	shl.b64 	%rd88, %rd87, 2;
	add.s64 	%rd15, %rd1, %rd88;
	atom.global.add.f32 	%f123, [%rd15], %f120;
	ld.shared.f32 	%f124, [%r23];
	ld.shared.f32 	%f125, [%r33+4];
	add.f32 	%f126, %f124, %f125;
	add.s64 	%rd89, %rd2, %rd88;
	ld.global.nc.f32 	%f127, [%rd89+4];
	add.f32 	%f128, %f126, %f127;
	sub.f32 	%f129, %f128, %f1;
	fma.rn.f32 	%f130, %f129, 0f3BBB989D, 0f3F000000;
	cvt.sat.f32.f32 	%f131, %f130;
	mov.f32 	%f132, 0f4B400001;
	mov.f32 	%f133, 0f437C0000;
	fma.rm.f32 	%f134, %f131, %f133, %f132;
	add.f32 	%f135, %f134, 0fCB40007F;
	neg.f32 	%f136, %f135;
	fma.rn.f32 	%f137, %f129, 0f3FB8AA3B, %f136;
	fma.rn.f32 	%f138, %f129, 0f32A57060, %f137;
	mov.b32 	%r151, %f134;
	shl.b32 	%r152, %r151, 23;
	mov.b32 	%f139, %r152;
	ex2.approx.ftz.f32 	%f140, %f138;
	mul.f32 	%f8, %f140, %f139;
	setp.leu.f32 	%p13, %f8, 0f3F800000;
	@%p13 bra 	$L__BB4_20;
	mov.u64 	%rd90, $str;
	cvta.global.u64 	%rd91, %rd90;
	{ // callseq 5, 0
	.param .b64 param0;
	st.param.b64 	[param0], %rd91;
	.param .b64 param1;
	st.param.b64 	[param1], 0;
	.param .b32 retval0;
	call.uni (retval0), 
	vprintf, 
	(
	param0, 
	param1
	);
	ld.param.b32 	%r153, [retval0];
	} // callseq 5
$L__BB4_20:
	mul.f32 	%f141, %f2, %f8;
	atom.global.add.f32 	%f142, [%rd8], %f141;
	atom.global.add.f32 	%f143, [%rd14+4], %f141;
	atom.global.add.f32 	%f144, [%rd15+4], %f141;
	add.s32 	%r355, %r355, 2;
$L__BB4_21:
	and.b32  	%r155, %r93, 1;
	setp.eq.b32 	%p14, %r155, 1;
	not.pred 	%p15, %p14;
	@%p15 bra 	$L__BB4_25;
	ld.shared.f32 	%f145, [%r23];
	shl.b32 	%r156, %r355, 2;
	add.s32 	%r158, %r117, %r156;
	ld.shared.f32 	%f146, [%r158];
	add.f32 	%f147, %f145, %f146;
	add.s32 	%r159, %r26, %r355;
	cvt.u64.u32 	%rd92, %r159;
	add.s64 	%rd93, %rd92, %rd7;
	shl.b64 	%rd94, %rd93, 2;
	add.s64 	%rd95, %rd2, %rd94;
	ld.global.nc.f32 	%f148, [%rd95];
	add.f32 	%f149, %f147, %f148;
	sub.f32 	%f150, %f149, %f1;
	fma.rn.f32 	%f151, %f150, 0f3BBB989D, 0f3F000000;
	cvt.sat.f32.f32 	%f152, %f151;
	mov.f32 	%f153, 0f4B400001;
	mov.f32 	%f154, 0f437C0000;
	fma.rm.f32 	%f155, %f152, %f154, %f153;
	add.f32 	%f156, %f155, 0fCB40007F;
	neg.f32 	%f157, %f156;
	fma.rn.f32 	%f158, %f150, 0f3FB8AA3B, %f157;
	fma.rn.f32 	%f159, %f150, 0f32A57060, %f158;
	mov.b32 	%r160, %f155;
	shl.b32 	%r161, %r160, 23;
	mov.b32 	%f160, %r161;
	ex2.approx.ftz.f32 	%f161, %f159;
	mul.f32 	%f9, %f161, %f160;
	setp.leu.f32 	%p16, %f9, 0f3F800000;
	@%p16 bra 	$L__BB4_24;
	mov.u64 	%rd96, $str;
	cvta.global.u64 	%rd97, %rd96;
	{ // callseq 6, 0
	.param .b64 param0;
	st.param.b64 	[param0], %rd97;
	.param .b64 param1;
	st.param.b64 	[param1], 0;
	.param .b32 retval0;
	call.uni (retval0), 
	vprintf, 
	(
	param0, 
	param1
	);
	ld.param.b32 	%r162, [retval0];
	} // callseq 6
$L__BB4_24:
	mul.f32 	%f162, %f2, %f9;
	atom.global.add.f32 	%f163, [%rd8], %f162;
	cvt.u64.u32 	%rd98, %r355;
	add.s64 	%rd99, %rd9, %rd98;
	shl.b64 	%rd100, %rd99, 2;
	add.s64 	%rd101, %rd3, %rd100;
	atom.global.add.f32 	%f164, [%rd101], %f162;
	add.s64 	%rd102, %rd10, %rd98;
	shl.b64 	%rd103, %rd102, 2;
	add.s64 	%rd104, %rd1, %rd103;
	atom.global.add.f32 	%f165, [%rd104], %f162;
$L__BB4_25:
	bar.sync 	0;
	setp.gt.u32 	%p17, %r2, %r4;
	@%p17 bra 	$L__BB4_60;
	mul.lo.s32 	%r36, %r13, %r7;
	mul.lo.s32 	%r164, %r8, %r93;
	shl.b32 	%r37, %r164, 2;
	shl.b32 	%r165, %r36, 2;
	cvt.u64.u32 	%rd105, %r165;
	cvt.s64.s32 	%rd106, %r37;
	add.s64 	%rd16, %rd105, %rd106;
	add.s32 	%r166, %r16, %r8;
	add.s32 	%r167, %r166, %r18;
	add.s32 	%r38, %r167, %r19;
	and.b32  	%r39, %r93, 3;
	and.b32  	%r40, %r93, 2147483644;
	and.b32  	%r41, %r93, 1;
	cvt.s64.s32 	%rd114, %r20;
	cvt.u64.u32 	%rd115, %r8;
	add.s64 	%rd116, %rd114, %rd115;
	cvt.s64.s32 	%rd117, %r18;
	add.s64 	%rd118, %rd116, %rd117;
	cvt.s64.s32 	%rd119, %r19;
	add.s64 	%rd120, %rd118, %rd119;
	mov.u64 	%rd156, $str$1;
	mov.u32 	%r356, %r3;
$L__BB4_27:
	mov.u32 	%r53, %r356;
	setp.lt.s32 	%p18, %r93, 1;
	add.s32 	%r356, %r53, 1;
	mad.lo.s32 	%r55, %r93, %r53, %r93;
	add.s32 	%r168, %r22, %r55;
	mul.wide.s32 	%rd107, %r168, 4;
	add.s64 	%rd108, %rd3, %rd107;
	ld.global.f32 	%f166, [%rd108];
	st.shared.f32 	[%r25], %f166;
	mad.lo.s32 	%r56, %r14, %r53, %r14;
	mad.lo.s32 	%r169, %r12, %r9, %r12;
	add.s32 	%r170, %r169, %r8;
	add.s32 	%r171, %r170, %r18;
	add.s32 	%r172, %r171, %r19;
	add.s32 	%r173, %r172, %r56;
	mul.wide.s32 	%rd109, %r173, 4;
	add.s64 	%rd110, %rd4, %rd109;
	ld.global.f32 	%f167, [%rd110];
	st.shared.f32 	[%r23], %f167;
	bar.sync 	0;
	@%p18 bra 	$L__BB4_50;
	setp.lt.u32 	%p19, %r93, 4;
	mul.lo.s32 	%r175, %r15, %r356;
	cvt.s64.s32 	%rd111, %r175;
	mul.lo.s32 	%r176, %r3, %r93;
	cvt.u64.u32 	%rd112, %r176;
	add.s64 	%rd21, %rd111, %rd112;
	mul.lo.s32 	%r177, %r356, %r12;
	cvt.u64.u32 	%rd113, %r177;
	add.s64 	%rd121, %rd120, %rd113;
	shl.b64 	%rd122, %rd121, 2;
	add.s64 	%rd22, %rd4, %rd122;
	mov.b32 	%r359, 0;
	@%p19 bra 	$L__BB4_39;
	mov.b32 	%r357, 0;
$L__BB4_30:
	.pragma "nounroll";
	ld.shared.f32 	%f168, [%r23];
	shl.b32 	%r179, %r357, 2;
	mov.u32 	%r180, _ZZ17kernel_backward_dIfEvPT_S1_S1_S1_S1_S1_iiiiE5right;
	add.s32 	%r58, %r180, %r179;
	ld.shared.f32 	%f169, [%r58];
	add.f32 	%f170, %f168, %f169;
	add.s32 	%r181, %r357, %r36;
	shl.b32 	%r182, %r181, 2;
	add.s32 	%r183, %r182, %r37;
	mul.wide.s32 	%rd123, %r183, 4;
	add.s64 	%rd23, %rd5, %rd123;
	ld.global.nc.f32 	%f171, [%rd23];
	add.f32 	%f172, %f170, %f171;
	sub.f32 	%f173, %f172, %f1;
	fma.rn.f32 	%f174, %f173, 0f3BBB989D, 0f3F000000;
	cvt.sat.f32.f32 	%f175, %f174;
	mov.f32 	%f176, 0f4B400001;
	mov.f32 	%f177, 0f437C0000;
	fma.rm.f32 	%f178, %f175, %f177, %f176;
	add.f32 	%f179, %f178, 0fCB40007F;
	neg.f32 	%f180, %f179;
	fma.rn.f32 	%f181, %f173, 0f3FB8AA3B, %f180;
	fma.rn.f32 	%f182, %f173, 0f32A57060, %f181;
	mov.b32 	%r184, %f178;
	shl.b32 	%r185, %r184, 23;
	mov.b32 	%f183, %r185;
	ex2.approx.ftz.f32 	%f184, %f182;
	mul.f32 	%f10, %f184, %f183;
	setp.leu.f32 	%p20, %f10, 0f3F800000;
	@%p20 bra 	$L__BB4_32;
	mov.u64 	%rd124, $str$1;
	cvta.global.u64 	%rd125, %rd124;
	{ // callseq 7, 0
	.param .b64 param0;
	st.param.b64 	[param0], %rd125;
	.param .b64 param1;
	st.param.b64 	[param1], 0;
	.param .b32 retval0;
	call.uni (retval0), 
	vprintf, 
	(
	param0, 
	param1
	);
	ld.param.b32 	%r186, [retval0];
	} // callseq 7
$L__BB4_32:
	mul.f32 	%f185, %f2, %f10;
	cvt.u64.u32 	%rd126, %r357;
	add.s64 	%rd127, %rd21, %rd126;
	shl.b64 	%rd128, %rd127, 2;
	add.s64 	%rd24, %rd3, %rd128;
	atom.global.add.f32 	%f186, [%rd24], %f185;
	atom.global.add.f32 	%f187, [%rd22], %f185;
	shl.b32 	%r188, %r357, 2;
	cvt.u64.u32 	%rd129, %r188;
	add.s64 	%rd130, %rd16, %rd129;
	shl.b64 	%rd131, %rd130, 2;
	add.s64 	%rd25, %rd6, %rd131;
	atom.global.add.f32 	%f188, [%rd25], %f185;
	ld.shared.f32 	%f189, [%r23];
	ld.shared.f32 	%f190, [%r58+4];
	add.f32 	%f191, %f189, %f190;
	ld.global.nc.f32 	%f192, [%rd23+16];
	add.f32 	%f193, %f191, %f192;
	sub.f32 	%f194, %f193, %f1;
	fma.rn.f32 	%f195, %f194, 0f3BBB989D, 0f3F000000;
	cvt.sat.f32.f32 	%f196, %f195;
	mov.f32 	%f197, 0f4B400001;
	mov.f32 	%f198, 0f437C0000;
	fma.rm.f32 	%f199, %f196, %f198, %f197;
	add.f32 	%f200, %f199, 0fCB40007F;
	neg.f32 	%f201, %f200;
	fma.rn.f32 	%f202, %f194, 0f3FB8AA3B, %f201;
	fma.rn.f32 	%f203, %f194, 0f32A57060, %f202;
	mov.b32 	%r189, %f199;
	shl.b32 	%r190, %r189, 23;
	mov.b32 	%f204, %r190;
	ex2.approx.ftz.f32 	%f205, %f203;
	mul.f32 	%f11, %f205, %f204;
	setp.leu.f32 	%p21, %f11, 0f3F800000;
	@%p21 bra 	$L__BB4_34;
	mov.u64 	%rd132, $str$1;
	cvta.global.u64 	%rd133, %rd132;
	{ // callseq 8, 0
	.param .b64 param0;
	st.param.b64 	[param0], %rd133;
	.param .b64 param1;
	st.param.b64 	[param1], 0;
	.param .b32 retval0;
	call.uni (retval0), 
	vprintf, 
	(
	param0, 
	param1
	);
	ld.param.b32 	%r191, [retval0];
	} // callseq 8
$L__BB4_34:
	mul.f32 	%f206, %f2, %f11;
	atom.global.add.f32 	%f207, [%rd24+4], %f206;
	atom.global.add.f32 	%f208, [%rd22], %f206;
	atom.global.add.f32 	%f209, [%rd25+16], %f206;
	ld.shared.f32 	%f210, [%r23];
	ld.shared.f32 	%f211, [%r58+8];
	add.f32 	%f212, %f210, %f211;
	ld.global.nc.f32 	%f213, [%rd23+32];
	add.f32 	%f214, %f212, %f213;
	sub.f32 	%f215, %f214, %f1;
	fma.rn.f32 	%f216, %f215, 0f3BBB989D, 0f3F000000;
	cvt.sat.f32.f32 	%f217, %f216;
	mov.f32 	%f218, 0f4B400001;
	mov.f32 	%f219, 0f437C0000;
	fma.rm.f32 	%f220, %f217, %f219, %f218;
	add.f32 	%f221, %f220, 0fCB40007F;
	neg.f32 	%f222, %f221;
	fma.rn.f32 	%f223, %f215, 0f3FB8AA3B, %f222;
	fma.rn.f32 	%f224, %f215, 0f32A57060, %f223;
	mov.b32 	%r193, %f220;
	shl.b32 	%r194, %r193, 23;
	mov.b32 	%f225, %r194;
	ex2.approx.ftz.f32 	%f226, %f224;
	mul.f32 	%f12, %f226, %f225;
	setp.leu.f32 	%p22, %f12, 0f3F800000;
	@%p22 bra 	$L__BB4_36;
	mov.u64 	%rd134, $str$1;
	cvta.global.u64 	%rd135, %rd134;
	{ // callseq 9, 0
	.param .b64 param0;
	st.param.b64 	[param0], %rd135;
	.param .b64 param1;
	st.param.b64 	[param1], 0;
	.param .b32 retval0;
	call.uni (retval0), 
	vprintf, 
	(
	param0, 
	param1
	);
	ld.param.b32 	%r195, [retval0];
	} // callseq 9
$L__BB4_36:
	mul.f32 	%f227, %f2, %f12;
	atom.global.add.f32 	%f228, [%rd24+8], %f227;
	atom.global.add.f32 	%f229, [%rd22], %f227;
	atom.global.add.f32 	%f230, [%rd25+32], %f227;
	ld.shared.f32 	%f231, [%r23];
	ld.shared.f32 	%f232, [%r58+12];
	add.f32 	%f233, %f231, %f232;
	ld.global.nc.f32 	%f234, [%rd23+48];
	add.f32 	%f235, %f233, %f234;
	sub.f32 	%f236, %f235, %f1;
	fma.rn.f32 	%f237, %f236, 0f3BBB989D, 0f3F000000;
	cvt.sat.f32.f32 	%f238, %f237;
	mov.f32 	%f239, 0f4B400001;
	mov.f32 	%f240, 0f437C0000;
	fma.rm.f32 	%f241, %f238, %f240, %f239;
	add.f32 	%f242, %f241, 0fCB40007F;
	neg.f32 	%f243, %f242;
	fma.rn.f32 	%f244, %f236, 0f3FB8AA3B, %f243;
	fma.rn.f32 	%f245, %f236, 0f32A57060, %f244;
	mov.b32 	%r197, %f241;
	shl.b32 	%r198, %r197, 23;
	mov.b32 	%f246, %r198;
	ex2.approx.ftz.f32 	%f247, %f245;
	mul.f32 	%f13, %f247, %f246;
	setp.leu.f32 	%p23, %f13, 0f3F800000;
	@%p23 bra 	$L__BB4_38;
	mov.u64 	%rd136, $str$1;
	cvta.global.u64 	%rd137, %rd136;
	{ // callseq 10, 0
	.param .b64 param0;
	st.param.b64 	[param0], %rd137;
	.param .b64 param1;
	st.param.b64 	[param1], 0;
	.param .b32 retval0;
	call.uni (retval0), 
	vprintf, 
	(
	param0, 
	param1
	);
	ld.param.b32 	%r199, [retval0];
	} // callseq 10
$L__BB4_38:
	mul.f32 	%f248, %f2, %f13;
	atom.global.add.f32 	%f249, [%rd24+12], %f248;
	atom.global.add.f32 	%f250, [%rd22], %f248;
	atom.global.add.f32 	%f251, [%rd25+48], %f248;
	add.s32 	%r357, %r357, 4;
	setp.ne.s32 	%p24, %r357, %r40;
	mov.u32 	%r359, %r40;
	@%p24 bra 	$L__BB4_30;
$L__BB4_39:
	setp.eq.s32 	%p25, %r39, 0;
	@%p25 bra 	$L__BB4_50;
	setp.eq.s32 	%p26, %r39, 1;
	@%p26 bra 	$L__BB4_46;
	ld.shared.f32 	%f252, [%r23];
	shl.b32 	%r201, %r359, 2;
	mov.u32 	%r202, _ZZ17kernel_backward_dIfEvPT_S1_S1_S1_S1_S1_iiiiE5right;
	add.s32 	%r61, %r202, %r201;
	ld.shared.f32 	%f253, [%r61];
	add.f32 	%f254, %f252, %f253;
	add.s32 	%r203, %r359, %r36;
	shl.b32 	%r204, %r203, 2;
	add.s32 	%r205, %r204, %r37;
	mul.wide.s32 	%rd138, %r205, 4;
	add.s64 	%rd26, %rd5, %rd138;
	ld.global.nc.f32 	%f255, [%rd26];
	add.f32 	%f256, %f254, %f255;
	sub.f32 	%f257, %f256, %f1;
	fma.rn.f32 	%f258, %f257, 0f3BBB989D, 0f3F000000;
	cvt.sat.f32.f32 	%f259, %f258;
	mov.f32 	%f260, 0f4B400001;
	mov.f32 	%f261, 0f437C0000;
	fma.rm.f32 	%f262, %f259, %f261, %f260;
	add.f32 	%f263, %f262, 0fCB40007F;
	neg.f32 	%f264, %f263;
	fma.rn.f32 	%f265, %f257, 0f3FB8AA3B, %f264;
	fma.rn.f32 	%f266, %f257, 0f32A57060, %f265;
	mov.b32 	%r206, %f262;
	shl.b32 	%r207, %r206, 23;
	mov.b32 	%f267, %r207;
	ex2.approx.ftz.f32 	%f268, %f266;
	mul.f32 	%f14, %f268, %f267;
	setp.leu.f32 	%p27, %f14, 0f3F800000;
	@%p27 bra 	$L__BB4_43;
	cvta.global.u64 	%rd140, %rd156;
	{ // callseq 11, 0
	.param .b64 param0;
	st.param.b64 	[param0], %rd140;
	.param .b64 param1;
	st.param.b64 	[param1], 0;
	.param .b32 retval0;
	call.uni (retval0), 
	vprintf, 
	(
	param0, 
	param1
	);
	ld.param.b32 	%r208, [retval0];
	} // callseq 11
$L__BB4_43:
	mul.f32 	%f269, %f2, %f14;
	cvt.u64.u32 	%rd141, %r359;
	add.s64 	%rd142, %rd21, %rd141;
	shl.b64 	%rd143, %rd142, 2;
	add.s64 	%rd27, %rd3, %rd143;
	atom.global.add.f32 	%f270, [%rd27], %f269;
	atom.global.add.f32 	%f271, [%rd22], %f269;
	cvt.u64.u32 	%rd144, %r201;
	add.s64 	%rd145, %rd16, %rd144;
	shl.b64 	%rd146, %rd145, 2;
	add.s64 	%rd147, %rd6, %rd146;
	atom.global.add.f32 	%f272, [%rd147], %f269;
	ld.shared.f32 	%f273, [%r23];
	ld.shared.f32 	%f274, [%r61+4];
	add.f32 	%f275, %f273, %f274;
	ld.global.nc.f32 	%f276, [%rd26+16];
	add.f32 	%f277, %f275, %f276;
	sub.f32 	%f278, %f277, %f1;
	fma.rn.f32 	%f279, %f278, 0f3BBB989D, 0f3F000000;
	cvt.sat.f32.f32 	%f280, %f279;
	mov.f32 	%f281, 0f4B400001;
	mov.f32 	%f282, 0f437C0000;
	fma.rm.f32 	%f283, %f280, %f282, %f281;
	add.f32 	%f284, %f283, 0fCB40007F;
	neg.f32 	%f285, %f284;
	fma.rn.f32 	%f286, %f278, 0f3FB8AA3B, %f285;
	fma.rn.f32 	%f287, %f278, 0f32A57060, %f286;
	mov.b32 	%r210, %f283;
	shl.b32 	%r211, %r210, 23;
	mov.b32 	%f288, %r211;
	ex2.approx.ftz.f32 	%f289, %f287;
	mul.f32 	%f15, %f289, %f288;
	setp.leu.f32 	%p28, %f15, 0f3F800000;
	@%p28 bra 	$L__BB4_45;
	cvta.global.u64 	%rd149, %rd156;
	{ // callseq 12, 0
	.param .b64 param0;
	st.param.b64 	[param0], %rd149;
	.param .b64 param1;
	st.param.b64 	[param1], 0;
	.param .b32 retval0;
	call.uni (retval0), 
	vprintf, 
	(
	param0, 
	param1
	);
	ld.param.b32 	%r212, [retval0];
	} // callseq 12
$L__BB4_45:
	mul.f32 	%f290, %f2, %f15;
	atom.global.add.f32 	%f291, [%rd27+4], %f290;
	atom.global.add.f32 	%f292, [%rd22], %f290;
	add.s32 	%r214, %r201, 4;
	cvt.u64.u32 	%rd150, %r214;
	add.s64 	%rd151, %rd16, %rd150;
	shl.b64 	%rd152, %rd151, 2;
	add.s64 	%rd153, %rd6, %rd152;
	atom.global.add.f32 	%f293, [%rd153], %f290;
	add.s32 	%r359, %r359, 2;
$L__BB4_46:
	setp.eq.s32 	%p29, %r41, 0;
	@%p29 bra 	$L__BB4_50;
	ld.shared.f32 	%f294, [%r23];
	shl.b32 	%r215, %r359, 2;
	mov.u32 	%r216, _ZZ17kernel_backward_dIfEvPT_S1_S1_S1_S1_S1_iiiiE5right;
	add.s32 	%r217, %r216, %r215;
	ld.shared.f32 	%f295, [%r217];
	add.f32 	%f296, %f294, %f295;
	add.s32 	%r218, %r359, %r36;
	shl.b32 	%r219, %r218, 2;
	add.s32 	%r220, %r219, %r37;
	mul.wide.s32 	%rd154, %r220, 4;
	add.s64 	%rd155, %rd5, %rd154;
	ld.global.nc.f32 	%f297, [%rd155];
	add.f32 	%f298, %f296, %f297;
	sub.f32 	%f299, %f298, %f1;
	fma.rn.f32 	%f300, %f299, 0f3BBB989D, 0f3F000000;
	cvt.sat.f32.f32 	%f301, %f300;
	mov.f32 	%f302, 0f4B400001;
	mov.f32 	%f303, 0f437C0000;
	fma.rm.f32 	%f304, %f301, %f303, %f302;
	add.f32 	%f305, %f304, 0fCB40007F;
	neg.f32 	%f306, %f305;
	fma.rn.f32 	%f307, %f299, 0f3FB8AA3B, %f306;
	fma.rn.f32 	%f308, %f299, 0f32A57060, %f307;
	mov.b32 	%r221, %f304;
	shl.b32 	%r222, %r221, 23;
	mov.b32 	%f309, %r222;
	ex2.approx.ftz.f32 	%f310, %f308;
	mul.f32 	%f16, %f310, %f309;
	setp.leu.f32 	%p30, %f16, 0f3F800000;
	@%p30 bra 	$L__BB4_49;
	cvta.global.u64 	%rd157, %rd156;
	{ // callseq 13, 0
	.param .b64 param0;
	st.param.b64 	[param0], %rd157;
	.param .b64 param1;
	st.param.b64 	[param1], 0;
	.param .b32 retval0;
	call.uni (retval0), 
	vprintf, 
	(
	param0, 
	param1
	);
	ld.param.b32 	%r223, [retval0];
	} // callseq 13
$L__BB4_49:
	mul.f32 	%f311, %f2, %f16;
	cvt.u64.u32 	%rd158, %r359;
	add.s64 	%rd159, %rd21, %rd158;
	shl.b64 	%rd160, %rd159, 2;
	add.s64 	%rd161, %rd3, %rd160;
	atom.global.add.f32 	%f312, [%rd161], %f311;
	atom.global.add.f32 	%f313, [%rd22], %f311;
	cvt.u64.u32 	%rd162, %r215;
	add.s64 	%rd163, %rd16, %rd162;
	shl.b64 	%rd164, %rd163, 2;
	add.s64 	%rd165, %rd6, %rd164;
	atom.global.add.f32 	%f314, [%rd165], %f311;
$L__BB4_50:
	setp.lt.s32 	%p31, %r93, 1;
	bar.sync 	0;
	mad.lo.s32 	%r226, %r93, %r9, %r93;
	add.s32 	%r227, %r226, %r8;
	mad.lo.s32 	%r228, %r15, %r356, %r227;
	mul.wide.s32 	%rd166, %r228, 4;
	add.s64 	%rd167, %rd3, %rd166;
	ld.global.f32 	%f315, [%rd167];
	st.shared.f32 	[%r25], %f315;
	mad.lo.s32 	%r229, %r356, %r12, %r38;
	mul.wide.s32 	%rd168, %r229, 4;
	add.s64 	%rd169, %rd4, %rd168;
	ld.global.f32 	%f316, [%rd169];
	st.shared.f32 	[%r23], %f316;
	bar.sync 	0;
	@%p31 bra 	$L__BB4_59;
	add.s32 	%r231, %r93, -1;
	setp.lt.u32 	%p32, %r231, 3;
	cvt.u64.u32 	%rd170, %r55;
	mad.lo.s32 	%r232, %r15, %r9, %r15;
	cvt.s64.s32 	%rd171, %r232;
	add.s64 	%rd28, %rd170, %rd171;
	cvt.s64.s32 	%rd172, %r56;
	add.s32 	%r233, %r21, %r8;
	cvt.u64.u32 	%rd173, %r233;
	cvt.s64.s32 	%rd174, %r18;
	add.s64 	%rd175, %rd173, %rd174;
	cvt.s64.s32 	%rd176, %r19;
	add.s64 	%rd177, %rd175, %rd176;
	add.s64 	%rd178, %rd177, %rd172;
	shl.b64 	%rd179, %rd178, 2;
	add.s64 	%rd29, %rd4, %rd179;
	mov.b32 	%r362, 0;
	@%p32 bra 	$L__BB4_54;
	mov.b32 	%r360, 0;
$L__BB4_53:
	.pragma "nounroll";
	shl.b32 	%r235, %r360, 2;
	mov.u32 	%r236, _ZZ17kernel_backward_dIfEvPT_S1_S1_S1_S1_S1_iiiiE5right;
	add.s32 	%r237, %r236, %r235;
	ld.shared.f32 	%f317, [%r237];
	ld.shared.f32 	%f318, [%r23];
	add.f32 	%f319, %f317, %f318;
	add.s32 	%r238, %r360, %r36;
	shl.b32 	%r239, %r238, 2;
	add.s32 	%r240, %r37, %r239;
	add.s32 	%r241, %r240, 1;
	mul.wide.s32 	%rd180, %r241, 4;
	add.s64 	%rd181, %rd5, %rd180;
	ld.global.nc.f32 	%f320, [%rd181];
	add.f32 	%f321, %f319, %f320;
	sub.f32 	%f322, %f321, %f1;
	fma.rn.f32 	%f323, %f322, 0f3BBB989D, 0f3F000000;
	cvt.sat.f32.f32 	%f324, %f323;
	mov.f32 	%f325, 0f4B400001;
	mov.f32 	%f326, 0f437C0000;
	fma.rm.f32 	%f327, %f324, %f326, %f325;
	add.f32 	%f328, %f327, 0fCB40007F;
	neg.f32 	%f329, %f328;
	fma.rn.f32 	%f330, %f322, 0f3FB8AA3B, %f329;
	fma.rn.f32 	%f331, %f322, 0f32A57060, %f330;
	mov.b32 	%r242, %f327;
	shl.b32 	%r243, %r242, 23;
	mov.b32 	%f332, %r243;
	ex2.approx.ftz.f32 	%f333, %f331;
	mul.f32 	%f334, %f333, %f332;
	mul.f32 	%f335, %f2, %f334;
	cvt.u64.u32 	%rd182, %r360;
	add.s64 	%rd183, %rd28, %rd182;
	shl.b64 	%rd184, %rd183, 2;
	add.s64 	%rd185, %rd3, %rd184;
	atom.global.add.f32 	%f336, [%rd185], %f335;
	atom.global.add.f32 	%f337, [%rd29], %f335;
	cvt.u64.u32 	%rd186, %r235;
	add.s64 	%rd187, %rd16, %rd186;
	shl.b64 	%rd188, %rd187, 2;
	add.s64 	%rd189, %rd6, %rd188;
	atom.global.add.f32 	%f338, [%rd189+4], %f335;
	ld.shared.f32 	%f339, [%r237+4];
	ld.shared.f32 	%f340, [%r23];
	add.f32 	%f341, %f339, %f340;
	ld.global.nc.f32 	%f342, [%rd181+16];
	add.f32 	%f343, %f341, %f342;
	sub.f32 	%f344, %f343, %f1;
	fma.rn.f32 	%f345, %f344, 0f3BBB989D, 0f3F000000;
	cvt.sat.f32.f32 	%f346, %f345;
	fma.rm.f32 	%f347, %f346, %f326, %f325;
	add.f32 	%f348, %f347, 0fCB40007F;
	neg.f32 	%f349, %f348;
	fma.rn.f32 	%f350, %f344, 0f3FB8AA3B, %f349;
	fma.rn.f32 	%f351, %f344, 0f32A57060, %f350;
	mov.b32 	%r244, %f347;
	shl.b32 	%r245, %r244, 23;
	mov.b32 	%f352, %r245;
	ex2.approx.ftz.f32 	%f353, %f351;
	mul.f32 	%f354, %f353, %f352;
	mul.f32 	%f355, %f2, %f354;
	atom.global.add.f32 	%f356, [%rd185+4], %f355;
	atom.global.add.f32 	%f357, [%rd29], %f355;
	atom.global.add.f32 	%f358, [%rd189+20], %f355;
	ld.shared.f32 	%f359, [%r237+8];
	ld.shared.f32 	%f360, [%r23];
	add.f32 	%f361, %f359, %f360;
	ld.global.nc.f32 	%f362, [%rd181+32];
	add.f32 	%f363, %f361, %f362;
	sub.f32 	%f364, %f363, %f1;
	fma.rn.f32 	%f365, %f364, 0f3BBB989D, 0f3F000000;
	cvt.sat.f32.f32 	%f366, %f365;
	fma.rm.f32 	%f367, %f366, %f326, %f325;
	add.f32 	%f368, %f367, 0fCB40007F;
	neg.f32 	%f369, %f368;
	fma.rn.f32 	%f370, %f364, 0f3FB8AA3B, %f369;
	fma.rn.f32 	%f371, %f364, 0f32A57060, %f370;
	mov.b32 	%r246, %f367;
	shl.b32 	%r247, %r246, 23;
	mov.b32 	%f372, %r247;
	ex2.approx.ftz.f32 	%f373, %f371;
	mul.f32 	%f374, %f373, %f372;
	mul.f32 	%f375, %f2, %f374;
	atom.global.add.f32 	%f376, [%rd185+8], %f375;
	atom.global.add.f32 	%f377, [%rd29], %f375;
	atom.global.add.f32 	%f378, [%rd189+36], %f375;
	ld.shared.f32 	%f379, [%r237+12];
	ld.shared.f32 	%f380, [%r23];
	add.f32 	%f381, %f379, %f380;
	ld.global.nc.f32 	%f382, [%rd181+48];
	add.f32 	%f383, %f381, %f382;
	sub.f32 	%f384, %f383, %f1;
	fma.rn.f32 	%f385, %f384, 0f3BBB989D, 0f3F000000;
	cvt.sat.f32.f32 	%f386, %f385;
	fma.rm.f32 	%f387, %f386, %f326, %f325;
	add.f32 	%f388, %f387, 0fCB40007F;
	neg.f32 	%f389, %f388;
	fma.rn.f32 	%f390, %f384, 0f3FB8AA3B, %f389;
	fma.rn.f32 	%f391, %f384, 0f32A57060, %f390;
	mov.b32 	%r248, %f387;
	shl.b32 	%r249, %r248, 23;
	mov.b32 	%f392, %r249;
	ex2.approx.ftz.f32 	%f393, %f391;
	mul.f32 	%f394, %f393, %f392;
	mul.f32 	%f395, %f2, %f394;
	atom.global.add.f32 	%f396, [%rd185+12], %f395;
	atom.global.add.f32 	%f397, [%rd29], %f395;
	atom.global.add.f32 	%f398, [%rd189+52], %f395;
	add.s32 	%r360, %r360, 4;
	setp.ne.s32 	%p33, %r360, %r40;
	mov.u32 	%r362, %r40;
	@%p33 bra 	$L__BB4_53;
$L__BB4_54:
	setp.eq.s32 	%p34, %r39, 0;
	@%p34 bra 	$L__BB4_59;
	setp.eq.s32 	%p35, %r39, 1;
	@%p35 bra 	$L__BB4_57;
	shl.b32 	%r250, %r362, 2;
	mov.u32 	%r251, _ZZ17kernel_backward_dIfEvPT_S1_S1_S1_S1_S1_iiiiE5right;
	add.s32 	%r252, %r251, %r250;
	ld.shared.f32 	%f399, [%r252];
	ld.shared.f32 	%f400, [%r23];
	add.f32 	%f401, %f399, %f400;
	add.s32 	%r253, %r362, %r36;
	shl.b32 	%r254, %r253, 2;
	add.s32 	%r255, %r37, %r254;
	add.s32 	%r256, %r255, 1;
	mul.wide.s32 	%rd190, %r256, 4;
	add.s64 	%rd191, %rd5, %rd190;
	ld.global.nc.f32 	%f402, [%rd191];
	add.f32 	%f403, %f401, %f402;
	sub.f32 	%f404, %f403, %f1;
	fma.rn.f32 	%f405, %f404, 0f3BBB989D, 0f3F000000;
	cvt.sat.f32.f32 	%f406, %f405;
	mov.f32 	%f407, 0f4B400001;
	mov.f32 	%f408, 0f437C0000;
	fma.rm.f32 	%f409, %f406, %f408, %f407;
	add.f32 	%f410, %f409, 0fCB40007F;
	neg.f32 	%f411, %f410;
	fma.rn.f32 	%f412, %f404, 0f3FB8AA3B, %f411;
	fma.rn.f32 	%f413, %f404, 0f32A57060, %f412;
	mov.b32 	%r257, %f409;
	shl.b32 	%r258, %r257, 23;
	mov.b32 	%f414, %r258;
	ex2.approx.ftz.f32 	%f415, %f413;
	mul.f32 	%f416, %f415, %f414;
	mul.f32 	%f417, %f2, %f416;
	cvt.u64.u32 	%rd192, %r362;
	add.s64 	%rd193, %rd28, %rd192;
	shl.b64 	%rd194, %rd193, 2;
	add.s64 	%rd195, %rd3, %rd194;
	atom.global.add.f32 	%f418, [%rd195], %f417;
	atom.global.add.f32 	%f419, [%rd29], %f417;
	cvt.u64.u32 	%rd196, %r250;
	add.s64 	%rd197, %rd16, %rd196;
	shl.b64 	%rd198, %rd197, 2;
	add.s64 	%rd199, %rd6, %rd198;
	atom.global.add.f32 	%f420, [%rd199+4], %f417;
	ld.shared.f32 	%f421, [%r252+4];
	ld.shared.f32 	%f422, [%r23];
	add.f32 	%f423, %f421, %f422;
	ld.global.nc.f32 	%f424, [%rd191+16];
	add.f32 	%f425, %f423, %f424;
	sub.f32 	%f426, %f425, %f1;
	fma.rn.f32 	%f427, %f426, 0f3BBB989D, 0f3F000000;
	cvt.sat.f32.f32 	%f428, %f427;
	fma.rm.f32 	%f429, %f428, %f408, %f407;
	add.f32 	%f430, %f429, 0fCB40007F;
	neg.f32 	%f431, %f430;
	fma.rn.f32 	%f432, %f426, 0f3FB8AA3B, %f431;
	fma.rn.f32 	%f433, %f426, 0f32A57060, %f432;
	mov.b32 	%r259, %f429;
	shl.b32 	%r260, %r259, 23;
	mov.b32 	%f434, %r260;
	ex2.approx.ftz.f32 	%f435, %f433;
	mul.f32 	%f436, %f435, %f434;
	mul.f32 	%f437, %f2, %f436;
	atom.global.add.f32 	%f438, [%rd195+4], %f437;
	atom.global.add.f32 	%f439, [%rd29], %f437;
	add.s32 	%r261, %r250, 4;
	cvt.u64.u32 	%rd200, %r261;
	add.s64 	%rd201, %rd16, %rd200;
	shl.b64 	%rd202, %rd201, 2;
	add.s64 	%rd203, %rd6, %rd202;
	atom.global.add.f32 	%f440, [%rd203+4], %f437;
	add.s32 	%r362, %r362, 2;
$L__BB4_57:
	setp.eq.s32 	%p36, %r41, 0;
	@%p36 bra 	$L__BB4_59;
	shl.b32 	%r262, %r362, 2;
	mov.u32 	%r263, _ZZ17kernel_backward_dIfEvPT_S1_S1_S1_S1_S1_iiiiE5right;
	add.s32 	%r264, %r263, %r262;
	ld.shared.f32 	%f441, [%r264];
	ld.shared.f32 	%f442, [%r23];
	add.f32 	%f443, %f441, %f442;
	add.s32 	%r265, %r362, %r36;
	shl.b32 	%r266, %r265, 2;
	add.s32 	%r267, %r37, %r266;
	add.s32 	%r268, %r267, 1;
	mul.wide.s32 	%rd204, %r268, 4;
	add.s64 	%rd205, %rd5, %rd204;
	ld.global.nc.f32 	%f444, [%rd205];
	add.f32 	%f445, %f443, %f444;
	sub.f32 	%f446, %f445, %f1;
	fma.rn.f32 	%f447, %f446, 0f3BBB989D, 0f3F000000;
	cvt.sat.f32.f32 	%f448, %f447;
	mov.f32 	%f449, 0f4B400001;
	mov.f32 	%f450, 0f437C0000;
	fma.rm.f32 	%f451, %f448, %f450, %f449;
	add.f32 	%f452, %f451, 0fCB40007F;
	neg.f32 	%f453, %f452;
	fma.rn.f32 	%f454, %f446, 0f3FB8AA3B, %f453;
	fma.rn.f32 	%f455, %f446, 0f32A57060, %f454;
	mov.b32 	%r269, %f451;
	shl.b32 	%r270, %r269, 23;
	mov.b32 	%f456, %r270;
	ex2.approx.ftz.f32 	%f457, %f455;
	mul.f32 	%f458, %f457, %f456;
	mul.f32 	%f459, %f2, %f458;
	cvt.u64.u32 	%rd206, %r362;
	add.s64 	%rd207, %rd28, %rd206;
	shl.b64 	%rd208, %rd207, 2;
	add.s64 	%rd209, %rd3, %rd208;
	atom.global.add.f32 	%f460, [%rd209], %f459;
	atom.global.add.f32 	%f461, [%rd29], %f459;
	cvt.u64.u32 	%rd210, %r262;
	add.s64 	%rd211, %rd16, %rd210;
	shl.b64 	%rd212, %rd211, 2;
	add.s64 	%rd213, %rd6, %rd212;
	atom.global.add.f32 	%f462, [%rd213+4], %f459;
$L__BB4_59:
	bar.sync 	0;
	setp.lt.u32 	%p37, %r356, %r9;
	@%p37 bra 	$L__BB4_27;
$L__BB4_60:
	add.s32 	%r363, %r11, 1;
	setp.ge.s32 	%p38, %r363, %r6;
	@%p38 bra 	$L__BB4_81;
	add.s32 	%r43, %r18, %r8;
	mul.lo.s32 	%r44, %r13, %r7;
	shl.b32 	%r271, %r8, 2;
	mul.lo.s32 	%r272, %r271, %r93;
	or.b32  	%r45, %r272, 2;
	mul.lo.s32 	%r273, %r11, %r93;
	cvt.u64.u32 	%rd17, %r273;
	cvt.s64.s32 	%rd214, %r20;
	cvt.s64.s32 	%rd215, %r19;
	add.s32 	%r274, %r21, %r8;
	cvt.u64.u32 	%rd216, %r274;
	add.s64 	%rd217, %rd216, %rd214;
	add.s64 	%rd18, %rd217, %rd215;
	shl.b32 	%r275, %r44, 2;
	cvt.u64.u32 	%rd218, %r275;
	cvt.s64.s32 	%rd219, %r272;
	add.s64 	%rd19, %rd218, %rd219;
	or.b32  	%r46, %r272, 3;
	cvt.s64.s32 	%rd220, %r18;
	add.s64 	%rd20, %rd217, %rd220;
	add.s32 	%r47, %r93, -1;
	and.b32  	%r48, %r93, 3;
	and.b32  	%r49, %r93, 2147483644;
	and.b32  	%r50, %r93, 1;
	neg.s32 	%r51, %r49;
	mul.lo.s32 	%r276, %r7, %r93;
	shl.b32 	%r277, %r276, 2;
	add.s32 	%r278, %r277, %r271;
	mul.lo.s32 	%r52, %r93, %r278;
$L__BB4_62:
	setp.lt.s32 	%p39, %r93, 1;
	mul.lo.s32 	%r71, %r363, %r15;
	add.s32 	%r279, %r24, %r17;
	add.s32 	%r280, %r279, %r71;
	mul.wide.s32 	%rd221, %r280, 4;
	add.s64 	%rd222, %rd4, %rd221;
	ld.global.f32 	%f463, [%rd222];
	st.shared.f32 	[%r23], %f463;
	mul.lo.s32 	%r72, %r363, %r93;
	add.s32 	%r73, %r43, %r72;
	mul.wide.s32 	%rd223, %r73, 4;
	add.s64 	%rd224, %rd3, %rd223;
	ld.global.f32 	%f464, [%rd224];
	st.shared.f32 	[%r25], %f464;
	bar.sync 	0;
	@%p39 bra 	$L__BB4_71;
	setp.lt.u32 	%p40, %r47, 3;
	cvt.s64.s32 	%rd225, %r71;
	add.s64 	%rd226, %rd18, %rd225;
	shl.b64 	%rd227, %rd226, 2;
	add.s64 	%rd30, %rd4, %rd227;
	mov.b32 	%r369, 0;
	@%p40 bra 	$L__BB4_66;
	mov.b32 	%r367, 0;
	mov.b32 	%r365, 8;
	mov.u32 	%r364, %r52;
	mov.u32 	%r366, %r51;
$L__BB4_65:
	.pragma "nounroll";
	ld.shared.f32 	%f465, [%r23];
	mov.u32 	%r284, _ZZ17kernel_backward_dIfEvPT_S1_S1_S1_S1_S1_iiiiE5right;
	add.s32 	%r285, %r284, %r365;
	ld.shared.f32 	%f466, [%r285+-8];
	add.f32 	%f467, %f465, %f466;
	add.s32 	%r286, %r364, 2;
	mul.wide.s32 	%rd228, %r286, 4;
	add.s64 	%rd229, %rd5, %rd228;
	ld.global.nc.f32 	%f468, [%rd229];
	add.f32 	%f469, %f467, %f468;
	sub.f32 	%f470, %f469, %f1;
	fma.rn.f32 	%f471, %f470, 0f3BBB989D, 0f3F000000;
	cvt.sat.f32.f32 	%f472, %f471;
	mov.f32 	%f473, 0f4B400001;
	mov.f32 	%f474, 0f437C0000;
	fma.rm.f32 	%f475, %f472, %f474, %f473;
	add.f32 	%f476, %f475, 0fCB40007F;
	neg.f32 	%f477, %f476;
	fma.rn.f32 	%f478, %f470, 0f3FB8AA3B, %f477;
	fma.rn.f32 	%f479, %f470, 0f32A57060, %f478;
	mov.b32 	%r287, %f475;
	shl.b32 	%r288, %r287, 23;
	mov.b32 	%f480, %r288;
	ex2.approx.ftz.f32 	%f481, %f479;
	mul.f32 	%f482, %f481, %f480;
	mul.f32 	%f483, %f2, %f482;
	cvt.u64.u32 	%rd230, %r367;
	cvt.s64.s32 	%rd231, %r71;
	add.s64 	%rd232, %rd231, %rd17;
	add.s64 	%rd233, %rd232, %rd230;
	shl.b64 	%rd234, %rd233, 2;
	add.s64 	%rd235, %rd3, %rd234;
	atom.global.add.f32 	%f484, [%rd235], %f483;
	atom.global.add.f32 	%f485, [%rd30], %f483;
	add.s32 	%r289, %r365, -8;
	cvt.u64.u32 	%rd236, %r289;
	add.s64 	%rd237, %rd19, %rd236;
	shl.b64 	%rd238, %rd237, 2;
	add.s64 	%rd239, %rd6, %rd238;
	atom.global.add.f32 	%f486, [%rd239+8], %f483;
	ld.shared.f32 	%f487, [%r23];
	ld.shared.f32 	%f488, [%r285+-4];
	add.f32 	%f489, %f487, %f488;
	ld.global.nc.f32 	%f490, [%rd229+16];
	add.f32 	%f491, %f489, %f490;
	sub.f32 	%f492, %f491, %f1;
	fma.rn.f32 	%f493, %f492, 0f3BBB989D, 0f3F000000;
	cvt.sat.f32.f32 	%f494, %f493;
	fma.rm.f32 	%f495, %f494, %f474, %f473;
	add.f32 	%f496, %f495, 0fCB40007F;
	neg.f32 	%f497, %f496;
	fma.rn.f32 	%f498, %f492, 0f3FB8AA3B, %f497;
	fma.rn.f32 	%f499, %f492, 0f32A57060, %f498;
	mov.b32 	%r290, %f495;
	shl.b32 	%r291, %r290, 23;
	mov.b32 	%f500, %r291;
	ex2.approx.ftz.f32 	%f501, %f499;
	mul.f32 	%f502, %f501, %f500;
	mul.f32 	%f503, %f2, %f502;
	atom.global.add.f32 	%f504, [%rd235+4], %f503;
	atom.global.add.f32 	%f505, [%rd30], %f503;
	atom.global.add.f32 	%f506, [%rd239+24], %f503;
	ld.shared.f32 	%f507, [%r23];
	ld.shared.f32 	%f508, [%r285];
	add.f32 	%f509, %f507, %f508;
	ld.global.nc.f32 	%f510, [%rd229+32];
	add.f32 	%f511, %f509, %f510;
	sub.f32 	%f512, %f511, %f1;
	fma.rn.f32 	%f513, %f512, 0f3BBB989D, 0f3F000000;
	cvt.sat.f32.f32 	%f514, %f513;
	fma.rm.f32 	%f515, %f514, %f474, %f473;
	add.f32 	%f516, %f515, 0fCB40007F;
	neg.f32 	%f517, %f516;
	fma.rn.f32 	%f518, %f512, 0f3FB8AA3B, %f517;
	fma.rn.f32 	%f519, %f512, 0f32A57060, %f518;
	mov.b32 	%r292, %f515;
	shl.b32 	%r293, %r292, 23;
	mov.b32 	%f520, %r293;
	ex2.approx.ftz.f32 	%f521, %f519;
	mul.f32 	%f522, %f521, %f520;
	mul.f32 	%f523, %f2, %f522;
	atom.global.add.f32 	%f524, [%rd235+8], %f523;
	atom.global.add.f32 	%f525, [%rd30], %f523;
	atom.global.add.f32 	%f526, [%rd239+40], %f523;
	ld.shared.f32 	%f527, [%r23];
	ld.shared.f32 	%f528, [%r285+4];
	add.f32 	%f529, %f527, %f528;
	ld.global.nc.f32 	%f530, [%rd229+48];
	add.f32 	%f531, %f529, %f530;
	sub.f32 	%f532, %f531, %f1;
	fma.rn.f32 	%f533, %f532, 0f3BBB989D, 0f3F000000;
	cvt.sat.f32.f32 	%f534, %f533;
	fma.rm.f32 	%f535, %f534, %f474, %f473;
	add.f32 	%f536, %f535, 0fCB40007F;
	neg.f32 	%f537, %f536;
	fma.rn.f32 	%f538, %f532, 0f3FB8AA3B, %f537;
	fma.rn.f32 	%f539, %f532, 0f32A57060, %f538;
	mov.b32 	%r294, %f535;
	shl.b32 	%r295, %r294, 23;
	mov.b32 	%f540, %r295;
	ex2.approx.ftz.f32 	%f541, %f539;
	mul.f32 	%f542, %f541, %f540;
	mul.f32 	%f543, %f2, %f542;
	atom.global.add.f32 	%f544, [%rd235+12], %f543;
	atom.global.add.f32 	%f545, [%rd30], %f543;
	atom.global.add.f32 	%f546, [%rd239+56], %f543;
	add.s32 	%r367, %r367, 4;
	add.s32 	%r366, %r366, 4;
	add.s32 	%r365, %r365, 16;
	add.s32 	%r364, %r364, 16;
	setp.ne.s32 	%p41, %r366, 0;
	mov.u32 	%r369, %r49;
	@%p41 bra 	$L__BB4_65;
$L__BB4_66:
	setp.eq.s32 	%p42, %r48, 0;
	@%p42 bra 	$L__BB4_71;
	cvt.s64.s32 	%rd240, %r71;
	add.s64 	%rd31, %rd240, %rd17;
	setp.eq.s32 	%p43, %r48, 1;
	@%p43 bra 	$L__BB4_69;
	ld.shared.f32 	%f547, [%r23];
	shl.b32 	%r296, %r369, 2;
	mov.u32 	%r297, _ZZ17kernel_backward_dIfEvPT_S1_S1_S1_S1_S1_iiiiE5right;
	add.s32 	%r298, %r297, %r296;
	ld.shared.f32 	%f548, [%r298];
	add.f32 	%f549, %f547, %f548;
	add.s32 	%r299, %r369, %r44;
	shl.b32 	%r300, %r299, 2;
	add.s32 	%r301, %r45, %r300;
	mul.wide.s32 	%rd241, %r301, 4;
	add.s64 	%rd242, %rd5, %rd241;
	ld.global.nc.f32 	%f550, [%rd242];
	add.f32 	%f551, %f549, %f550;
	sub.f32 	%f552, %f551, %f1;
	fma.rn.f32 	%f553, %f552, 0f3BBB989D, 0f3F000000;
	cvt.sat.f32.f32 	%f554, %f553;
	mov.f32 	%f555, 0f4B400001;
	mov.f32 	%f556, 0f437C0000;
	fma.rm.f32 	%f557, %f554, %f556, %f555;
	add.f32 	%f558, %f557, 0fCB40007F;
	neg.f32 	%f559, %f558;
	fma.rn.f32 	%f560, %f552, 0f3FB8AA3B, %f559;
	fma.rn.f32 	%f561, %f552, 0f32A57060, %f560;
	mov.b32 	%r302, %f557;
	shl.b32 	%r303, %r302, 23;
	mov.b32 	%f562, %r303;
	ex2.approx.ftz.f32 	%f563, %f561;
	mul.f32 	%f564, %f563, %f562;
	mul.f32 	%f565, %f2, %f564;
	cvt.u64.u32 	%rd243, %r369;
	add.s64 	%rd244, %rd31, %rd243;
	shl.b64 	%rd245, %rd244, 2;
	add.s64 	%rd246, %rd3, %rd245;
	atom.global.add.f32 	%f566, [%rd246], %f565;
	atom.global.add.f32 	%f567, [%rd30], %f565;
	cvt.u64.u32 	%rd247, %r296;
	add.s64 	%rd248, %rd19, %rd247;
	shl.b64 	%rd249, %rd248, 2;
	add.s64 	%rd250, %rd6, %rd249;
	atom.global.add.f32 	%f568, [%rd250+8], %f565;
	ld.shared.f32 	%f569, [%r23];
	ld.shared.f32 	%f570, [%r298+4];
	add.f32 	%f571, %f569, %f570;
	ld.global.nc.f32 	%f572, [%rd242+16];
	add.f32 	%f573, %f571, %f572;
	sub.f32 	%f574, %f573, %f1;
	fma.rn.f32 	%f575, %f574, 0f3BBB989D, 0f3F000000;
	cvt.sat.f32.f32 	%f576, %f575;
	fma.rm.f32 	%f577, %f576, %f556, %f555;
	add.f32 	%f578, %f577, 0fCB40007F;
	neg.f32 	%f579, %f578;
	fma.rn.f32 	%f580, %f574, 0f3FB8AA3B, %f579;
	fma.rn.f32 	%f581, %f574, 0f32A57060, %f580;
	mov.b32 	%r304, %f577;
	shl.b32 	%r305, %r304, 23;
	mov.b32 	%f582, %r305;
	ex2.approx.ftz.f32 	%f583, %f581;
	mul.f32 	%f584, %f583, %f582;
	mul.f32 	%f585, %f2, %f584;
	atom.global.add.f32 	%f586, [%rd246+4], %f585;
	atom.global.add.f32 	%f587, [%rd30], %f585;
	add.s32 	%r306, %r296, 4;
	cvt.u64.u32 	%rd251, %r306;
	add.s64 	%rd252, %rd19, %rd251;
	shl.b64 	%rd253, %rd252, 2;
	add.s64 	%rd254, %rd6, %rd253;
	atom.global.add.f32 	%f588, [%rd254+8], %f585;
	add.s32 	%r369, %r369, 2;
$L__BB4_69:
	setp.eq.s32 	%p44, %r50, 0;
	@%p44 bra 	$L__BB4_71;
	ld.shared.f32 	%f589, [%r23];
	shl.b32 	%r307, %r369, 2;
	mov.u32 	%r308, _ZZ17kernel_backward_dIfEvPT_S1_S1_S1_S1_S1_iiiiE5right;
	add.s32 	%r309, %r308, %r307;
	ld.shared.f32 	%f590, [%r309];
	add.f32 	%f591, %f589, %f590;
	add.s32 	%r310, %r369, %r44;
	shl.b32 	%r311, %r310, 2;
	add.s32 	%r312, %r45, %r311;
	mul.wide.s32 	%rd255, %r312, 4;
	add.s64 	%rd256, %rd5, %rd255;
	ld.global.nc.f32 	%f592, [%rd256];
	add.f32 	%f593, %f591, %f592;
	sub.f32 	%f594, %f593, %f1;
	fma.rn.f32 	%f595, %f594, 0f3BBB989D, 0f3F000000;
	cvt.sat.f32.f32 	%f596, %f595;
	mov.f32 	%f597, 0f4B400001;
	mov.f32 	%f598, 0f437C0000;
	fma.rm.f32 	%f599, %f596, %f598, %f597;
	add.f32 	%f600, %f599, 0fCB40007F;
	neg.f32 	%f601, %f600;
	fma.rn.f32 	%f602, %f594, 0f3FB8AA3B, %f601;
	fma.rn.f32 	%f603, %f594, 0f32A57060, %f602;
	mov.b32 	%r313, %f599;
	shl.b32 	%r314, %r313, 23;
	mov.b32 	%f604, %r314;
	ex2.approx.ftz.f32 	%f605, %f603;
	mul.f32 	%f606, %f605, %f604;
	mul.f32 	%f607, %f2, %f606;
	cvt.u64.u32 	%rd257, %r369;
	add.s64 	%rd258, %rd31, %rd257;
	shl.b64 	%rd259, %rd258, 2;
	add.s64 	%rd260, %rd3, %rd259;
	atom.global.add.f32 	%f608, [%rd260], %f607;
	atom.global.add.f32 	%f609, [%rd30], %f607;
	cvt.u64.u32 	%rd261, %r307;
	add.s64 	%rd262, %rd19, %rd261;
	shl.b64 	%rd263, %rd262, 2;
	add.s64 	%rd264, %rd6, %rd263;
	atom.global.add.f32 	%f610, [%rd264+8], %f607;
$L__BB4_71:
	setp.lt.s32 	%p45, %r93, 1;
	bar.sync 	0;
	add.s32 	%r315, %r73, %r17;
	mul.wide.s32 	%rd265, %r315, 4;
	add.s64 	%rd266, %rd4, %rd265;
	ld.global.f32 	%f611, [%rd266];
	st.shared.f32 	[%r23], %f611;
	add.s32 	%r316, %r24, %r71;
	mul.wide.s32 	%rd267, %r316, 4;
	add.s64 	%rd268, %rd3, %rd267;
	ld.global.f32 	%f612, [%rd268];
	st.shared.f32 	[%r25], %f612;
	bar.sync 	0;
	@%p45 bra 	$L__BB4_80;
	setp.lt.u32 	%p46, %r47, 3;
	cvt.s64.s32 	%rd269, %r72;
	mul.lo.s32 	%r318, %r15, %r6;
	cvt.s64.s32 	%rd270, %r318;
	add.s64 	%rd32, %rd269, %rd270;
	add.s64 	%rd271, %rd20, %rd269;
	shl.b64 	%rd272, %rd271, 2;
	add.s64 	%rd33, %rd4, %rd272;
	mov.b32 	%r372, 0;
	@%p46 bra 	$L__BB4_75;
	mov.b32 	%r370, 0;
$L__BB4_74:
	.pragma "nounroll";
	ld.shared.f32 	%f613, [%r23];
	shl.b32 	%r320, %r370, 2;
	mov.u32 	%r321, _ZZ17kernel_backward_dIfEvPT_S1_S1_S1_S1_S1_iiiiE5right;
	add.s32 	%r322, %r321, %r320;
	ld.shared.f32 	%f614, [%r322];
	add.f32 	%f615, %f613, %f614;
	add.s32 	%r323, %r370, %r44;
	shl.b32 	%r324, %r323, 2;
	add.s32 	%r325, %r46, %r324;
	mul.wide.s32 	%rd273, %r325, 4;
	add.s64 	%rd274, %rd5, %rd273;
	ld.global.nc.f32 	%f616, [%rd274];
	add.f32 	%f617, %f615, %f616;
	sub.f32 	%f618, %f617, %f1;
	fma.rn.f32 	%f619, %f618, 0f3BBB989D, 0f3F000000;
	cvt.sat.f32.f32 	%f620, %f619;
	mov.f32 	%f621, 0f4B400001;
	mov.f32 	%f622, 0f437C0000;
	fma.rm.f32 	%f623, %f620, %f622, %f621;
	add.f32 	%f624, %f623, 0fCB40007F;
	neg.f32 	%f625, %f624;
	fma.rn.f32 	%f626, %f618, 0f3FB8AA3B, %f625;
	fma.rn.f32 	%f627, %f618, 0f32A57060, %f626;
	mov.b32 	%r326, %f623;
	shl.b32 	%r327, %r326, 23;
	mov.b32 	%f628, %r327;
	ex2.approx.ftz.f32 	%f629, %f627;
	mul.f32 	%f630, %f629, %f628;
	mul.f32 	%f631, %f2, %f630;
	cvt.u64.u32 	%rd275, %r370;
	add.s64 	%rd276, %rd32, %rd275;
	shl.b64 	%rd277, %rd276, 2;
	add.s64 	%rd278, %rd3, %rd277;
	atom.global.add.f32 	%f632, [%rd278], %f631;
	atom.global.add.f32 	%f633, [%rd33], %f631;
	cvt.u64.u32 	%rd279, %r320;
	add.s64 	%rd280, %rd19, %rd279;
	shl.b64 	%rd281, %rd280, 2;
	add.s64 	%rd282, %rd6, %rd281;
	atom.global.add.f32 	%f634, [%rd282+12], %f631;
	ld.shared.f32 	%f635, [%r23];
	ld.shared.f32 	%f636, [%r322+4];
	add.f32 	%f637, %f635, %f636;
	ld.global.nc.f32 	%f638, [%rd274+16];
	add.f32 	%f639, %f637, %f638;
	sub.f32 	%f640, %f639, %f1;
	fma.rn.f32 	%f641, %f640, 0f3BBB989D, 0f3F000000;
	cvt.sat.f32.f32 	%f642, %f641;
	fma.rm.f32 	%f643, %f642, %f622, %f621;
	add.f32 	%f644, %f643, 0fCB40007F;
	neg.f32 	%f645, %f644;
	fma.rn.f32 	%f646, %f640, 0f3FB8AA3B, %f645;
	fma.rn.f32 	%f647, %f640, 0f32A57060, %f646;
	mov.b32 	%r328, %f643;
	shl.b32 	%r329, %r328, 23;
	mov.b32 	%f648, %r329;
	ex2.approx.ftz.f32 	%f649, %f647;
	mul.f32 	%f650, %f649, %f648;
	mul.f32 	%f651, %f2, %f650;
	atom.global.add.f32 	%f652, [%rd278+4], %f651;
	atom.global.add.f32 	%f653, [%rd33], %f651;
	atom.global.add.f32 	%f654, [%rd282+28], %f651;
	ld.shared.f32 	%f655, [%r23];
	ld.shared.f32 	%f656, [%r322+8];
	add.f32 	%f657, %f655, %f656;
	ld.global.nc.f32 	%f658, [%rd274+32];
	add.f32 	%f659, %f657, %f658;
	sub.f32 	%f660, %f659, %f1;
	fma.rn.f32 	%f661, %f660, 0f3BBB989D, 0f3F000000;
	cvt.sat.f32.f32 	%f662, %f661;
	fma.rm.f32 	%f663, %f662, %f622, %f621;
	add.f32 	%f664, %f663, 0fCB40007F;
	neg.f32 	%f665, %f664;
	fma.rn.f32 	%f666, %f660, 0f3FB8AA3B, %f665;
	fma.rn.f32 	%f667, %f660, 0f32A57060, %f666;
	mov.b32 	%r330, %f663;
	shl.b32 	%r331, %r330, 23;
	mov.b32 	%f668, %r331;
	ex2.approx.ftz.f32 	%f669, %f667;
	mul.f32 	%f670, %f669, %f668;
	mul.f32 	%f671, %f2, %f670;
	atom.global.add.f32 	%f672, [%rd278+8], %f671;
	atom.global.add.f32 	%f673, [%rd33], %f671;
	atom.global.add.f32 	%f674, [%rd282+44], %f671;
	ld.shared.f32 	%f675, [%r23];
	ld.shared.f32 	%f676, [%r322+12];
	add.f32 	%f677, %f675, %f676;
	ld.global.nc.f32 	%f678, [%rd274+48];
	add.f32 	%f679, %f677, %f678;
	sub.f32 	%f680, %f679, %f1;
	fma.rn.f32 	%f681, %f680, 0f3BBB989D, 0f3F000000;
	cvt.sat.f32.f32 	%f682, %f681;
	fma.rm.f32 	%f683, %f682, %f622, %f621;
	add.f32 	%f684, %f683, 0fCB40007F;
	neg.f32 	%f685, %f684;
	fma.rn.f32 	%f686, %f680, 0f3FB8AA3B, %f685;
	fma.rn.f32 	%f687, %f680, 0f32A57060, %f686;
	mov.b32 	%r332, %f683;
	shl.b32 	%r333, %r332, 23;
	mov.b32 	%f688, %r333;
	ex2.approx.ftz.f32 	%f689, %f687;
	mul.f32 	%f690, %f689, %f688;
	mul.f32 	%f691, %f2, %f690;
	atom.global.add.f32 	%f692, [%rd278+12], %f691;
	atom.global.add.f32 	%f693, [%rd33], %f691;
	atom.global.add.f32 	%f694, [%rd282+60], %f691;
	add.s32 	%r370, %r370, 4;
	setp.ne.s32 	%p47, %r370, %r49;
	mov.u32 	%r372, %r49;
	@%p47 bra 	$L__BB4_74;
$L__BB4_75:
	setp.eq.s32 	%p48, %r48, 0;
	@%p48 bra 	$L__BB4_80;
	setp.eq.s32 	%p49, %r48, 1;
	@%p49 bra 	$L__BB4_78;
	ld.shared.f32 	%f695, [%r23];
	shl.b32 	%r334, %r372, 2;
	mov.u32 	%r335, _ZZ17kernel_backward_dIfEvPT_S1_S1_S1_S1_S1_iiiiE5right;
	add.s32 	%r336, %r335, %r334;
	ld.shared.f32 	%f696, [%r336];
	add.f32 	%f697, %f695, %f696;
	add.s32 	%r337, %r372, %r44;
	shl.b32 	%r338, %r337, 2;
	add.s32 	%r339, %r46, %r338;
	mul.wide.s32 	%rd283, %r339, 4;
	add.s64 	%rd284, %rd5, %rd283;
	ld.global.nc.f32 	%f698, [%rd284];
	add.f32 	%f699, %f697, %f698;
	sub.f32 	%f700, %f699, %f1;
	fma.rn.f32 	%f701, %f700, 0f3BBB989D, 0f3F000000;
	cvt.sat.f32.f32 	%f702, %f701;
	mov.f32 	%f703, 0f4B400001;
	mov.f32 	%f704, 0f437C0000;
	fma.rm.f32 	%f705, %f702, %f704, %f703;
	add.f32 	%f706, %f705, 0fCB40007F;
	neg.f32 	%f707, %f706;
	fma.rn.f32 	%f708, %f700, 0f3FB8AA3B, %f707;
	fma.rn.f32 	%f709, %f700, 0f32A57060, %f708;
	mov.b32 	%r340, %f705;
	shl.b32 	%r341, %r340, 23;
	mov.b32 	%f710, %r341;
	ex2.approx.ftz.f32 	%f711, %f709;
	mul.f32 	%f712, %f711, %f710;
	mul.f32 	%f713, %f2, %f712;
	cvt.u64.u32 	%rd285, %r372;
	add.s64 	%rd286, %rd32, %rd285;
	shl.b64 	%rd287, %rd286, 2;
	add.s64 	%rd288, %rd3, %rd287;
	atom.global.add.f32 	%f714, [%rd288], %f713;
	atom.global.add.f32 	%f715, [%rd33], %f713;
	cvt.u64.u32 	%rd289, %r334;
	add.s64 	%rd290, %rd19, %rd289;
	shl.b64 	%rd291, %rd290, 2;
	add.s64 	%rd292, %rd6, %rd291;
	atom.global.add.f32 	%f716, [%rd292+12], %f713;
	ld.shared.f32 	%f717, [%r23];
	ld.shared.f32 	%f718, [%r336+4];
	add.f32 	%f719, %f717, %f718;
	ld.global.nc.f32 	%f720, [%rd284+16];
	add.f32 	%f721, %f719, %f720;
	sub.f32 	%f722, %f721, %f1;
	fma.rn.f32 	%f723, %f722, 0f3BBB989D, 0f3F000000;
	cvt.sat.f32.f32 	%f724, %f723;
	fma.rm.f32 	%f725, %f724, %f704, %f703;
	add.f32 	%f726, %f725, 0fCB40007F;
	neg.f32 	%f727, %f726;
	fma.rn.f32 	%f728, %f722, 0f3FB8AA3B, %f727;
	fma.rn.f32 	%f729, %f722, 0f32A57060, %f728;
	mov.b32 	%r342, %f725;
	shl.b32 	%r343, %r342, 23;
	mov.b32 	%f730, %r343;
	ex2.approx.ftz.f32 	%f731, %f729;
	mul.f32 	%f732, %f731, %f730;
	mul.f32 	%f733, %f2, %f732;
	atom.global.add.f32 	%f734, [%rd288+4], %f733;
	atom.global.add.f32 	%f735, [%rd33], %f733;
	add.s32 	%r344, %r334, 4;
	cvt.u64.u32 	%rd293, %r344;
	add.s64 	%rd294, %rd19, %rd293;
	shl.b64 	%rd295, %rd294, 2;
	add.s64 	%rd296, %rd6, %rd295;
	atom.global.add.f32 	%f736, [%rd296+12], %f733;
	add.s32 	%r372, %r372, 2;
$L__BB4_78:
	setp.eq.s32 	%p50, %r50, 0;
	@%p50 bra 	$L__BB4_80;
	ld.shared.f32 	%f737, [%r23];
	shl.b32 	%r345, %r372, 2;
	mov.u32 	%r346, _ZZ17kernel_backward_dIfEvPT_S1_S1_S1_S1_S1_iiiiE5right;
	add.s32 	%r347, %r346, %r345;
	ld.shared.f32 	%f738, [%r347];
	add.f32 	%f739, %f737, %f738;
	add.s32 	%r348, %r372, %r44;
	shl.b32 	%r349, %r348, 2;
	add.s32 	%r350, %r46, %r349;
	mul.wide.s32 	%rd297, %r350, 4;
	add.s64 	%rd298, %rd5, %rd297;
	ld.global.nc.f32 	%f740, [%rd298];
	add.f32 	%f741, %f739, %f740;
	sub.f32 	%f742, %f741, %f1;
	fma.rn.f32 	%f743, %f742, 0f3BBB989D, 0f3F000000;
	cvt.sat.f32.f32 	%f744, %f743;
	mov.f32 	%f745, 0f4B400001;
	mov.f32 	%f746, 0f437C0000;
	fma.rm.f32 	%f747, %f744, %f746, %f745;
	add.f32 	%f748, %f747, 0fCB40007F;
	neg.f32 	%f749, %f748;
	fma.rn.f32 	%f750, %f742, 0f3FB8AA3B, %f749;
	fma.rn.f32 	%f751, %f742, 0f32A57060, %f750;
	mov.b32 	%r351, %f747;
	shl.b32 	%r352, %r351, 23;
	mov.b32 	%f752, %r352;
	ex2.approx.ftz.f32 	%f753, %f751;
	mul.f32 	%f754, %f753, %f752;
	mul.f32 	%f755, %f2, %f754;
	cvt.u64.u32 	%rd299, %r372;
	add.s64 	%rd300, %rd32, %rd299;
	shl.b64 	%rd301, %rd300, 2;
	add.s64 	%rd302, %rd3, %rd301;
	atom.global.add.f32 	%f756, [%rd302], %f755;
	atom.global.add.f32 	%f757, [%rd33], %f755;
	cvt.u64.u32 	%rd303, %r345;
	add.s64 	%rd304, %rd19, %rd303;
	shl.b64 	%rd305, %rd304, 2;
	add.s64 	%rd306, %rd6, %rd305;
	atom.global.add.f32 	%f758, [%rd306+12], %f755;
$L__BB4_80:
	bar.sync 	0;
	add.s32 	%r363, %r363, 1;
	setp.lt.s32 	%p51, %r363, %r6;
	@%p51 bra 	$L__BB4_62;
$L__BB4_81:
	ret;

}
	// .globl	_Z15kernel_backwardIfEvPT_S1_S1_S1_S1_S1_iiii
.visible .entry _Z15kernel_backwardIfEvPT_S1_S1_S1_S1_S1_iiii(
	.param .u64 .ptr .align 1 _Z15kernel_backwardIfEvPT_S1_S1_S1_S1_S1_iiii_param_0,
	.param .u64 .ptr .align 1 _Z15kernel_backwardIfEvPT_S1_S1_S1_S1_S1_iiii_param_1,
	.param .u64 .ptr .align 1 _Z15kernel_backwardIfEvPT_S1_S1_S1_S1_S1_iiii_param_2,
	.param .u64 .ptr .align 1 _Z15kernel_backwardIfEvPT_S1_S1_S1_S1_S1_iiii_param_3,
	.param .u64 .ptr .align 1 _Z15kernel_backwardIfEvPT_S1_S1_S1_S1_S1_iiii_param_4,
	.param .u64 .ptr .align 1 _Z15kernel_backwardIfEvPT_S1_S1_S1_S1_S1_iiii_param_5,
	.param .u32 _Z15kernel_backwardIfEvPT_S1_S1_S1_S1_S1_iiii_param_6,
	.param .u32 _Z15kernel_backwardIfEvPT_S1_S1_S1_S1_S1_iiii_param_7,
	.param .u32 _Z15kernel_backwardIfEvPT_S1_S1_S1_S1_S1_iiii_param_8,
	.param .u32 _Z15kernel_backwardIfEvPT_S1_S1_S1_S1_S1_iiii_param_9
)
{
	.local .align 8 .b8 	__local_depot5[48];
	.reg .b64 	%SP;
	.reg .b64 	%SPL;
	.reg .pred 	%p<32>;
	.reg .b32 	%r<168>;
	.reg .b32 	%f<315>;
	.reg .b64 	%rd<169>;
	.reg .b64 	%fd<16>;
	// demoted variable
	.shared .align 4 .b8 _ZZ15kernel_backwardIfEvPT_S1_S1_S1_S1_S1_iiiiE4left[800];
	// demoted variable
	.shared .align 4 .b8 _ZZ15kernel_backwardIfEvPT_S1_S1_S1_S1_S1_iiiiE5right[800];
	mov.u64 	%SPL, __local_depot5;
	cvta.local.u64 	%SP, %SPL;
	ld.param.u64 	%rd40, [_Z15kernel_backwardIfEvPT_S1_S1_S1_S1_S1_iiii_param_0];
	ld.param.u64 	%rd41, [_Z15kernel_backwardIfEvPT_S1_S1_S1_S1_S1_iiii_param_1];
	ld.param.u64 	%rd42, [_Z15kernel_backwardIfEvPT_S1_S1_S1_S1_S1_iiii_param_2];
	ld.param.u64 	%rd43, [_Z15kernel_backwardIfEvPT_S1_S1_S1_S1_S1_iiii_param_3];
	ld.param.u64 	%rd38, [_Z15kernel_backwardIfEvPT_S1_S1_S1_S1_S1_iiii_param_4];
	ld.param.u64 	%rd39, [_Z15kernel_backwardIfEvPT_S1_S1_S1_S1_S1_iiii_param_5];
	ld.param.u32 	%r51, [_Z15kernel_backwardIfEvPT_S1_S1_S1_S1_S1_iiii_param_7];
	ld.param.u32 	%r52, [_Z15kernel_backwardIfEvPT_S1_S1_S1_S1_S1_iiii_param_8];
	ld.param.u32 	%r53, [_Z15kernel_backwardIfEvPT_S1_S1_S1_S1_S1_iiii_param_9];
	cvta.to.global.u64 	%rd1, %rd41;
	cvta.to.global.u64 	%rd2, %rd40;
	cvta.to.global.u64 	%rd3, %rd43;
	cvta.to.global.u64 	%rd4, %rd42;
	add.u64 	%rd5, %SPL, 0;
	mov.u32 	%r1, %ctaid.y;
	mov.u32 	%r2, %ctaid.z;
	mov.u32 	%r3, %tid.x;
	add.s32 	%r4, %r52, %r1;
	setp.ge.s32 	%p1, %r4, %r51;
	@%p1 bra 	$L__BB5_53;
	cvta.to.global.u64 	%rd6, %rd38;
	cvta.to.global.u64 	%rd7, %rd39;
	mov.u32 	%r54, %ctaid.x;
	mul.lo.s32 	%r55, %r51, %r51;
	mul.lo.s32 	%r56, %r55, %r54;
	mul.lo.s32 	%r5, %r56, %r53;
	mul.wide.s32 	%rd45, %r5, 4;
	add.s64 	%rd8, %rd6, %rd45;
	mul.lo.s32 	%r57, %r5, %r55;
	cvt.s64.s32 	%rd9, %r57;
	mul.lo.s32 	%r58, %r53, %r54;
	mul.lo.s32 	%r59, %r58, %r53;
	mul.lo.s32 	%r60, %r59, %r53;
	cvt.s64.s32 	%rd10, %r60;
	mul.lo.s32 	%r6, %r51, %r1;
	mul.lo.s32 	%r7, %r53, %r6;
	mul.lo.s32 	%r8, %r4, %r53;
	add.s32 	%r61, %r8, %r2;
	add.s32 	%r62, %r61, %r7;
	mul.wide.s32 	%rd46, %r62, 4;
	add.s64 	%rd47, %rd8, %rd46;
	ld.global.f32 	%f1, [%rd47];
	mul.lo.s32 	%r9, %r8, %r51;
	mul.lo.s32 	%r10, %r53, %r1;
	add.s32 	%r63, %r10, %r2;
	add.s32 	%r64, %r63, %r9;
	mul.wide.s32 	%rd48, %r64, 4;
	add.s64 	%rd49, %rd8, %rd48;
	ld.global.f32 	%f2, [%rd49];
	setp.lt.s32 	%p2, %r52, 2;
	@%p2 bra 	$L__BB5_53;
	add.s32 	%r158, %r1, 1;
	add.s32 	%r12, %r7, %r3;
	shl.b32 	%r65, %r3, 2;
	mov.u32 	%r66, _ZZ15kernel_backwardIfEvPT_S1_S1_S1_S1_S1_iiiiE4left;
	add.s32 	%r13, %r66, %r65;
	add.s32 	%r14, %r8, %r3;
	mov.u32 	%r67, _ZZ15kernel_backwardIfEvPT_S1_S1_S1_S1_S1_iiiiE5right;
	add.s32 	%r15, %r67, %r65;
	mul.lo.s32 	%r68, %r53, %r2;
	mul.lo.s32 	%r69, %r53, %r3;
	mad.lo.s32 	%r16, %r68, %r53, %r69;
	cvt.f64.f32 	%fd1, %f1;
	add.s32 	%r70, %r10, %r3;
	cvt.u64.u32 	%rd11, %r70;
	cvt.s64.s32 	%rd12, %r9;
	cvt.u64.u32 	%rd50, %r16;
	add.s64 	%rd13, %rd50, %rd10;
	mul.lo.s32 	%r71, %r6, %r51;
	mul.lo.s32 	%r17, %r71, %r51;
	mul.lo.s32 	%r18, %r53, %r51;
	mul.lo.s32 	%r72, %r71, %r53;
	cvt.s64.s32 	%rd51, %r72;
	cvt.u64.u32 	%rd52, %r8;
	cvt.u64.u32 	%rd53, %r3;
	add.s64 	%rd54, %rd51, %rd53;
	add.s64 	%rd55, %rd54, %rd52;
	and.b32  	%r19, %r53, 3;
	add.s32 	%r20, %r19, -1;
	and.b32  	%r21, %r53, 2147483644;
	and.b32  	%r22, %r53, 1;
	add.s64 	%rd14, %rd55, %rd9;
	neg.s32 	%r23, %r21;
	shl.b64 	%rd56, %rd13, 2;
	add.s64 	%rd57, %rd56, %rd1;
	add.s64 	%rd15, %rd57, 8;
	add.s64 	%rd59, %rd45, %rd6;
	add.s64 	%rd16, %rd59, 8;
	mov.u32 	%r159, %r1;
	bra.uni 	$L__BB5_4;
$L__BB5_3:
	add.s32 	%r158, %r159, 1;
	setp.ge.s32 	%p31, %r158, %r4;
	@%p31 bra 	$L__BB5_53;
$L__BB5_4:
	mov.u32 	%r26, %r159;
	mov.u32 	%r159, %r158;
	setp.lt.s32 	%p3, %r53, 1;
	mul.lo.s32 	%r27, %r159, %r53;
	add.s32 	%r73, %r12, %r27;
	mul.wide.s32 	%rd60, %r73, 4;
	add.s64 	%rd61, %rd8, %rd60;
	ld.global.f32 	%f31, [%rd61];
	st.shared.f32 	[%r13], %f31;
	mul.lo.s32 	%r28, %r159, %r51;
	mul.lo.s32 	%r29, %r28, %r53;
	add.s32 	%r74, %r14, %r29;
	mul.wide.s32 	%rd62, %r74, 4;
	add.s64 	%rd63, %rd8, %rd62;
	ld.global.f32 	%f32, [%rd63];
	st.shared.f32 	[%r15], %f32;
	bar.sync 	0;
	@%p3 bra 	$L__BB5_27;
	setp.lt.u32 	%p4, %r53, 4;
	cvt.s64.s32 	%rd64, %r29;
	add.s64 	%rd65, %rd11, %rd64;
	shl.b64 	%rd66, %rd65, 2;
	add.s64 	%rd17, %rd8, %rd66;
	cvt.u64.u32 	%rd67, %r27;
	add.s64 	%rd18, %rd67, %rd12;
	mov.b32 	%r163, 0;
	@%p4 bra 	$L__BB5_16;
	shl.b64 	%rd68, %rd13, 2;
	add.s64 	%rd69, %rd68, %rd2;
	add.s64 	%rd167, %rd69, 8;
	shl.b64 	%rd70, %rd18, 2;
	add.s64 	%rd166, %rd16, %rd70;
	mov.u32 	%r77, _ZZ15kernel_backwardIfEvPT_S1_S1_S1_S1_S1_iiiiE5right;
	add.s32 	%r160, %r77, 8;
	mov.u64 	%rd168, %rd15;
	mov.u32 	%r161, %r23;
$L__BB5_7:
	.pragma "nounroll";
	ld.shared.f32 	%f3, [%r13];
	ld.shared.f32 	%f4, [%r160+-8];
	add.f32 	%f33, %f3, %f4;
	ld.global.nc.f32 	%f34, [%rd167+-8];
	add.f32 	%f35, %f33, %f34;
	sub.f32 	%f36, %f35, %f1;
	fma.rn.f32 	%f37, %f36, 0f3BBB989D, 0f3F000000;
	cvt.sat.f32.f32 	%f38, %f37;
	mov.f32 	%f39, 0f4B400001;
	mov.f32 	%f40, 0f437C0000;
	fma.rm.f32 	%f41, %f38, %f40, %f39;
	add.f32 	%f42, %f41, 0fCB40007F;
	neg.f32 	%f43, %f42;
	fma.rn.f32 	%f44, %f36, 0f3FB8AA3B, %f43;
	fma.rn.f32 	%f45, %f36, 0f32A57060, %f44;
	mov.b32 	%r78, %f41;
	shl.b32 	%r79, %r78, 23;
	mov.b32 	%f46, %r79;
	ex2.approx.ftz.f32 	%f47, %f45;
	mul.f32 	%f5, %f47, %f46;
	setp.leu.f32 	%p5, %f5, 0f3F800000;
	@%p5 bra 	$L__BB5_9;
	cvt.f64.f32 	%fd2, %f3;
	cvt.f64.f32 	%fd3, %f4;
	st.local.f64 	[%rd5], %fd1;
	st.local.f64 	[%rd5+8], %fd2;
	st.local.f64 	[%rd5+16], %fd3;
	st.local.v2.u32 	[%rd5+24], {%r1, %r159};
	st.local.v2.u32 	[%rd5+32], {%r4, %r53};
	st.local.u32 	[%rd5+40], %r51;
	mov.u64 	%rd71, $str$2;
	cvta.global.u64 	%rd72, %rd71;
	add.u64 	%rd73, %SP, 0;
	{ // callseq 14, 0
	.param .b64 param0;
	st.param.b64 	[param0], %rd72;
	.param .b64 param1;
	st.param.b64 	[param1], %rd73;
	.param .b32 retval0;
	call.uni (retval0), 
	vprintf, 
	(
	param0, 
	param1
	);
	ld.param.b32 	%r80, [retval0];
	} // callseq 14
$L__BB5_9:
	mul.f32 	%f48, %f2, %f5;
	atom.global.add.f32 	%f49, [%rd17], %f48;
	atom.global.add.f32 	%f50, [%rd166+-8], %f48;
	atom.global.add.f32 	%f51, [%rd168+-8], %f48;
	ld.shared.f32 	%f6, [%r13];
	ld.shared.f32 	%f7, [%r160+-4];
	add.f32 	%f52, %f6, %f7;
	ld.global.nc.f32 	%f53, [%rd167+-4];
	add.f32 	%f54, %f52, %f53;
	sub.f32 	%f55, %f54, %f1;
	fma.rn.f32 	%f56, %f55, 0f3BBB989D, 0f3F000000;
	cvt.sat.f32.f32 	%f57, %f56;
	mov.f32 	%f58, 0f4B400001;
	mov.f32 	%f59, 0f437C0000;
	fma.rm.f32 	%f60, %f57, %f59, %f58;
	add.f32 	%f61, %f60, 0fCB40007F;
	neg.f32 	%f62, %f61;
	fma.rn.f32 	%f63, %f55, 0f3FB8AA3B, %f62;
	fma.rn.f32 	%f64, %f55, 0f32A57060, %f63;
	mov.b32 	%r82, %f60;
	shl.b32 	%r83, %r82, 23;
	mov.b32 	%f65, %r83;
	ex2.approx.ftz.f32 	%f66, %f64;
	mul.f32 	%f8, %f66, %f65;
	setp.leu.f32 	%p6, %f8, 0f3F800000;
	@%p6 bra 	$L__BB5_11;
	cvt.f64.f32 	%fd4, %f6;
	cvt.f64.f32 	%fd5, %f7;
	st.local.f64 	[%rd5], %fd1;
	st.local.f64 	[%rd5+8], %fd4;
	st.local.f64 	[%rd5+16], %fd5;
	st.local.v2.u32 	[%rd5+24], {%r1, %r159};
	st.local.v2.u32 	[%rd5+32], {%r4, %r53};
	st.local.u32 	[%rd5+40], %r51;
	mov.u64 	%rd74, $str$2;
	cvta.global.u64 	%rd75, %rd74;
	add.u64 	%rd76, %SP, 0;
	{ // callseq 15, 0
	.param .b64 param0;
	st.param.b64 	[param0], %rd75;
	.param .b64 param1;
	st.param.b64 	[param1], %rd76;
	.param .b32 retval0;
	call.uni (retval0), 
	vprintf, 
	(
	param0, 
	param1
	);
	ld.param.b32 	%r84, [retval0];
	} // callseq 15
$L__BB5_11:
	mul.f32 	%f67, %f2, %f8;
	atom.global.add.f32 	%f68, [%rd17], %f67;
	atom.global.add.f32 	%f69, [%rd166+-4], %f67;
	atom.global.add.f32 	%f70, [%rd168+-4], %f67;
	ld.shared.f32 	%f9, [%r13];
	ld.shared.f32 	%f10, [%r160];
	add.f32 	%f71, %f9, %f10;
	ld.global.nc.f32 	%f72, [%rd167];
	add.f32 	%f73, %f71, %f72;
	sub.f32 	%f74, %f73, %f1;
	fma.rn.f32 	%f75, %f74, 0f3BBB989D, 0f3F000000;
	cvt.sat.f32.f32 	%f76, %f75;
	mov.f32 	%f77, 0f4B400001;
	mov.f32 	%f78, 0f437C0000;
	fma.rm.f32 	%f79, %f76, %f78, %f77;
	add.f32 	%f80, %f79, 0fCB40007F;
	neg.f32 	%f81, %f80;
	fma.rn.f32 	%f82, %f74, 0f3FB8AA3B, %f81;
	fma.rn.f32 	%f83, %f74, 0f32A57060, %f82;
	mov.b32 	%r86, %f79;
	shl.b32 	%r87, %r86, 23;
	mov.b32 	%f84, %r87;
	ex2.approx.ftz.f32 	%f85, %f83;
	mul.f32 	%f11, %f85, %f84;
	setp.leu.f32 	%p7, %f11, 0f3F800000;
	@%p7 bra 	$L__BB5_13;
	cvt.f64.f32 	%fd6, %f9;
	cvt.f64.f32 	%fd7, %f10;
	st.local.f64 	[%rd5], %fd1;
	st.local.f64 	[%rd5+8], %fd6;
	st.local.f64 	[%rd5+16], %fd7;
	st.local.v2.u32 	[%rd5+24], {%r1, %r159};
	st.local.v2.u32 	[%rd5+32], {%r4, %r53};
	st.local.u32 	[%rd5+40], %r51;
	mov.u64 	%rd77, $str$2;
	cvta.global.u64 	%rd78, %rd77;
	add.u64 	%rd79, %SP, 0;
	{ // callseq 16, 0
	.param .b64 param0;
	st.param.b64 	[param0], %rd78;
	.param .b64 param1;
	st.param.b64 	[param1], %rd79;
	.param .b32 retval0;
	call.uni (retval0), 
	vprintf, 
	(
	param0, 
	param1
	);
	ld.param.b32 	%r88, [retval0];
	} // callseq 16
$L__BB5_13:
	mul.f32 	%f86, %f2, %f11;
	atom.global.add.f32 	%f87, [%rd17], %f86;
	atom.global.add.f32 	%f88, [%rd166], %f86;
	atom.global.add.f32 	%f89, [%rd168], %f86;
	ld.shared.f32 	%f12, [%r13];
	ld.shared.f32 	%f13, [%r160+4];
	add.f32 	%f90, %f12, %f13;
	ld.global.nc.f32 	%f91, [%rd167+4];
	add.f32 	%f92, %f90, %f91;
	sub.f32 	%f93, %f92, %f1;
	fma.rn.f32 	%f94, %f93, 0f3BBB989D, 0f3F000000;
	cvt.sat.f32.f32 	%f95, %f94;
	mov.f32 	%f96, 0f4B400001;
	mov.f32 	%f97, 0f437C0000;
	fma.rm.f32 	%f98, %f95, %f97, %f96;
	add.f32 	%f99, %f98, 0fCB40007F;
	neg.f32 	%f100, %f99;
	fma.rn.f32 	%f101, %f93, 0f3FB8AA3B, %f100;
	fma.rn.f32 	%f102, %f93, 0f32A57060, %f101;
	mov.b32 	%r90, %f98;
	shl.b32 	%r91, %r90, 23;
	mov.b32 	%f103, %r91;
	ex2.approx.ftz.f32 	%f104, %f102;
	mul.f32 	%f14, %f104, %f103;
	setp.leu.f32 	%p8, %f14, 0f3F800000;
	@%p8 bra 	$L__BB5_15;
	cvt.f64.f32 	%fd8, %f12;
	cvt.f64.f32 	%fd9, %f13;
	st.local.f64 	[%rd5], %fd1;
	st.local.f64 	[%rd5+8], %fd8;
	st.local.f64 	[%rd5+16], %fd9;
	st.local.v2.u32 	[%rd5+24], {%r1, %r159};
	st.local.v2.u32 	[%rd5+32], {%r4, %r53};
	st.local.u32 	[%rd5+40], %r51;
	mov.u64 	%rd80, $str$2;
	cvta.global.u64 	%rd81, %rd80;
	add.u64 	%rd82, %SP, 0;
	{ // callseq 17, 0
	.param .b64 param0;
	st.param.b64 	[param0], %rd81;
	.param .b64 param1;
	st.param.b64 	[param1], %rd82;
	.param .b32 retval0;
	call.uni (retval0), 
	vprintf, 
	(
	param0, 
	param1
	);
	ld.param.b32 	%r92, [retval0];
	} // callseq 17
$L__BB5_15:
	mul.f32 	%f105, %f2, %f14;
	atom.global.add.f32 	%f106, [%rd17], %f105;
	atom.global.add.f32 	%f107, [%rd166+4], %f105;
	atom.global.add.f32 	%f108, [%rd168+4], %f105;
	add.s32 	%r161, %r161, 4;
	add.s64 	%rd168, %rd168, 16;
	add.s32 	%r160, %r160, 16;
	add.s64 	%rd167, %rd167, 16;
	add.s64 	%rd166, %rd166, 16;
	setp.ne.s32 	%p9, %r161, 0;
	mov.u32 	%r163, %r21;
	@%p9 bra 	$L__BB5_7;
$L__BB5_16:
	setp.eq.s32 	%p10, %r19, 0;
	@%p10 bra 	$L__BB5_27;
	setp.eq.s32 	%p11, %r20, 0;
	@%p11 bra 	$L__BB5_23;
	ld.shared.f32 	%f15, [%r13];
	shl.b32 	%r94, %r163, 2;
	mov.u32 	%r95, _ZZ15kernel_backwardIfEvPT_S1_S1_S1_S1_S1_iiiiE5right;
	add.s32 	%r35, %r95, %r94;
	ld.shared.f32 	%f16, [%r35];
	add.f32 	%f109, %f15, %f16;
	add.s32 	%r96, %r16, %r163;
	cvt.u64.u32 	%rd83, %r96;
	add.s64 	%rd84, %rd83, %rd10;
	shl.b64 	%rd85, %rd84, 2;
	add.s64 	%rd86, %rd2, %rd85;
	ld.global.nc.f32 	%f110, [%rd86];
	add.f32 	%f111, %f109, %f110;
	sub.f32 	%f112, %f111, %f1;
	fma.rn.f32 	%f113, %f112, 0f3BBB989D, 0f3F000000;
	cvt.sat.f32.f32 	%f114, %f113;
	mov.f32 	%f115, 0f4B400001;
	mov.f32 	%f116, 0f437C0000;
	fma.rm.f32 	%f117, %f114, %f116, %f115;
	add.f32 	%f118, %f117, 0fCB40007F;
	neg.f32 	%f119, %f118;
	fma.rn.f32 	%f120, %f112, 0f3FB8AA3B, %f119;
	fma.rn.f32 	%f121, %f112, 0f32A57060, %f120;
	mov.b32 	%r97, %f117;
	shl.b32 	%r98, %r97, 23;
	mov.b32 	%f122, %r98;
	ex2.approx.ftz.f32 	%f123, %f121;
	mul.f32 	%f17, %f123, %f122;
	setp.leu.f32 	%p12, %f17, 0f3F800000;
	@%p12 bra 	$L__BB5_20;
	cvt.f64.f32 	%fd10, %f15;
	cvt.f64.f32 	%fd11, %f16;
	st.local.f64 	[%rd5], %fd1;
	st.local.f64 	[%rd5+8], %fd10;
	st.local.f64 	[%rd5+16], %fd11;
	st.local.v2.u32 	[%rd5+24], {%r1, %r159};
	st.local.v2.u32 	[%rd5+32], {%r4, %r53};
	st.local.u32 	[%rd5+40], %r51;
	mov.u64 	%rd87, $str$2;
	cvta.global.u64 	%rd88, %rd87;
	add.u64 	%rd89, %SP, 0;
	{ // callseq 18, 0
	.param .b64 param0;
	st.param.b64 	[param0], %rd88;
	.param .b64 param1;
	st.param.b64 	[param1], %rd89;
	.param .b32 retval0;
	call.uni (retval0), 
	vprintf, 
	(
	param0, 
	param1
	);
	ld.param.b32 	%r99, [retval0];
	} // callseq 18
$L__BB5_20:
	mul.f32 	%f124, %f2, %f17;
	atom.global.add.f32 	%f125, [%rd17], %f124;
	cvt.u64.u32 	%rd90, %r163;
	add.s64 	%rd91, %rd18, %rd90;
	shl.b64 	%rd92, %rd91, 2;
	add.s64 	%rd27, %rd8, %rd92;
	atom.global.add.f32 	%f126, [%rd27], %f124;
	add.s64 	%rd93, %rd13, %rd90;
	shl.b64 	%rd94, %rd93, 2;
	add.s64 	%rd28, %rd1, %rd94;
	atom.global.add.f32 	%f127, [%rd28], %f124;
	ld.shared.f32 	%f18, [%r13];
	ld.shared.f32 	%f19, [%r35+4];
	add.f32 	%f128, %f18, %f19;
	add.s64 	%rd95, %rd2, %rd94;
	ld.global.nc.f32 	%f129, [%rd95+4];
	add.f32 	%f130, %f128, %f129;
	sub.f32 	%f131, %f130, %f1;
	fma.rn.f32 	%f132, %f131, 0f3BBB989D, 0f3F000000;
	cvt.sat.f32.f32 	%f133, %f132;
	mov.f32 	%f134, 0f4B400001;
	mov.f32 	%f135, 0f437C0000;
	fma.rm.f32 	%f136, %f133, %f135, %f134;
	add.f32 	%f137, %f136, 0fCB40007F;
	neg.f32 	%f138, %f137;
	fma.rn.f32 	%f139, %f131, 0f3FB8AA3B, %f138;
	fma.rn.f32 	%f140, %f131, 0f32A57060, %f139;
	mov.b32 	%r101, %f136;
	shl.b32 	%r102, %r101, 23;
	mov.b32 	%f141, %r102;
	ex2.approx.ftz.f32 	%f142, %f140;
	mul.f32 	%f20, %f142, %f141;
	setp.leu.f32 	%p13, %f20, 0f3F800000;
	@%p13 bra 	$L__BB5_22;
	cvt.f64.f32 	%fd12, %f18;
	cvt.f64.f32 	%fd13, %f19;
	st.local.f64 	[%rd5], %fd1;
	st.local.f64 	[%rd5+8], %fd12;
	st.local.f64 	[%rd5+16], %fd13;
	st.local.v2.u32 	[%rd5+24], {%r1, %r159};
	st.local.v2.u32 	[%rd5+32], {%r4, %r53};
	st.local.u32 	[%rd5+40], %r51;
	mov.u64 	%rd96, $str$2;
	cvta.global.u64 	%rd97, %rd96;
	add.u64 	%rd98, %SP, 0;
	{ // callseq 19, 0
	.param .b64 param0;
	st.param.b64 	[param0], %rd97;
	.param .b64 param1;
	st.param.b64 	[param1], %rd98;
	.param .b32 retval0;
	call.uni (retval0), 
	vprintf, 
	(
	param0, 
	param1
	);
	ld.param.b32 	%r103, [retval0];
	} // callseq 19
$L__BB5_22:
	mul.f32 	%f143, %f2, %f20;
	atom.global.add.f32 	%f144, [%rd17], %f143;
	atom.global.add.f32 	%f145, [%rd27+4], %f143;
	atom.global.add.f32 	%f146, [%rd28+4], %f143;
	add.s32 	%r163, %r163, 2;
$L__BB5_23:
	setp.eq.s32 	%p14, %r22, 0;
	@%p14 bra 	$L__BB5_27;
	ld.shared.f32 	%f21, [%r13];
	shl.b32 	%r105, %r163, 2;
	mov.u32 	%r106, _ZZ15kernel_backwardIfEvPT_S1_S1_S1_S1_S1_iiiiE5right;
	add.s32 	%r107, %r106, %r105;
	ld.shared.f32 	%f22, [%r107];
	add.f32 	%f147, %f21, %f22;
	add.s32 	%r108, %r16, %r163;
	cvt.u64.u32 	%rd99, %r108;
	add.s64 	%rd100, %rd99, %rd10;
	shl.b64 	%rd101, %rd100, 2;
	add.s64 	%rd102, %rd2, %rd101;
	ld.global.nc.f32 	%f148, [%rd102];
	add.f32 	%f149, %f147, %f148;
	sub.f32 	%f150, %f149, %f1;
	fma.rn.f32 	%f151, %f150, 0f3BBB989D, 0f3F000000;
	cvt.sat.f32.f32 	%f152, %f151;
	mov.f32 	%f153, 0f4B400001;
	mov.f32 	%f154, 0f437C0000;
	fma.rm.f32 	%f155, %f152, %f154, %f153;
	add.f32 	%f156, %f155, 0fCB40007F;
	neg.f32 	%f157, %f156;
	fma.rn.f32 	%f158, %f150, 0f3FB8AA3B, %f157;
	fma.rn.f32 	%f159, %f150, 0f32A57060, %f158;
	mov.b32 	%r109, %f155;
	shl.b32 	%r110, %r109, 23;
	mov.b32 	%f160, %r110;
	ex2.approx.ftz.f32 	%f161, %f159;
	mul.f32 	%f23, %f161, %f160;
	setp.leu.f32 	%p15, %f23, 0f3F800000;
	@%p15 bra 	$L__BB5_26;
	cvt.f64.f32 	%fd14, %f21;
	cvt.f64.f32 	%fd15, %f22;
	st.local.f64 	[%rd5], %fd1;
	st.local.f64 	[%rd5+8], %fd14;
	st.local.f64 	[%rd5+16], %fd15;
	st.local.v2.u32 	[%rd5+24], {%r1, %r159};
	st.local.v2.u32 	[%rd5+32], {%r4, %r53};
	st.local.u32 	[%rd5+40], %r51;
	mov.u64 	%rd103, $str$2;
	cvta.global.u64 	%rd104, %rd103;
	add.u64 	%rd105, %SP, 0;
	{ // callseq 20, 0
	.param .b64 param0;
	st.param.b64 	[param0], %rd104;
	.param .b64 param1;
	st.param.b64 	[param1], %rd105;
	.param .b32 retval0;
	call.uni (retval0), 
	vprintf, 
	(
	param0, 
	param1
	);
	ld.param.b32 	%r111, [retval0];
	} // callseq 20
$L__BB5_26:
	mul.f32 	%f162, %f2, %f23;
	atom.global.add.f32 	%f163, [%rd17], %f162;
	cvt.u64.u32 	%rd106, %r163;
	add.s64 	%rd107, %rd18, %rd106;
	shl.b64 	%rd108, %rd107, 2;
	add.s64 	%rd109, %rd8, %rd108;
	atom.global.add.f32 	%f164, [%rd109], %f162;
	add.s64 	%rd110, %rd13, %rd106;
	shl.b64 	%rd111, %rd110, 2;
	add.s64 	%rd112, %rd1, %rd111;
	atom.global.add.f32 	%f165, [%rd112], %f162;
$L__BB5_27:
	bar.sync 	0;
	add.s32 	%r164, %r26, 2;
	setp.ge.s32 	%p16, %r164, %r4;
	@%p16 bra 	$L__BB5_3;
	add.s32 	%r39, %r29, %r3;
	mul.lo.s32 	%r113, %r28, %r51;
	add.s32 	%r114, %r113, %r17;
	mad.lo.s32 	%r40, %r114, %r53, %r14;
	cvt.u64.u32 	%rd29, %r27;
	mul.lo.s32 	%r115, %r18, %r113;
	cvt.s64.s32 	%rd113, %r115;
	add.s64 	%rd30, %rd14, %rd113;
$L__BB5_29:
	mad.lo.s32 	%r116, %r164, %r53, %r39;
	mul.wide.s32 	%rd114, %r116, 4;
	add.s64 	%rd115, %rd8, %rd114;
	ld.global.f32 	%f166, [%rd115];
	st.shared.f32 	[%r15], %f166;
	mul.lo.s32 	%r42, %r18, %r164;
	add.s32 	%r117, %r40, %r42;
	cvt.s64.s32 	%rd116, %r117;
	add.s64 	%rd117, %rd9, %rd116;
	shl.b64 	%rd118, %rd117, 2;
	add.s64 	%rd119, %rd7, %rd118;
	ld.global.f32 	%f167, [%rd119];
	st.shared.f32 	[%r13], %f167;
	bar.sync 	0;
	@%p3 bra 	$L__BB5_52;
	setp.lt.u32 	%p18, %r53, 4;
	cvt.s64.s32 	%rd120, %r42;
	add.s64 	%rd31, %rd120, %rd29;
	add.s64 	%rd121, %rd30, %rd120;
	shl.b64 	%rd122, %rd121, 2;
	add.s64 	%rd32, %rd7, %rd122;
	mov.b32 	%r167, 0;
	@%p18 bra 	$L__BB5_41;
	mov.b32 	%r165, 0;
$L__BB5_32:
	.pragma "nounroll";
	ld.shared.f32 	%f168, [%r13];
	shl.b32 	%r120, %r165, 2;
	mov.u32 	%r121, _ZZ15kernel_backwardIfEvPT_S1_S1_S1_S1_S1_iiiiE5right;
	add.s32 	%r44, %r121, %r120;
	ld.shared.f32 	%f169, [%r44];
	add.f32 	%f170, %f168, %f169;
	add.s32 	%r122, %r16, %r165;
	cvt.u64.u32 	%rd123, %r122;
	add.s64 	%rd124, %rd123, %rd10;
	shl.b64 	%rd125, %rd124, 2;
	add.s64 	%rd33, %rd4, %rd125;
	ld.global.nc.f32 	%f171, [%rd33];
	add.f32 	%f172, %f170, %f171;
	sub.f32 	%f173, %f172, %f1;
	fma.rn.f32 	%f174, %f173, 0f3BBB989D, 0f3F000000;
	cvt.sat.f32.f32 	%f175, %f174;
	mov.f32 	%f176, 0f4B400001;
	mov.f32 	%f177, 0f437C0000;
	fma.rm.f32 	%f178, %f175, %f177, %f176;
	add.f32 	%f179, %f178, 0fCB40007F;
	neg.f32 	%f180, %f179;
	fma.rn.f32 	%f181, %f173, 0f3FB8AA3B, %f180;
	fma.rn.f32 	%f182, %f173, 0f32A57060, %f181;
	mov.b32 	%r123, %f178;
	shl.b32 	%r124, %r123, 23;
	mov.b32 	%f183, %r124;
	ex2.approx.ftz.f32 	%f184, %f182;
	mul.f32 	%f24, %f184, %f183;
	setp.leu.f32 	%p19, %f24, 0f3F800000;
	@%p19 bra 	$L__BB5_34;
	mov.u64 	%rd126, $str$3;
	cvta.global.u64 	%rd127, %rd126;
	{ // callseq 21, 0
	.param .b64 param0;
	st.param.b64 	[param0], %rd127;
	.param .b64 param1;
	st.param.b64 	[param1], 0;
	.param .b32 retval0;
	call.uni (retval0), 
	vprintf, 
	(
	param0, 
	param1
	);
	ld.param.b32 	%r125, [retval0];
	} // callseq 21
$L__BB5_34:
	mul.f32 	%f185, %f2, %f24;
	cvt.u64.u32 	%rd128, %r165;
	add.s64 	%rd129, %rd31, %rd128;
	shl.b64 	%rd130, %rd129, 2;
	add.s64 	%rd34, %rd8, %rd130;
	atom.global.add.f32 	%f186, [%rd34], %f185;
	atom.global.add.f32 	%f187, [%rd32], %f185;
	add.s64 	%rd131, %rd13, %rd128;
	shl.b64 	%rd132, %rd131, 2;
	add.s64 	%rd35, %rd3, %rd132;
	atom.global.add.f32 	%f188, [%rd35], %f185;
	ld.shared.f32 	%f189, [%r13];
	ld.shared.f32 	%f190, [%r44+4];
	add.f32 	%f191, %f189, %f190;
	ld.global.nc.f32 	%f192, [%rd33+4];
	add.f32 	%f193, %f191, %f192;
	sub.f32 	%f194, %f193, %f1;
	fma.rn.f32 	%f195, %f194, 0f3BBB989D, 0f3F000000;
	cvt.sat.f32.f32 	%f196, %f195;
	mov.f32 	%f197, 0f4B400001;
	mov.f32 	%f198, 0f437C0000;
	fma.rm.f32 	%f199, %f196, %f198, %f197;
	add.f32 	%f200, %f199, 0fCB40007F;
	neg.f32 	%f201, %f200;
	fma.rn.f32 	%f202, %f194, 0f3FB8AA3B, %f201;
	fma.rn.f32 	%f203, %f194, 0f32A57060, %f202;
	mov.b32 	%r127, %f199;
	shl.b32 	%r128, %r127, 23;
	mov.b32 	%f204, %r128;
	ex2.approx.ftz.f32 	%f205, %f203;
	mul.f32 	%f25, %f205, %f204;
	setp.leu.f32 	%p20, %f25, 0f3F800000;
	@%p20 bra 	$L__BB5_36;
	mov.u64 	%rd133, $str$3;
	cvta.global.u64 	%rd134, %rd133;
	{ // callseq 22, 0
	.param .b64 param0;
	st.param.b64 	[param0], %rd134;
	.param .b64 param1;
	st.param.b64 	[param1], 0;
	.param .b32 retval0;
	call.uni (retval0), 
	vprintf, 
	(
	param0, 
	param1
	);
	ld.param.b32 	%r129, [retval0];
	} // callseq 22
$L__BB5_36:
	mul.f32 	%f206, %f2, %f25;
	atom.global.add.f32 	%f207, [%rd34+4], %f206;
	atom.global.add.f32 	%f208, [%rd32], %f206;
	atom.global.add.f32 	%f209, [%rd35+4], %f206;
	ld.shared.f32 	%f210, [%r13];
	ld.shared.f32 	%f211, [%r44+8];
	add.f32 	%f212, %f210, %f211;
	ld.global.nc.f32 	%f213, [%rd33+8];
	add.f32 	%f214, %f212, %f213;
	sub.f32 	%f215, %f214, %f1;
	fma.rn.f32 	%f216, %f215, 0f3BBB989D, 0f3F000000;
	cvt.sat.f32.f32 	%f217, %f216;
	mov.f32 	%f218, 0f4B400001;
	mov.f32 	%f219, 0f437C0000;
	fma.rm.f32 	%f220, %f217, %f219, %f218;
	add.f32 	%f221, %f220, 0fCB40007F;
	neg.f32 	%f222, %f221;
	fma.rn.f32 	%f223, %f215, 0f3FB8AA3B, %f222;
	fma.rn.f32 	%f224, %f215, 0f32A57060, %f223;
	mov.b32 	%r131, %f220;
	shl.b32 	%r132, %r131, 23;
	mov.b32 	%f225, %r132;
	ex2.approx.ftz.f32 	%f226, %f224;
	mul.f32 	%f26, %f226, %f225;
	setp.leu.f32 	%p21, %f26, 0f3F800000;
	@%p21 bra 	$L__BB5_38;
	mov.u64 	%rd135, $str$3;
	cvta.global.u64 	%rd136, %rd135;
	{ // callseq 23, 0
	.param .b64 param0;
	st.param.b64 	[param0], %rd136;
	.param .b64 param1;
	st.param.b64 	[param1], 0;
	.param .b32 retval0;
	call.uni (retval0), 
	vprintf, 
	(
	param0, 
	param1
	);
	ld.param.b32 	%r133, [retval0];
	} // callseq 23
$L__BB5_38:
	mul.f32 	%f227, %f2, %f26;
	atom.global.add.f32 	%f228, [%rd34+8], %f227;
	atom.global.add.f32 	%f229, [%rd32], %f227;
	atom.global.add.f32 	%f230, [%rd35+8], %f227;
	ld.shared.f32 	%f231, [%r13];
	ld.shared.f32 	%f232, [%r44+12];
	add.f32 	%f233, %f231, %f232;
	ld.global.nc.f32 	%f234, [%rd33+12];
	add.f32 	%f235, %f233, %f234;
	sub.f32 	%f236, %f235, %f1;
	fma.rn.f32 	%f237, %f236, 0f3BBB989D, 0f3F000000;
	cvt.sat.f32.f32 	%f238, %f237;
	mov.f32 	%f239, 0f4B400001;
	mov.f32 	%f240, 0f437C0000;
	fma.rm.f32 	%f241, %f238, %f240, %f239;
	add.f32 	%f242, %f241, 0fCB40007F;
	neg.f32 	%f243, %f242;
	fma.rn.f32 	%f244, %f236, 0f3FB8AA3B, %f243;
	fma.rn.f32 	%f245, %f236, 0f32A57060, %f244;
	mov.b32 	%r135, %f241;
	shl.b32 	%r136, %r135, 23;
	mov.b32 	%f246, %r136;
	ex2.approx.ftz.f32 	%f247, %f245;
	mul.f32 	%f27, %f247, %f246;
	setp.leu.f32 	%p22, %f27, 0f3F800000;
	@%p22 bra 	$L__BB5_40;
	mov.u64 	%rd137, $str$3;
	cvta.global.u64 	%rd138, %rd137;
	{ // callseq 24, 0
	.param .b64 param0;
	st.param.b64 	[param0], %rd138;
	.param .b64 param1;
	st.param.b64 	[param1], 0;
	.param .b32 retval0;
	call.uni (retval0), 
	vprintf, 
	(
	param0, 
	param1
	);
	ld.param.b32 	%r137, [retval0];
	} // callseq 24
$L__BB5_40:
	mul.f32 	%f248, %f2, %f27;
	atom.global.add.f32 	%f249, [%rd34+12], %f248;
	atom.global.add.f32 	%f250, [%rd32], %f248;
	atom.global.add.f32 	%f251, [%rd35+12], %f248;
	add.s32 	%r165, %r165, 4;
	setp.ne.s32 	%p23, %r165, %r21;
	mov.u32 	%r167, %r21;
	@%p23 bra 	$L__BB5_32;
$L__BB5_41:
	setp.eq.s32 	%p24, %r19, 0;
	@%p24 bra 	$L__BB5_52;
	setp.eq.s32 	%p25, %r20, 0;
	@%p25 bra 	$L__BB5_48;
	ld.shared.f32 	%f252, [%r13];
	shl.b32 	%r139, %r167, 2;
	mov.u32 	%r140, _ZZ15kernel_backwardIfEvPT_S1_S1_S1_S1_S1_iiiiE5right;
	add.s32 	%r47, %r140, %r139;
	ld.shared.f32 	%f253, [%r47];
	add.f32 	%f254, %f252, %f253;
	add.s32 	%r141, %r16, %r167;
	cvt.u64.u32 	%rd139, %r141;
	add.s64 	%rd140, %rd139, %rd10;
	shl.b64 	%rd141, %rd140, 2;
	add.s64 	%rd142, %rd4, %rd141;
	ld.global.nc.f32 	%f255, [%rd142];
	add.f32 	%f256, %f254, %f255;
	sub.f32 	%f257, %f256, %f1;
	fma.rn.f32 	%f258, %f257, 0f3BBB989D, 0f3F000000;
	cvt.sat.f32.f32 	%f259, %f258;
	mov.f32 	%f260, 0f4B400001;
	mov.f32 	%f261, 0f437C0000;
	fma.rm.f32 	%f262, %f259, %f261, %f260;
	add.f32 	%f263, %f262, 0fCB40007F;
	neg.f32 	%f264, %f263;
	fma.rn.f32 	%f265, %f257, 0f3FB8AA3B, %f264;
	fma.rn.f32 	%f266, %f257, 0f32A57060, %f265;
	mov.b32 	%r142, %f262;
	shl.b32 	%r143, %r142, 23;
	mov.b32 	%f267, %r143;
	ex2.approx.ftz.f32 	%f268, %f266;
	mul.f32 	%f28, %f268, %f267;
	setp.leu.f32 	%p26, %f28, 0f3F800000;
	@%p26 bra 	$L__BB5_45;
	mov.u64 	%rd143, $str$3;
	cvta.global.u64 	%rd144, %rd143;
	{ // callseq 25, 0
	.param .b64 param0;
	st.param.b64 	[param0], %rd144;
	.param .b64 param1;
	st.param.b64 	[param1], 0;
	.param .b32 retval0;
	call.uni (retval0), 
	vprintf, 
	(
	param0, 
	param1
	);
	ld.param.b32 	%r144, [retval0];
	} // callseq 25
$L__BB5_45:
	mul.f32 	%f269, %f2, %f28;
	cvt.u64.u32 	%rd145, %r167;
	add.s64 	%rd146, %rd31, %rd145;
	shl.b64 	%rd147, %rd146, 2;
	add.s64 	%rd36, %rd8, %rd147;
	atom.global.add.f32 	%f270, [%rd36], %f269;
	atom.global.add.f32 	%f271, [%rd32], %f269;
	add.s64 	%rd148, %rd13, %rd145;
	shl.b64 	%rd149, %rd148, 2;
	add.s64 	%rd37, %rd3, %rd149;
	atom.global.add.f32 	%f272, [%rd37], %f269;
	ld.shared.f32 	%f273, [%r13];
	ld.shared.f32 	%f274, [%r47+4];
	add.f32 	%f275, %f273, %f274;
	add.s64 	%rd150, %rd4, %rd149;
	ld.global.nc.f32 	%f276, [%rd150+4];
	add.f32 	%f277, %f275, %f276;
	sub.f32 	%f278, %f277, %f1;
	fma.rn.f32 	%f279, %f278, 0f3BBB989D, 0f3F000000;
	cvt.sat.f32.f32 	%f280, %f279;
	mov.f32 	%f281, 0f4B400001;
	mov.f32 	%f282, 0f437C0000;
	fma.rm.f32 	%f283, %f280, %f282, %f281;
	add.f32 	%f284, %f283, 0fCB40007F;
	neg.f32 	%f285, %f284;
	fma.rn.f32 	%f286, %f278, 0f3FB8AA3B, %f285;
	fma.rn.f32 	%f287, %f278, 0f32A57060, %f286;
	mov.b32 	%r146, %f283;
	shl.b32 	%r147, %r146, 23;
	mov.b32 	%f288, %r147;
	ex2.approx.ftz.f32 	%f289, %f287;
	mul.f32 	%f29, %f289, %f288;
	setp.leu.f32 	%p27, %f29, 0f3F800000;
	@%p27 bra 	$L__BB5_47;
	mov.u64 	%rd151, $str$3;
	cvta.global.u64 	%rd152, %rd151;
	{ // callseq 26, 0
	.param .b64 param0;
	st.param.b64 	[param0], %rd152;
	.param .b64 param1;
	st.param.b64 	[param1], 0;
	.param .b32 retval0;
	call.uni (retval0), 
	vprintf, 
	(
	param0, 
	param1
	);
	ld.param.b32 	%r148, [retval0];
	} // callseq 26
$L__BB5_47:
	mul.f32 	%f290, %f2, %f29;
	atom.global.add.f32 	%f291, [%rd36+4], %f290;
	atom.global.add.f32 	%f292, [%rd32], %f290;
	atom.global.add.f32 	%f293, [%rd37+4], %f290;
	add.s32 	%r167, %r167, 2;
$L__BB5_48:
	setp.eq.s32 	%p28, %r22, 0;
	@%p28 bra 	$L__BB5_52;
	ld.shared.f32 	%f294, [%r13];
	shl.b32 	%r150, %r167, 2;
	mov.u32 	%r151, _ZZ15kernel_backwardIfEvPT_S1_S1_S1_S1_S1_iiiiE5right;
	add.s32 	%r152, %r151, %r150;
	ld.shared.f32 	%f295, [%r152];
	add.f32 	%f296, %f294, %f295;
	add.s32 	%r153, %r16, %r167;
	cvt.u64.u32 	%rd153, %r153;
	add.s64 	%rd154, %rd153, %rd10;
	shl.b64 	%rd155, %rd154, 2;
	add.s64 	%rd156, %rd4, %rd155;
	ld.global.nc.f32 	%f297, [%rd156];
	add.f32 	%f298, %f296, %f297;
	sub.f32 	%f299, %f298, %f1;
	fma.rn.f32 	%f300, %f299, 0f3BBB989D, 0f3F000000;
	cvt.sat.f32.f32 	%f301, %f300;
	mov.f32 	%f302, 0f4B400001;
	mov.f32 	%f303, 0f437C0000;
	fma.rm.f32 	%f304, %f301, %f303, %f302;
	add.f32 	%f305, %f304, 0fCB40007F;
	neg.f32 	%f306, %f305;
	fma.rn.f32 	%f307, %f299, 0f3FB8AA3B, %f306;
	fma.rn.f32 	%f308, %f299, 0f32A57060, %f307;
	mov.b32 	%r154, %f304;
	shl.b32 	%r155, %r154, 23;
	mov.b32 	%f309, %r155;
	ex2.approx.ftz.f32 	%f310, %f308;
	mul.f32 	%f30, %f310, %f309;
	setp.leu.f32 	%p29, %f30, 0f3F800000;
	@%p29 bra 	$L__BB5_51;
	mov.u64 	%rd157, $str$3;
	cvta.global.u64 	%rd158, %rd157;
	{ // callseq 27, 0
	.param .b64 param0;
	st.param.b64 	[param0], %rd158;
	.param .b64 param1;
	st.param.b64 	[param1], 0;
	.param .b32 retval0;
	call.uni (retval0), 
	vprintf, 
	(
	param0, 
	param1
	);
	ld.param.b32 	%r156, [retval0];
	} // callseq 27
$L__BB5_51:
	mul.f32 	%f311, %f2, %f30;
	cvt.u64.u32 	%rd159, %r167;
	add.s64 	%rd160, %rd31, %rd159;
	shl.b64 	%rd161, %rd160, 2;
	add.s64 	%rd162, %rd8, %rd161;
	atom.global.add.f32 	%f312, [%rd162], %f311;
	atom.global.add.f32 	%f313, [%rd32], %f311;
	add.s64 	%rd163, %rd13, %rd159;
	shl.b64 	%rd164, %rd163, 2;
	add.s64 	%rd165, %rd3, %rd164;
	atom.global.add.f32 	%f314, [%rd165], %f311;
$L__BB5_52:
	bar.sync 	0;
	add.s32 	%r164, %r164, 1;
	setp.eq.s32 	%p30, %r164, %r4;
	@%p30 bra 	$L__BB5_3;
	bra.uni 	$L__BB5_29;
$L__BB5_53:
	ret;

}


// ===== COMPILED SASS (sm_100) =====

	.target	sm_100

	.elftype	@"ET_EXEC"


//--------------------- .note.nv.tkinfo           --------------------------
	.section	.note.nv.tkinfo,"",@"SHT_NOTE"
	.sectionflags	@"SHF_NOTE_NV_TKINFO"
	.tkinfo
        /*0018*/ 	.word	0x00000002
        /*0030*/ 	.string	""
        /*0030*/ 	.string	"ptxas"
        /*0030*/ 	.string	"Cuda compilation tools, release 13.0, V13.0.88"
        /*0030*/ 	.string	"Build cuda_13.0.r13.0/compiler.36424714_0"
        /*0030*/ 	.string	"-arch sm_100 -m 64 "



//--------------------- .note.nv.cuinfo           --------------------------
	.section	.note.nv.cuinfo,"",@"SHT_NOTE"
	.sectionflags	@"SHF_NOTE_NV_CUINFO"
        /*0018*/ 	.short	0x0002
        /*001a*/ 	.short	0x0064
        /*001c*/ 	.short	0x0082
	.zero		2


//--------------------- .nv.info                  --------------------------
	.section	.nv.info,"",@"SHT_CUDA_INFO"
	.align	4


	//----- nvinfo : EIATTR_REGCOUNT
	.align		4
        /*0000*/ 	.byte	0x04, 0x2f
        /*0002*/ 	.short	(.L_5 - .L_4)
	.align		4
.L_4:
        /*0004*/ 	.word	index@(_Z14kernel_forwardIfEvPT_S1_S1_S1_iiii)
        /*0008*/ 	.word	0x00000017


	//----- nvinfo : EIATTR_FRAME_SIZE
	.align		4
.L_5:
        /*000c*/ 	.byte	0x04, 0x11
        /*000e*/ 	.short	(.L_7 - .L_6)
	.align		4
.L_6:
        /*0010*/ 	.word	index@(_Z14kernel_forwardIfEvPT_S1_S1_S1_iiii)
        /*0014*/ 	.word	0x00000000


	//----- nvinfo : EIATTR_REGCOUNT
	.align		4
.L_7:
        /*0018*/ 	.byte	0x04, 0x2f
        /*001a*/ 	.short	(.L_9 - .L_8)
	.align		4
.L_8:
        /*001c*/ 	.word	index@(_Z16kernel_forward_dIfEvPT_S1_S1_S1_iiii)
        /*0020*/ 	.word	0x0000001e


	//----- nvinfo : EIATTR_FRAME_SIZE
	.align		4
.L_9:
        /*0024*/ 	.byte	0x04, 0x11
        /*0026*/ 	.short	(.L_11 - .L_10)
	.align		4
.L_10:
        /*0028*/ 	.word	index@(_Z16kernel_forward_dIfEvPT_S1_S1_S1_iiii)
        /*002c*/ 	.word	0x00000000


	//----- nvinfo : EIATTR_REGCOUNT
	.align		4
.L_11:
        /*0030*/ 	.byte	0x04, 0x2f
        /*0032*/ 	.short	(.L_13 - .L_12)
	.align		4
.L_12:
        /*0034*/ 	.word	index@(_Z21kernel_forward_argmaxIfEvPT_S1_S1_S1_iiii)
        /*0038*/ 	.word	0x0000001e


	//----- nvinfo : EIATTR_FRAME_SIZE
	.align		4
.L_13:
        /*003c*/ 	.byte	0x04, 0x11
        /*003e*/ 	.short	(.L_15 - .L_14)
	.align		4
.L_14:
        /*0040*/ 	.word	index@(_Z21kernel_forward_argmaxIfEvPT_S1_S1_S1_iiii)
        /*0044*/ 	.word	0x00000000


	//----- nvinfo : EIATTR_REGCOUNT
	.align		4
.L_15:
        /*0048*/ 	.byte	0x04, 0x2f
        /*004a*/ 	.short	(.L_17 - .L_16)
	.align		4
.L_16:
        /*004c*/ 	.word	index@(_Z23kernel_forward_d_argmaxIfEvPT_S1_S1_S1_iiii)
        /*0050*/ 	.word	0x00000020


	//----- nvinfo : EIATTR_FRAME_SIZE
	.align		4
.L_17:
        /*0054*/ 	.byte	0x04, 0x11
        /*0056*/ 	.short	(.L_19 - .L_18)
	.align		4
.L_18:
        /*0058*/ 	.word	index@(_Z23kernel_forward_d_argmaxIfEvPT_S1_S1_S1_iiii)
        /*005c*/ 	.word	0x00000000


	//----- nvinfo : EIATTR_REGCOUNT
	.align		4
.L_19:
        /*0060*/ 	.byte	0x04, 0x2f
        /*0062*/ 	.short	(.L_21 - .L_20)
	.align		4
.L_20:
        /*0064*/ 	.word	index@(_Z17kernel_backward_dIfEvPT_S1_S1_S1_S1_S1_iiii)
        /*0068*/ 	.word	0x0000002d


	//----- nvinfo : EIATTR_FRAME_SIZE
	.align		4
.L_21:
        /*006c*/ 	.byte	0x04, 0x11
        /*006e*/ 	.short	(.L_23 - .L_22)
	.align		4
.L_22:
        /*0070*/ 	.word	index@(_Z17kernel_backward_dIfEvPT_S1_S1_S1_S1_S1_iiii)
        /*0074*/ 	.word	0x00000000


	//----- nvinfo : EIATTR_REGCOUNT
	.align		4
.L_23:
        /*0078*/ 	.byte	0x04, 0x2f
        /*007a*/ 	.short	(.L_25 - .L_24)
	.align		4
.L_24:
        /*007c*/ 	.word	index@(_Z15kernel_backwardIfEvPT_S1_S1_S1_S1_S1_iiii)
        /*0080*/ 	.word	0x00000030


	//----- nvinfo : EIATTR_FRAME_SIZE
	.align		4
.L_25:
        /*0084*/ 	.byte	0x04, 0x11
        /*0086*/ 	.short	(.L_27 - .L_26)
	.align		4
.L_26:
        /*0088*/ 	.word	index@(_Z15kernel_backwardIfEvPT_S1_S1_S1_S1_S1_iiii)
        /*008c*/ 	.word	0x00000030


	//----- nvinfo : EIATTR_MIN_STACK_SIZE
	.align		4
.L_27:
        /*0090*/ 	.byte	0x04, 0x12
        /*0092*/ 	.short	(.L_29 - .L_28)
	.align		4
.L_28:
        /*0094*/ 	.word	index@(_Z15kernel_backwardIfEvPT_S1_S1_S1_S1_S1_iiii)
        /*0098*/ 	.word	0x00000030


	//----- nvinfo : EIATTR_MIN_STACK_SIZE
	.align		4
.L_29:
        /*009c*/ 	.byte	0x04, 0x12
        /*009e*/ 	.short	(.L_31 - .L_30)
	.align		4
.L_30:
        /*00a0*/ 	.word	index@(_Z17kernel_backward_dIfEvPT_S1_S1_S1_S1_S1_iiii)
        /*00a4*/ 	.word	0x00000000


	//----- nvinfo : EIATTR_MIN_STACK_SIZE
	.align		4
.L_31:
        /*00a8*/ 	.byte	0x04, 0x12
        /*00aa*/ 	.short	(.L_33 - .L_32)
	.align		4
.L_32:
        /*00ac*/ 	.word	index@(_Z23kernel_forward_d_argmaxIfEvPT_S1_S1_S1_iiii)
        /*00b0*/ 	.word	0x00000000


	//----- nvinfo : EIATTR_MIN_STACK_SIZE
	.align		4
.L_33:
        /*00b4*/ 	.byte	0x04, 0x12
        /*00b6*/ 	.short	(.L_35 - .L_34)
	.align		4
.L_34:
        /*00b8*/ 	.word	index@(_Z21kernel_forward_argmaxIfEvPT_S1_S1_S1_iiii)
        /*00bc*/ 	.word	0x00000000


	//----- nvinfo : EIATTR_MIN_STACK_SIZE
	.align		4
.L_35:
        /*00c0*/ 	.byte	0x04, 0x12
        /*00c2*/ 	.short	(.L_37 - .L_36)
	.align		4
.L_36:
        /*00c4*/ 	.word	index@(_Z16kernel_forward_dIfEvPT_S1_S1_S1_iiii)
        /*00c8*/ 	.word	0x00000000


	//----- nvinfo : EIATTR_MIN_STACK_SIZE
	.align		4
.L_37:
        /*00cc*/ 	.byte	0x04, 0x12
        /*00ce*/ 	.short	(.L_39 - .L_38)
	.align		4
.L_38:
        /*00d0*/ 	.word	index@(_Z14kernel_forwardIfEvPT_S1_S1_S1_iiii)
        /*00d4*/ 	.word	0x00000000
.L_39:


//--------------------- .nv.compat                --------------------------
	.section	.nv.compat,"",@"SHT_CUDA_COMPAT_INFO"
	.align	4
        /*0000*/ 	.byte	0x02, 0x09, 0x00, 0x00, 0x02, 0x02, 0x01, 0x00, 0x02, 0x05, 0x05, 0x00, 0x03, 0x07, 0x01, 0x01
        /*0010*/ 	.byte	0x02, 0x03, 0x00, 0x00, 0x02, 0x06, 0x01, 0x00, 0x04, 0x0b, 0x08, 0x00, 0x01, 0x00, 0x00, 0x00
        /*0020*/ 	.byte	0x00, 0x00, 0x00, 0x00


//--------------------- .nv.info._Z15kernel_backwardIfEvPT_S1_S1_S1_S1_S1_iiii --------------------------
	.section	.nv.info._Z15kernel_backwardIfEvPT_S1_S1_S1_S1_S1_iiii,"",@"SHT_CUDA_INFO"
	.sectionflags	@""
	.align	4


	//----- nvinfo : EIATTR_CUDA_API_VERSION
	.align		4
        /*0000*/ 	.byte	0x04, 0x37
        /*0002*/ 	.short	(.L_41 - .L_40)
.L_40:
        /*0004*/ 	.word	0x00000082


	//----- nvinfo : EIATTR_KPARAM_INFO
	.align		4
.L_41:
        /*0008*/ 	.byte	0x04, 0x17
        /*000a*/ 	.short	(.L_43 - .L_42)
.L_42:
        /*000c*/ 	.word	0x00000000
        /*0010*/ 	.short	0x0009
        /*0012*/ 	.short	0x003c
        /*0014*/ 	.byte	0x00, 0xf0, 0x11, 0x00


	//----- nvinfo : EIATTR_KPARAM_INFO
	.align		4
.L_43:
        /*0018*/ 	.byte	0x04, 0x17
        /*001a*/ 	.short	(.L_45 - .L_44)
.L_44:
        /*001c*/ 	.word	0x00000000
        /*0020*/ 	.short	0x0008
        /*0022*/ 	.short	0x0038
        /*0024*/ 	.byte	0x00, 0xf0, 0x11, 0x00


	//----- nvinfo : EIATTR_KPARAM_INFO
	.align		4
.L_45:
        /*0028*/ 	.byte	0x04, 0x17
        /*002a*/ 	.short	(.L_47 - .L_46)
.L_46:
        /*002c*/ 	.word	0x00000000
        /*0030*/ 	.short	0x0007
        /*0032*/ 	.short	0x0034
        /*0034*/ 	.byte	0x00, 0xf0, 0x11, 0x00


	//----- nvinfo : EIATTR_KPARAM_INFO
	.align		4
.L_47:
        /*0038*/ 	.byte	0x04, 0x17
        /*003a*/ 	.short	(.L_49 - .L_48)
.L_48:
        /*003c*/ 	.word	0x00000000
        /*0040*/ 	.short	0x0006
        /*0042*/ 	.short	0x0030
        /*0044*/ 	.byte	0x00, 0xf0, 0x11, 0x00


	//----- nvinfo : EIATTR_KPARAM_INFO
	.align		4
.L_49:
        /*0048*/ 	.byte	0x04, 0x17
        /*004a*/ 	.short	(.L_51 - .L_50)
.L_50:
        /*004c*/ 	.word	0x00000000
        /*0050*/ 	.short	0x0005
        /*0052*/ 	.short	0x0028
        /*0054*/ 	.byte	0x00, 0xf5, 0x21, 0x00


	//----- nvinfo : EIATTR_KPARAM_INFO
	.align		4
.L_51:
        /*0058*/ 	.byte	0x04, 0x17
        /*005a*/ 	.short	(.L_53 - .L_52)
.L_52:
        /*005c*/ 	.word	0x00000000
        /*0060*/ 	.short	0x0004
        /*0062*/ 	.short	0x0020
        /*0064*/ 	.byte	0x00, 0xf5, 0x21, 0x00


	//----- nvinfo : EIATTR_KPARAM_INFO
	.align		4
.L_53:
        /*0068*/ 	.byte	0x04, 0x17
        /*006a*/ 	.short	(.L_55 - .L_54)
.L_54:
        /*006c*/ 	.word	0x00000000
        /*0070*/ 	.short	0x0003
        /*0072*/ 	.short	0x0018
        /*0074*/ 	.byte	0x00, 0xf5, 0x21, 0x00


	//----- nvinfo : EIATTR_KPARAM_INFO
	.align		4
.L_55:
        /*0078*/ 	.byte	0x04, 0x17
        /*007a*/ 	.short	(.L_57 - .L_56)
.L_56:
        /*007c*/ 	.word	0x00000000
        /*0080*/ 	.short	0x0002
        /*0082*/ 	.short	0x0010
        /*0084*/ 	.byte	0x00, 0xf5, 0x21, 0x00


	//----- nvinfo : EIATTR_KPARAM_INFO
	.align		4
.L_57:
        /*0088*/ 	.byte	0x04, 0x17
        /*008a*/ 	.short	(.L_59 - .L_58)
.L_58:
        /*008c*/ 	.word	0x00000000
        /*0090*/ 	.short	0x0001
        /*0092*/ 	.short	0x0008
        /*0094*/ 	.byte	0x00, 0xf5, 0x21, 0x00


	//----- nvinfo : EIATTR_KPARAM_INFO
	.align		4
.L_59:
        /*0098*/ 	.byte	0x04, 0x17
        /*009a*/ 	.short	(.L_61 - .L_60)
.L_60:
        /*009c*/ 	.word	0x00000000
        /*00a0*/ 	.short	0x0000
        /*00a2*/ 	.short	0x0000
        /*00a4*/ 	.byte	0x00, 0xf5, 0x21, 0x00


	//----- nvinfo : EIATTR_SPARSE_MMA_MASK
	.align		4
.L_61:
        /*00a8*/ 	.byte	0x03, 0x50
        /*00aa*/ 	.short	0x0000


	//----- nvinfo : EIATTR_MAXREG_COUNT
	.align		4
        /*00ac*/ 	.byte	0x03, 0x1b
        /*00ae*/ 	.short	0x00ff


	//----- nvinfo : EIATTR_NUM_BARRIERS
	.align		4
        /*00b0*/ 	.byte	0x02, 0x4c
        /*00b2*/ 	.byte	0x01
	.zero		1


	//----- nvinfo : EIATTR_EXTERNS
	.align		4
        /*00b4*/ 	.byte	0x04, 0x0f
        /*00b6*/ 	.short	(.L_63 - .L_62)


	//   ....[0]....
	.align		4
.L_62:
        /*00b8*/ 	.word	index@(vprintf)


	//----- nvinfo : EIATTR_MERCURY_ISA_VERSION
	.align		4
.L_63:
        /*00bc*/ 	.byte	0x03, 0x5f
        /*00be*/ 	.short	0x0101


	//----- nvinfo : EIATTR_VRC_CTA_INIT_COUNT
	.align		4
        /*00c0*/ 	.byte	0x02, 0x4a
	.zero		1
	.zero		1


	//----- nvinfo : EIATTR_SYSCALL_OFFSETS
	.align		4
        /*00c4*/ 	.byte	0x04, 0x46
        /*00c6*/ 	.short	(.L_65 - .L_64)


	//   ....[0]....
.L_64:
        /*00c8*/ 	.word	0x00000bc0


	//   ....[1]....
        /*00cc*/ 	.word	0x00000ea0


	//   ....[2]....
        /*00d0*/ 	.word	0x00001180


	//   ....[3]....
        /*00d4*/ 	.word	0x00001460


	//   ....[4]....
        /*00d8*/ 	.word	0x00001900


	//   ....[5]....
        /*00dc*/ 	.word	0x00001cd0


	//   ....[6]....
        /*00e0*/ 	.word	0x000020a0


	//   ....[7]....
        /*00e4*/ 	.word	0x00002920


	//   ....[8]....
        /*00e8*/ 	.word	0x00002ba0


	//   ....[9]....
        /*00ec*/ 	.word	0x00002da0


	//   ....[10]....
        /*00f0*/ 	.word	0x00002fa0


	//   ....[11]....
        /*00f4*/ 	.word	0x000032f0


	//   ....[12]....
        /*00f8*/ 	.word	0x000035c0


	//   ....[13]....
        /*00fc*/ 	.word	0x000038b0


	//----- nvinfo : EIATTR_EXIT_INSTR_OFFSETS
	.align		4
.L_65:
        /*0100*/ 	.byte	0x04, 0x1c
        /*0102*/ 	.short	(.L_67 - .L_66)


	//   ....[0]....
.L_66:
        /*0104*/ 	.word	0x000000a0


	//   ....[1]....
        /*0108*/ 	.word	0x000000f0


	//   ....[2]....
        /*010c*/ 	.word	0x00003a20


	//----- nvinfo : EIATTR_CRS_STACK_SIZE
	.align		4
.L_67:
        /*0110*/ 	.byte	0x04, 0x1e
        /*0112*/ 	.short	(.L_69 - .L_68)
.L_68:
        /*0114*/ 	.word	0x00000000


	//----- nvinfo : EIATTR_CBANK_PARAM_SIZE
	.align		4
.L_69:
        /*0118*/ 	.byte	0x03, 0x19
        /*011a*/ 	.short	0x0040


	//----- nvinfo : EIATTR_PARAM_CBANK
	.align		4
        /*011c*/ 	.byte	0x04, 0x0a
        /*011e*/ 	.short	(.L_71 - .L_70)
	.align		4
.L_70:
        /*0120*/ 	.word	index@(.nv.constant0._Z15kernel_backwardIfEvPT_S1_S1_S1_S1_S1_iiii)
        /*0124*/ 	.short	0x0380
        /*0126*/ 	.short	0x0040


	//----- nvinfo : EIATTR_SW_WAR
	.align		4
.L_71:
        /*0128*/ 	.byte	0x04, 0x36
        /*012a*/ 	.short	(.L_73 - .L_72)
.L_72:
        /*012c*/ 	.word	0x00000008
.L_73:


//--------------------- .nv.info._Z17kernel_backward_dIfEvPT_S1_S1_S1_S1_S1_iiii --------------------------
	.section	.nv.info._Z17kernel_backward_dIfEvPT_S1_S1_S1_S1_S1_iiii,"",@"SHT_CUDA_INFO"
	.sectionflags	@""
	.align	4


	//----- nvinfo : EIATTR_CUDA_API_VERSION
	.align		4
        /*0000*/ 	.byte	0x04, 0x37
        /*0002*/ 	.short	(.L_75 - .L_74)
.L_74:
        /*0004*/ 	.word	0x00000082


	//----- nvinfo : EIATTR_KPARAM_INFO
	.align		4
.L_75:
        /*0008*/ 	.byte	0x04, 0x17
        /*000a*/ 	.short	(.L_77 - .L_76)
.L_76:
        /*000c*/ 	.word	0x00000000
        /*0010*/ 	.short	0x0009
        /*0012*/ 	.short	0x003c
        /*0014*/ 	.byte	0x00, 0xf0, 0x11, 0x00


	//----- nvinfo : EIATTR_KPARAM_INFO
	.align		4
.L_77:
        /*0018*/ 	.byte	0x04, 0x17
        /*001a*/ 	.short	(.L_79 - .L_78)
.L_78:
        /*001c*/ 	.word	0x00000000
        /*0020*/ 	.short	0x0008
        /*0022*/ 	.short	0x0038
        /*0024*/ 	.byte	0x00, 0xf0, 0x11, 0x00


	//----- nvinfo : EIATTR_KPARAM_INFO
	.align		4
.L_79:
        /*0028*/ 	.byte	0x04, 0x17
        /*002a*/ 	.short	(.L_81 - .L_80)
.L_80:
        /*002c*/ 	.word	0x00000000
        /*0030*/ 	.short	0x0007
        /*0032*/ 	.short	0x0034
        /*0034*/ 	.byte	0x00, 0xf0, 0x11, 0x00


	//----- nvinfo : EIATTR_KPARAM_INFO
	.align		4
.L_81:
        /*0038*/ 	.byte	0x04, 0x17
        /*003a*/ 	.short	(.L_83 - .L_82)
.L_82:
        /*003c*/ 	.word	0x00000000
        /*0040*/ 	.short	0x0006
        /*0042*/ 	.short	0x0030
        /*0044*/ 	.byte	0x00, 0xf0, 0x11, 0x00


	//----- nvinfo : EIATTR_KPARAM_INFO
	.align		4
.L_83:
        /*0048*/ 	.byte	0x04, 0x17
        /*004a*/ 	.short	(.L_85 - .L_84)
.L_84:
        /*004c*/ 	.word	0x00000000
        /*0050*/ 	.short	0x0005
        /*0052*/ 	.short	0x0028
        /*0054*/ 	.byte	0x00, 0xf5, 0x21, 0x00


	//----- nvinfo : EIATTR_KPARAM_INFO
	.align		4
.L_85:
        /*0058*/ 	.byte	0x04, 0x17
        /*005a*/ 	.short	(.L_87 - .L_86)
.L_86:
        /*005c*/ 	.word	0x00000000
        /*0060*/ 	.short	0x0004
        /*0062*/ 	.short	0x0020
        /*0064*/ 	.byte	0x00, 0xf5, 0x21, 0x00


	//----- nvinfo : EIATTR_KPARAM_INFO
	.align		4
.L_87:
        /*0068*/ 	.byte	0x04, 0x17
        /*006a*/ 	.short	(.L_89 - .L_88)
.L_88:
        /*006c*/ 	.word	0x00000000
        /*0070*/ 	.short	0x0003
        /*0072*/ 	.short	0x0018
        /*0074*/ 	.byte	0x00, 0xf5, 0x21, 0x00


	//----- nvinfo : EIATTR_KPARAM_INFO
	.align		4
.L_89:
        /*0078*/ 	.byte	0x04, 0x17
        /*007a*/ 	.short	(.L_91 - .L_90)
.L_90:
        /*007c*/ 	.word	0x00000000
        /*0080*/ 	.short	0x0002
        /*0082*/ 	.short	0x0010
        /*0084*/ 	.byte	0x00, 0xf5, 0x21, 0x00


	//----- nvinfo : EIATTR_KPARAM_INFO
	.align		4
.L_91:
        /*0088*/ 	.byte	0x04, 0x17
        /*008a*/ 	.short	(.L_93 - .L_92)
.L_92:
        /*008c*/ 	.word	0x00000000
        /*0090*/ 	.short	0x0001
        /*0092*/ 	.short	0x0008
        /*0094*/ 	.byte	0x00, 0xf5, 0x21, 0x00


	//----- nvinfo : EIATTR_KPARAM_INFO
	.align		4
.L_93:
        /*0098*/ 	.byte	0x04, 0x17
        /*009a*/ 	.short	(.L_95 - .L_94)
.L_94:
        /*009c*/ 	.word	0x00000000
        /*00a0*/ 	.short	0x0000
        /*00a2*/ 	.short	0x0000
        /*00a4*/ 	.byte	0x00, 0xf5, 0x21, 0x00


	//----- nvinfo : EIATTR_SPARSE_MMA_MASK
	.align		4
.L_95:
        /*00a8*/ 	.byte	0x03, 0x50
        /*00aa*/ 	.short	0x0000


	//----- nvinfo : EIATTR_MAXREG_COUNT
	.align		4
        /*00ac*/ 	.byte	0x03, 0x1b
        /*00ae*/ 	.short	0x00ff


	//----- nvinfo : EIATTR_NUM_BARRIERS
	.align		4
        /*00b0*/ 	.byte	0x02, 0x4c
        /*00b2*/ 	.byte	0x01
	.zero		1


	//----- nvinfo : EIATTR_EXTERNS
	.align		4
        /*00b4*/ 	.byte	0x04, 0x0f
        /*00b6*/ 	.short	(.L_97 - .L_96)


	//   ....[0]....
	.align		4
.L_96:
        /*00b8*/ 	.word	index@(vprintf)


	//----- nvinfo : EIATTR_MERCURY_ISA_VERSION
	.align		4
.L_97:
        /*00bc*/ 	.byte	0x03, 0x5f
        /*00be*/ 	.short	0x0101


	//----- nvinfo : EIATTR_VRC_CTA_INIT_COUNT
	.align		4
        /*00c0*/ 	.byte	0x02, 0x4a
	.zero		1
	.zero		1


	//----- nvinfo : EIATTR_SYSCALL_OFFSETS
	.align		4
        /*00c4*/ 	.byte	0x04, 0x46
        /*00c6*/ 	.short	(.L_99 - .L_98)


	//   ....[0]....
.L_98:
        /*00c8*/ 	.word	0x00000b70


	//   ....[1]....
        /*00cc*/ 	.word	0x00000e30


	//   ....[2]....
        /*00d0*/ 	.word	0x000010a0


	//   ....[3]....
        /*00d4*/ 	.word	0x000012e0


	//   ....[4]....
        /*00d8*/ 	.word	0x00001640


	//   ....[5]....
        /*00dc*/ 	.word	0x00001930


	//   ....[6]....
        /*00e0*/ 	.word	0x00001c00


	//   ....[7]....
        /*00e4*/ 	.word	0x00002410


	//   ....[8]....
        /*00e8*/ 	.word	0x000026a0


	//   ....[9]....
        /*00ec*/ 	.word	0x000028a0


	//   ....[10]....
        /*00f0*/ 	.word	0x00002aa0


	//   ....[11]....
        /*00f4*/ 	.word	0x00002e00


	//   ....[12]....
        /*00f8*/ 	.word	0x000030d0


	//   ....[13]....
        /*00fc*/ 	.word	0x00003410


	//----- nvinfo : EIATTR_EXIT_INSTR_OFFSETS
	.align		4
.L_99:
        /*0100*/ 	.byte	0x04, 0x1c
        /*0102*/ 	.short	(.L_101 - .L_100)


	//   ....[0]....
.L_100:
        /*0104*/ 	.word	0x00000260


	//   ....[1]....
        /*0108*/ 	.word	0x000002d0


	//   ....[2]....
        /*010c*/ 	.word	0x000045e0


	//   ....[3]....
        /*0110*/ 	.word	0x000064a0


	//----- nvinfo : EIATTR_CRS_STACK_SIZE
	.align		4
.L_101:
        /*0114*/ 	.byte	0x04, 0x1e
        /*0116*/ 	.short	(.L_103 - .L_102)
.L_102:
        /*0118*/ 	.word	0x00000000


	//----- nvinfo : EIATTR_CBANK_PARAM_SIZE
	.align		4
.L_103:
        /*011c*/ 	.byte	0x03, 0x19
        /*011e*/ 	.short	0x0040


	//----- nvinfo : EIATTR_PARAM_CBANK
	.align		4
        /*0120*/ 	.byte	0x04, 0x0a
        /*0122*/ 	.short	(.L_105 - .L_104)
	.align		4
.L_104:
        /*0124*/ 	.word	index@(.nv.constant0._Z17kernel_backward_dIfEvPT_S1_S1_S1_S1_S1_iiii)
        /*0128*/ 	.short	0x0380
        /*012a*/ 	.short	0x0040


	//----- nvinfo : EIATTR_SW_WAR
	.align		4
.L_105:
        /*012c*/ 	.byte	0x04, 0x36
        /*012e*/ 	.short	(.L_107 - .L_106)
.L_106:
        /*0130*/ 	.word	0x00000008
.L_107:


//--------------------- .nv.info._Z23kernel_forward_d_argmaxIfEvPT_S1_S1_S1_iiii --------------------------
	.section	.nv.info._Z23kernel_forward_d_argmaxIfEvPT_S1_S1_S1_iiii,"",@"SHT_CUDA_INFO"
	.sectionflags	@""
	.align	4


	//----- nvinfo : EIATTR_CUDA_API_VERSION
	.align		4
        /*0000*/ 	.byte	0x04, 0x37
        /*0002*/ 	.short	(.L_109 - .L_108)
.L_108:
        /*0004*/ 	.word	0x00000082


	//----- nvinfo : EIATTR_KPARAM_INFO
	.align		4
.L_109:
        /*0008*/ 	.byte	0x04, 0x17
        /*000a*/ 	.short	(.L_111 - .L_110)
.L_110:
        /*000c*/ 	.word	0x00000000
        /*0010*/ 	.short	0x0007
        /*0012*/ 	.short	0x002c
        /*0014*/ 	.byte	0x00, 0xf0, 0x11, 0x00


	//----- nvinfo : EIATTR_KPARAM_INFO
	.align		4
.L_111:
        /*0018*/ 	.byte	0x04, 0x17
        /*001a*/ 	.short	(.L_113 - .L_112)
.L_112:
        /*001c*/ 	.word	0x00000000
        /*0020*/ 	.short	0x0006
        /*0022*/ 	.short	0x0028
        /*0024*/ 	.byte	0x00, 0xf0, 0x11, 0x00


	//----- nvinfo : EIATTR_KPARAM_INFO
	.align		4
.L_113:
        /*0028*/ 	.byte	0x04, 0x17
        /*002a*/ 	.short	(.L_115 - .L_114)
.L_114:
        /*002c*/ 	.word	0x00000000
        /*0030*/ 	.short	0x0005
        /*0032*/ 	.short	0x0024
        /*0034*/ 	.byte	0x00, 0xf0, 0x11, 0x00


	//----- nvinfo : EIATTR_KPARAM_INFO
	.align		4
.L_115:
        /*0038*/ 	.byte	0x04, 0x17
        /*003a*/ 	.short	(.L_117 - .L_116)
.L_116:
        /*003c*/ 	.word	0x00000000
        /*0040*/ 	.short	0x0004
        /*0042*/ 	.short	0x0020
        /*0044*/ 	.byte	0x00, 0xf0, 0x11, 0x00


	//----- nvinfo : EIATTR_KPARAM_INFO
	.align		4
.L_117:
        /*0048*/ 	.byte	0x04, 0x17
        /*004a*/ 	.short	(.L_119 - .L_118)
.L_118:
        /*004c*/ 	.word	0x00000000
        /*0050*/ 	.short	0x0003
        /*0052*/ 	.short	0x0018
        /*0054*/ 	.byte	0x00, 0xf5, 0x21, 0x00


	//----- nvinfo : EIATTR_KPARAM_INFO
	.align		4
.L_119:
        /*0058*/ 	.byte	0x04, 0x17
        /*005a*/ 	.short	(.L_121 - .L_120)
.L_120:
        /*005c*/ 	.word	0x00000000
        /*0060*/ 	.short	0x0002
        /*0062*/ 	.short	0x0010
        /*0064*/ 	.byte	0x00, 0xf5, 0x21, 0x00


	//----- nvinfo : EIATTR_KPARAM_INFO
	.align		4
.L_121:
        /*0068*/ 	.byte	0x04, 0x17
        /*006a*/ 	.short	(.L_123 - .L_122)
.L_122:
        /*006c*/ 	.word	0x00000000
        /*0070*/ 	.short	0x0001
        /*0072*/ 	.short	0x0008
        /*0074*/ 	.byte	0x00, 0xf5, 0x21, 0x00


	//----- nvinfo : EIATTR_KPARAM_INFO
	.align		4
.L_123:
        /*0078*/ 	.byte	0x04, 0x17
        /*007a*/ 	.short	(.L_125 - .L_124)
.L_124:
        /*007c*/ 	.word	0x00000000
        /*0080*/ 	.short	0x0000
        /*0082*/ 	.short	0x0000
        /*0084*/ 	.byte	0x00, 0xf5, 0x21, 0x00


	//----- nvinfo : EIATTR_SPARSE_MMA_MASK
	.align		4
.L_125:
        /*0088*/ 	.byte	0x03, 0x50
        /*008a*/ 	.short	0x0000


	//----- nvinfo : EIATTR_MAXREG_COUNT
	.align		4
        /*008c*/ 	.byte	0x03, 0x1b
        /*008e*/ 	.short	0x00ff


	//----- nvinfo : EIATTR_NUM_BARRIERS
	.align		4
        /*0090*/ 	.byte	0x02, 0x4c
        /*0092*/ 	.byte	0x01
	.zero		1


	//----- nvinfo : EIATTR_MERCURY_ISA_VERSION
	.align		4
        /*0094*/ 	.byte	0x03, 0x5f
        /*0096*/ 	.short	0x0101


	//----- nvinfo : EIATTR_VRC_CTA_INIT_COUNT
	.align		4
        /*0098*/ 	.byte	0x02, 0x4a
	.zero		1
	.zero		1


	//----- nvinfo : EIATTR_EXIT_INSTR_OFFSETS
	.align		4
        /*009c*/ 	.byte	0x04, 0x1c
        /*009e*/ 	.short	(.L_127 - .L_126)


	//   ....[0]....
.L_126:
        /*00a0*/ 	.word	0x000002c0


	//   ....[1]....
        /*00a4*/ 	.word	0x00000370


	//   ....[2]....
        /*00a8*/ 	.word	0x00004990


	//   ....[3]....
        /*00ac*/ 	.word	0x000053f0


	//----- nvinfo : EIATTR_CBANK_PARAM_SIZE
	.align		4
.L_127:
        /*00b0*/ 	.byte	0x03, 0x19
        /*00b2*/ 	.short	0x0030


	//----- nvinfo : EIATTR_PARAM_CBANK
	.align		4
        /*00b4*/ 	.byte	0x04, 0x0a
        /*00b6*/ 	.short	(.L_129 - .L_128)
	.align		4
.L_128:
        /*00b8*/ 	.word	index@(.nv.constant0._Z23kernel_forward_d_argmaxIfEvPT_S1_S1_S1_iiii)
        /*00bc*/ 	.short	0x0380
        /*00be*/ 	.short	0x0030


	//----- nvinfo : EIATTR_SW_WAR
	.align		4
.L_129:
        /*00c0*/ 	.byte	0x04, 0x36
        /*00c2*/ 	.short	(.L_131 - .L_130)
.L_130:
        /*00c4*/ 	.word	0x00000008
.L_131:


//--------------------- .nv.info._Z21kernel_forward_argmaxIfEvPT_S1_S1_S1_iiii --------------------------
	.section	.nv.info._Z21kernel_forward_argmaxIfEvPT_S1_S1_S1_iiii,"",@"SHT_CUDA_INFO"
	.sectionflags	@""
	.align	4


	//----- nvinfo : EIATTR_CUDA_API_VERSION
	.align		4
        /*0000*/ 	.byte	0x04, 0x37
        /*0002*/ 	.short	(.L_133 - .L_132)
.L_132:
        /*0004*/ 	.word	0x00000082


	//----- nvinfo : EIATTR_KPARAM_INFO
	.align		4
.L_133:
        /*0008*/ 	.byte	0x04, 0x17
        /*000a*/ 	.short	(.L_135 - .L_134)
.L_134:
        /*000c*/ 	.word	0x00000000
        /*0010*/ 	.short	0x0007
        /*0012*/ 	.short	0x002c
        /*0014*/ 	.byte	0x00, 0xf0, 0x11, 0x00


	//----- nvinfo : EIATTR_KPARAM_INFO
	.align		4
.L_135:
        /*0018*/ 	.byte	0x04, 0x17
        /*001a*/ 	.short	(.L_137 - .L_136)
.L_136:
        /*001c*/ 	.word	0x00000000
        /*0020*/ 	.short	0x0006
        /*0022*/ 	.short	0x0028
        /*0024*/ 	.byte	0x00, 0xf0, 0x11, 0x00


	//----- nvinfo : EIATTR_KPARAM_INFO
	.align		4
.L_137:
        /*0028*/ 	.byte	0x04, 0x17
        /*002a*/ 	.short	(.L_139 - .L_138)
.L_138:
        /*002c*/ 	.word	0x00000000
        /*0030*/ 	.short	0x0005
        /*0032*/ 	.short	0x0024
        /*0034*/ 	.byte	0x00, 0xf0, 0x11, 0x00


	//----- nvinfo : EIATTR_KPARAM_INFO
	.align		4
.L_139:
        /*0038*/ 	.byte	0x04, 0x17
        /*003a*/ 	.short	(.L_141 - .L_140)
.L_140:
        /*003c*/ 	.word	0x00000000
        /*0040*/ 	.short	0x0004
        /*0042*/ 	.short	0x0020
        /*0044*/ 	.byte	0x00, 0xf0, 0x11, 0x00


	//----- nvinfo : EIATTR_KPARAM_INFO
	.align		4
.L_141:
        /*0048*/ 	.byte	0x04, 0x17
        /*004a*/ 	.short	(.L_143 - .L_142)
.L_142:
        /*004c*/ 	.word	0x00000000
        /*0050*/ 	.short	0x0003
        /*0052*/ 	.short	0x0018
        /*0054*/ 	.byte	0x00, 0xf5, 0x21, 0x00


	//----- nvinfo : EIATTR_KPARAM_INFO
	.align		4
.L_143:
        /*0058*/ 	.byte	0x04, 0x17
        /*005a*/ 	.short	(.L_145 - .L_144)
.L_144:
        /*005c*/ 	.word	0x00000000
        /*0060*/ 	.short	0x0002
        /*0062*/ 	.short	0x0010
        /*0064*/ 	.byte	0x00, 0xf5, 0x21, 0x00


	//----- nvinfo : EIATTR_KPARAM_INFO
	.align		4
.L_145:
        /*0068*/ 	.byte	0x04, 0x17
        /*006a*/ 	.short	(.L_147 - .L_146)
.L_146:
        /*006c*/ 	.word	0x00000000
        /*0070*/ 	.short	0x0001
        /*0072*/ 	.short	0x0008
        /*0074*/ 	.byte	0x00, 0xf5, 0x21, 0x00


	//----- nvinfo : EIATTR_KPARAM_INFO
	.align		4
.L_147:
        /*0078*/ 	.byte	0x04, 0x17
        /*007a*/ 	.short	(.L_149 - .L_148)
.L_148:
        /*007c*/ 	.word	0x00000000
        /*0080*/ 	.short	0x0000
        /*0082*/ 	.short	0x0000
        /*0084*/ 	.byte	0x00, 0xf5, 0x21, 0x00


	//----- nvinfo : EIATTR_SPARSE_MMA_MASK
	.align		4
.L_149:
        /*0088*/ 	.byte	0x03, 0x50
        /*008a*/ 	.short	0x0000


	//----- nvinfo : EIATTR_MAXREG_COUNT
	.align		4
        /*008c*/ 	.byte	0x03, 0x1b
        /*008e*/ 	.short	0x00ff


	//----- nvinfo : EIATTR_NUM_BARRIERS
	.align		4
        /*0090*/ 	.byte	0x02, 0x4c
        /*0092*/ 	.byte	0x01
	.zero		1


	//----- nvinfo : EIATTR_MERCURY_ISA_VERSION
	.align		4
        /*0094*/ 	.byte	0x03, 0x5f
        /*0096*/ 	.short	0x0101


	//----- nvinfo : EIATTR_VRC_CTA_INIT_COUNT
	.align		4
        /*0098*/ 	.byte	0x02, 0x4a
	.zero		1
	.zero		1


	//----- nvinfo : EIATTR_EXIT_INSTR_OFFSETS
	.align		4
        /*009c*/ 	.byte	0x04, 0x1c
        /*009e*/ 	.short	(.L_151 - .L_150)


	//   ....[0]....
.L_150:
        /*00a0*/ 	.word	0x00000070


	//   ....[1]....
        /*00a4*/ 	.word	0x00002170


	//   ....[2]....
        /*00a8*/ 	.word	0x00002b70


	//----- nvinfo : EIATTR_CBANK_PARAM_SIZE
	.align		4
.L_151:
        /*00ac*/ 	.byte	0x03, 0x19
        /*00ae*/ 	.short	0x0030


	//----- nvinfo : EIATTR_PARAM_CBANK
	.align		4
        /*00b0*/ 	.byte	0x04, 0x0a
        /*00b2*/ 	.short	(.L_153 - .L_152)
	.align		4
.L_152:
        /*00b4*/ 	.word	index@(.nv.constant0._Z21kernel_forward_argmaxIfEvPT_S1_S1_S1_iiii)
        /*00b8*/ 	.short	0x0380
        /*00ba*/ 	.short	0x0030


	//----- nvinfo : EIATTR_SW_WAR
	.align		4
.L_153:
        /*00bc*/ 	.byte	0x04, 0x36
        /*00be*/ 	.short	(.L_155 - .L_154)
.L_154:
        /*00c0*/ 	.word	0x00000008
.L_155:


//--------------------- .nv.info._Z16kernel_forward_dIfEvPT_S1_S1_S1_iiii --------------------------
	.section	.nv.info._Z16kernel_forward_dIfEvPT_S1_S1_S1_iiii,"",@"SHT_CUDA_INFO"
	.sectionflags	@""
	.align	4


	//----- nvinfo : EIATTR_CUDA_API_VERSION
	.align		4
        /*0000*/ 	.byte	0x04, 0x37
        /*0002*/ 	.short	(.L_157 - .L_156)
.L_156:
        /*0004*/ 	.word	0x00000082


	//----- nvinfo : EIATTR_KPARAM_INFO
	.align		4
.L_157:
        /*0008*/ 	.byte	0x04, 0x17
        /*000a*/ 	.short	(.L_159 - .L_158)
.L_158:
        /*000c*/ 	.word	0x00000000
        /*0010*/ 	.short	0x0007
        /*0012*/ 	.short	0x002c
        /*0014*/ 	.byte	0x00, 0xf0, 0x11, 0x00


	//----- nvinfo : EIATTR_KPARAM_INFO
	.align		4
.L_159:
        /*0018*/ 	.byte	0x04, 0x17
        /*001a*/ 	.short	(.L_161 - .L_160)
.L_160:
        /*001c*/ 	.word	0x00000000
        /*0020*/ 	.short	0x0006
        /*0022*/ 	.short	0x0028
        /*0024*/ 	.byte	0x00, 0xf0, 0x11, 0x00


	//----- nvinfo : EIATTR_KPARAM_INFO
	.align		4
.L_161:
        /*0028*/ 	.byte	0x04, 0x17
        /*002a*/ 	.short	(.L_163 - .L_162)
.L_162:
        /*002c*/ 	.word	0x00000000
        /*0030*/ 	.short	0x0005
        /*0032*/ 	.short	0x0024
        /*0034*/ 	.byte	0x00, 0xf0, 0x11, 0x00


	//----- nvinfo : EIATTR_KPARAM_INFO
	.align		4
.L_163:
        /*0038*/ 	.byte	0x04, 0x17
        /*003a*/ 	.short	(.L_165 - .L_164)
.L_164:
        /*003c*/ 	.word	0x00000000
        /*0040*/ 	.short	0x0004
        /*0042*/ 	.short	0x0020
        /*0044*/ 	.byte	0x00, 0xf0, 0x11, 0x00


	//----- nvinfo : EIATTR_KPARAM_INFO
	.align		4
.L_165:
        /*0048*/ 	.byte	0x04, 0x17
        /*004a*/ 	.short	(.L_167 - .L_166)
.L_166:
        /*004c*/ 	.word	0x00000000
        /*0050*/ 	.short	0x0003
        /*0052*/ 	.short	0x0018
        /*0054*/ 	.byte	0x00, 0xf5, 0x21, 0x00


	//----- nvinfo : EIATTR_KPARAM_INFO
	.align		4
.L_167:
        /*0058*/ 	.byte	0x04, 0x17
        /*005a*/ 	.short	(.L_169 - .L_168)
.L_168:
        /*005c*/ 	.word	0x00000000
        /*0060*/ 	.short	0x0002
        /*0062*/ 	.short	0x0010
        /*0064*/ 	.byte	0x00, 0xf5, 0x21, 0x00


	//----- nvinfo : EIATTR_KPARAM_INFO
	.align		4
.L_169:
        /*0068*/ 	.byte	0x04, 0x17
        /*006a*/ 	.short	(.L_171 - .L_170)
.L_170:
        /*006c*/ 	.word	0x00000000
        /*0070*/ 	.short	0x0001
        /*0072*/ 	.short	0x0008
        /*0074*/ 	.byte	0x00, 0xf5, 0x21, 0x00


	//----- nvinfo : EIATTR_KPARAM_INFO
	.align		4
.L_171:
        /*0078*/ 	.byte	0x04, 0x17
        /*007a*/ 	.short	(.L_173 - .L_172)
.L_172:
        /*007c*/ 	.word	0x00000000
        /*0080*/ 	.short	0x0000
        /*0082*/ 	.short	0x0000
        /*0084*/ 	.byte	0x00, 0xf5, 0x21, 0x00


	//----- nvinfo : EIATTR_SPARSE_MMA_MASK
	.align		4
.L_173:
        /*0088*/ 	.byte	0x03, 0x50
        /*008a*/ 	.short	0x0000


	//----- nvinfo : EIATTR_MAXREG_COUNT
	.align		4
        /*008c*/ 	.byte	0x03, 0x1b
        /*008e*/ 	.short	0x00ff


	//----- nvinfo : EIATTR_NUM_BARRIERS
	.align		4
        /*0090*/ 	.byte	0x02, 0x4c
        /*0092*/ 	.byte	0x01
	.zero		1


	//----- nvinfo : EIATTR_MERCURY_ISA_VERSION
	.align		4
        /*0094*/ 	.byte	0x03, 0x5f
        /*0096*/ 	.short	0x0101


	//----- nvinfo : EIATTR_VRC_CTA_INIT_COUNT
	.align		4
        /*0098*/ 	.byte	0x02, 0x4a
	.zero		1
	.zero		1


	//----- nvinfo : EIATTR_EXIT_INSTR_OFFSETS
	.align		4
        /*009c*/ 	.byte	0x04, 0x1c
        /*009e*/ 	.short	(.L_175 - .L_174)


	//   ....[0]....
.L_174:
        /*00a0*/ 	.word	0x00000260


	//   ....[1]....
        /*00a4*/ 	.word	0x000002d0


	//   ....[2]....
        /*00a8*/ 	.word	0x00004670


	//   ....[3]....
        /*00ac*/ 	.word	0x00005130


	//----- nvinfo : EIATTR_CBANK_PARAM_SIZE
	.align		4
.L_175:
        /*00b0*/ 	.byte	0x03, 0x19
        /*00b2*/ 	.short	0x0030


	//----- nvinfo : EIATTR_PARAM_CBANK
	.align		4
        /*00b4*/ 	.byte	0x04, 0x0a
        /*00b6*/ 	.short	(.L_177 - .L_176)
	.align		4
.L_176:
        /*00b8*/ 	.word	index@(.nv.constant0._Z16kernel_forward_dIfEvPT_S1_S1_S1_iiii)
        /*00bc*/ 	.short	0x0380
        /*00be*/ 	.short	0x0030


	//----- nvinfo : EIATTR_SW_WAR
	.align		4
.L_177:
        /*00c0*/ 	.byte	0x04, 0x36
        /*00c2*/ 	.short	(.L_179 - .L_178)
.L_178:
        /*00c4*/ 	.word	0x00000008
.L_179:


//--------------------- .nv.info._Z14kernel_forwardIfEvPT_S1_S1_S1_iiii --------------------------
	.section	.nv.info._Z14kernel_forwardIfEvPT_S1_S1_S1_iiii,"",@"SHT_CUDA_INFO"
	.sectionflags	@""
	.align	4


	//----- nvinfo : EIATTR_CUDA_API_VERSION
	.align		4
        /*0000*/ 	.byte	0x04, 0x37
        /*0002*/ 	.short	(.L_181 - .L_180)
.L_180:
        /*0004*/ 	.word	0x00000082


	//----- nvinfo : EIATTR_KPARAM_INFO
	.align		4
.L_181:
        /*0008*/ 	.byte	0x04, 0x17
        /*000a*/ 	.short	(.L_183 - .L_182)
.L_182:
        /*000c*/ 	.word	0x00000000
        /*0010*/ 	.short	0x0007
        /*0012*/ 	.short	0x002c
        /*0014*/ 	.byte	0x00, 0xf0, 0x11, 0x00


	//----- nvinfo : EIATTR_KPARAM_INFO
	.align		4
.L_183:
        /*0018*/ 	.byte	0x04, 0x17
        /*001a*/ 	.short	(.L_185 - .L_184)
.L_184:
        /*001c*/ 	.word	0x00000000
        /*0020*/ 	.short	0x0006
        /*0022*/ 	.short	0x0028
        /*0024*/ 	.byte	0x00, 0xf0, 0x11, 0x00


	//----- nvinfo : EIATTR_KPARAM_INFO
	.align		4
.L_185:
        /*0028*/ 	.byte	0x04, 0x17
        /*002a*/ 	.short	(.L_187 - .L_186)
.L_186:
        /*002c*/ 	.word	0x00000000
        /*0030*/ 	.short	0x0005
        /*0032*/ 	.short	0x0024
        /*0034*/ 	.byte	0x00, 0xf0, 0x11, 0x00


	//----- nvinfo : EIATTR_KPARAM_INFO
	.align		4
.L_187:
        /*0038*/ 	.byte	0x04, 0x17
        /*003a*/ 	.short	(.L_189 - .L_188)
.L_188:
        /*003c*/ 	.word	0x00000000
        /*0040*/ 	.short	0x0004
        /*0042*/ 	.short	0x0020
        /*0044*/ 	.byte	0x00, 0xf0, 0x11, 0x00


	//----- nvinfo : EIATTR_KPARAM_INFO
	.align		4
.L_189:
        /*0048*/ 	.byte	0x04, 0x17
        /*004a*/ 	.short	(.L_191 - .L_190)
.L_190:
        /*004c*/ 	.word	0x00000000
        /*0050*/ 	.short	0x0003
        /*0052*/ 	.short	0x0018
        /*0054*/ 	.byte	0x00, 0xf5, 0x21, 0x00


	//----- nvinfo : EIATTR_KPARAM_INFO
	.align		4
.L_191:
        /*0058*/ 	.byte	0x04, 0x17
        /*005a*/ 	.short	(.L_193 - .L_192)
.L_192:
        /*005c*/ 	.word	0x00000000
        /*0060*/ 	.short	0x0002
        /*0062*/ 	.short	0x0010
        /*0064*/ 	.byte	0x00, 0xf5, 0x21, 0x00


	//----- nvinfo : EIATTR_KPARAM_INFO
	.align		4
.L_193:
        /*0068*/ 	.byte	0x04, 0x17
        /*006a*/ 	.short	(.L_195 - .L_194)
.L_194:
        /*006c*/ 	.word	0x00000000
        /*0070*/ 	.short	0x0001
        /*0072*/ 	.short	0x0008
        /*0074*/ 	.byte	0x00, 0xf5, 0x21, 0x00


	//----- nvinfo : EIATTR_KPARAM_INFO
	.align		4
.L_195:
        /*0078*/ 	.byte	0x04, 0x17
        /*007a*/ 	.short	(.L_197 - .L_196)
.L_196:
        /*007c*/ 	.word	0x00000000
        /*0080*/ 	.short	0x0000
        /*0082*/ 	.short	0x0000
        /*0084*/ 	.byte	0x00, 0xf5, 0x21, 0x00


	//----- nvinfo : EIATTR_SPARSE_MMA_MASK
	.align		4
.L_197:
        /*0088*/ 	.byte	0x03, 0x50
        /*008a*/ 	.short	0x0000


	//----- nvinfo : EIATTR_MAXREG_COUNT
	.align		4
        /*008c*/ 	.byte	0x03, 0x1b
        /*008e*/ 	.short	0x00ff


	//----- nvinfo : EIATTR_NUM_BARRIERS
	.align		4
        /*0090*/ 	.byte	0x02, 0x4c
        /*0092*/ 	.byte	0x01
	.zero		1


	//----- nvinfo : EIATTR_MERCURY_ISA_VERSION
	.align		4
        /*0094*/ 	.byte	0x03, 0x5f
        /*0096*/ 	.short	0x0101


	//----- nvinfo : EIATTR_VRC_CTA_INIT_COUNT
	.align		4
        /*0098*/ 	.byte	0x02, 0x4a
	.zero		1
	.zero		1


	//----- nvinfo : EIATTR_EXIT_INSTR_OFFSETS
	.align		4
        /*009c*/ 	.byte	0x04, 0x1c
        /*009e*/ 	.short	(.L_199 - .L_198)


	//   ....[0]....
.L_198:
        /*00a0*/ 	.word	0x00000070


	//   ....[1]....
        /*00a4*/ 	.word	0x00001ee0


	//   ....[2]....
        /*00a8*/ 	.word	0x000029b0


	//----- nvinfo : EIATTR_CBANK_PARAM_SIZE
	.align		4
.L_199:
        /*00ac*/ 	.byte	0x03, 0x19
        /*00ae*/ 	.short	0x0030


	//----- nvinfo : EIATTR_PARAM_CBANK
	.align		4
        /*00b0*/ 	.byte	0x04, 0x0a
        /*00b2*/ 	.short	(.L_201 - .L_200)
	.align		4
.L_200:
        /*00b4*/ 	.word	index@(.nv.constant0._Z14kernel_forwardIfEvPT_S1_S1_S1_iiii)
        /*00b8*/ 	.short	0x0380
        /*00ba*/ 	.short	0x0030


	//----- nvinfo : EIATTR_SW_WAR
	.align		4
.L_201:
        /*00bc*/ 	.byte	0x04, 0x36
        /*00be*/ 	.short	(.L_203 - .L_202)
.L_202:
        /*00c0*/ 	.word	0x00000008
.L_203:


//--------------------- .nv.callgraph             --------------------------
	.section	.nv.callgraph,"",@"SHT_CUDA_CALLGRAPH"
	.align	4
	.sectionentsize	8
	.align		4
        /*0000*/ 	.word	0x00000000
	.align		4
        /*0004*/ 	.word	0xffffffff
	.align		4
        /*0008*/ 	.word	index@(_Z15kernel_backwardIfEvPT_S1_S1_S1_S1_S1_iiii)
	.align		4
        /*000c*/ 	.word	index@(vprintf)
	.align		4
        /*0010*/ 	.word	index@(_Z17kernel_backward_dIfEvPT_S1_S1_S1_S1_S1_iiii)
	.align		4
        /*0014*/ 	.word	index@(vprintf)
	.align		4
        /*0018*/ 	.word	0x00000000
	.align		4
        /*001c*/ 	.word	0xfffffffe
	.align		4
        /*0020*/ 	.word	0x00000000
	.align		4
        /*0024*/ 	.word	0xfffffffd
	.align		4
        /*0028*/ 	.word	0x00000000
	.align		4
        /*002c*/ 	.word	0xfffffffc


//--------------------- .nv.constant4             --------------------------
	.section	.nv.constant4,"a",@progbits
	.align	8
	.align		8
.nv.constant4:
        /*0000*/ 	.dword	vprintf
	.align		8
        /*0008*/ 	.dword	$str
	.align		8
        /*0010*/ 	.dword	$str$1
	.align		8
        /*0018*/ 	.dword	$str$2
	.align		8
        /*0020*/ 	.dword	$str$3


//--------------------- .text._Z15kernel_backwardIfEvPT_S1_S1_S1_S1_S1_iiii --------------------------
	.section	.text._Z15kernel_backwardIfEvPT_S1_S1_S1_S1_S1_iiii,"ax",@progbits
	.align	128
        .global         _Z15kernel_backwardIfEvPT_S1_S1_S1_S1_S1_iiii
        .type           _Z15kernel_backwardIfEvPT_S1_S1_S1_S1_S1_iiii,@function
        .size           _Z15kernel_backwardIfEvPT_S1_S1_S1_S1_S1_iiii,(.L_x_190 - _Z15kernel_backwardIfEvPT_S1_S1_S1_S1_S1_iiii)
        .other          _Z15kernel_backwardIfEvPT_S1_S1_S1_S1_S1_iiii,@"STO_CUDA_ENTRY STV_DEFAULT"
_Z15kernel_backwardIfEvPT_S1_S1_S1_S1_S1_iiii:
.text._Z15kernel_backwardIfEvPT_S1_S1_S1_S1_S1_iiii:
[----:B------:R-:W0:Y:S08]  /*0000*/  LDC R1, c[0x0][0x37c] ;  /* 0x0000df00ff017b82 */ /* 0x000e300000000800 */
[----:B------:R-:W1:Y:S01]  /*0010*/  S2UR UR54, SR_CTAID.Y ;  /* 0x00000000003679c3 */ /* 0x000e620000002600 */
[----:B------:R-:W1:Y:S01]  /*0020*/  LDCU UR4, c[0x0][0x3b8] ;  /* 0x00007700ff0477ac */ /* 0x000e620008000800 */
[----:B0-----:R-:W-:Y:S01]  /*0030*/  VIADD R1, R1, 0xffffffd0 ;  /* 0xffffffd001017836 */ /* 0x001fe20000000000 */
[----:B------:R-:W0:Y:S04]  /*0040*/  LDCU UR8, c[0x0][0x3b4] ;  /* 0x00007680ff0877ac */ /* 0x000e280008000800 */
[----:B------:R-:W-:Y:S01]  /*0050*/  R2UR UR5, R1 ;  /* 0x00000000010572ca */ /* 0x000fe200000e0000 */
[----:B------:R-:W2:Y:S01]  /*0060*/  LDCU UR48, c[0x0][0x2f8] ;  /* 0x00005f00ff3077ac */ /* 0x000ea20008000800 */
[----:B-1----:R-:W-:-:S04]  /*0070*/  UIADD3 UR49, UPT, UPT, UR54, UR4, URZ ;  /* 0x0000000436317290 */ /* 0x002fc8000fffe0ff */
[----:B0-----:R-:W-:-:S06]  /*0080*/  UISETP.GE.AND UP0, UPT, UR49, UR8, UPT ;  /* 0x000000083100728c */ /* 0x001fcc000bf06270 */
[----:B------:R-:W-:-:S13]  /*0090*/  PLOP3.LUT P0, PT, PT, PT, UP0, 0x80, 0x8 ;  /* 0x000000000008781c */ /* 0x000fda0003f0f008 */
[----:B--2---:R-:W-:Y:S05]  /*00a0*/  @P0 EXIT ;  /* 0x000000000000094d */ /* 0x004fea0003800000 */
[----:B------:R-:W-:Y:S01]  /*00b0*/  UISETP.GE.AND UP0, UPT, UR4, 0x2, UPT ;  /* 0x000000020400788c */ /* 0x000fe2000bf06270 */
[----:B------:R-:W0:Y:S05]  /*00c0*/  S2UR UR9, SR_CTAID.X ;  /* 0x00000000000979c3 */ /* 0x000e2a0000002500 */
[----:B------:R-:W-:Y:S01]  /*00d0*/  PLOP3.LUT P0, PT, PT, PT, UP0, 0x80, 0x8 ;  /* 0x000000000008781c */ /* 0x000fe20003f0f008 */
[----:B------:R-:W-:-:S12]  /*00e0*/  UIADD3 UR48, UP0, UPT, UR5, UR48, URZ ;  /* 0x0000003005307290 */ /* 0x000fd8000ff1e0ff */
[----:B0-----:R-:W-:Y:S05]  /*00f0*/  @!P0 EXIT ;  /* 0x000000000000894d */ /* 0x001fea0003800000 */
[----:B------:R-:W0:Y:S01]  /*0100*/  S2UR UR11, SR_CTAID.Z ;  /* 0x00000000000b79c3 */ /* 0x000e220000002700 */
[----:B------:R-:W1:Y:S01]  /*0110*/  LDCU UR10, c[0x0][0x3bc] ;  /* 0x00007780ff0a77ac */ /* 0x000e620008000800 */
[----:B------:R-:W2:Y:S01]  /*0120*/  LDCU.64 UR38, c[0x0][0x3a0] ;  /* 0x00007400ff2677ac */ /* 0x000ea20008000a00 */
[----:B------:R-:W-:Y:S01]  /*0130*/  UIMAD UR46, UR8, UR8, URZ ;  /* 0x00000008082e72a4 */ /* 0x000fe2000f8e02ff */
[----:B------:R-:W3:Y:S03]  /*0140*/  LDCU.64 UR36, c[0x0][0x358] ;  /* 0x00006b00ff2477ac */ /* 0x000ee60008000a00 */
[----:B------:R-:W-:Y:S02]  /*0150*/  UIMAD UR4, UR46, UR9, URZ ;  /* 0x000000092e0472a4 */ /* 0x000fe4000f8e02ff */
[----:B-1----:R-:W-:Y:S02]  /*0160*/  UIMAD UR7, UR49, UR10, URZ ;  /* 0x0000000a310772a4 */ /* 0x002fe4000f8e02ff */
[----:B------:R-:W-:-:S02]  /*0170*/  UIMAD UR6, UR4, UR10, URZ ;  /* 0x0000000a040672a4 */ /* 0x000fc4000f8e02ff */
[----:B------:R-:W-:Y:S02]  /*0180*/  UIMAD UR4, UR54, UR8, URZ ;  /* 0x00000008360472a4 */ /* 0x000fe4000f8e02ff */
[----:B0-----:R-:W-:Y:S02]  /*0190*/  UIADD3 UR5, UPT, UPT, UR7, UR11, URZ ;  /* 0x0000000b07057290 */ /* 0x001fe4000fffe0ff */
[----:B--2---:R-:W-:Y:S02]  /*01a0*/  UIMAD.WIDE UR38, UR6, 0x4, UR38 ;  /* 0x00000004062678a5 */ /* 0x004fe4000f8e0226 */
[----:B------:R-:W-:Y:S02]  /*01b0*/  UIMAD UR4, UR4, UR10, UR5 ;  /* 0x0000000a040472a4 */ /* 0x000fe4000f8e0205 */
[----:B------:R-:W-:Y:S02]  /*01c0*/  UIMAD UR7, UR7, UR8, URZ ;  /* 0x00000008070772a4 */ /* 0x000fe4000f8e02ff */
[----:B------:R-:W-:-:S02]  /*01d0*/  UIMAD.WIDE UR4, UR4, 0x4, UR38 ;  /* 0x00000004040478a5 */ /* 0x000fc4000f8e0226 */
[----:B------:R-:W-:-:S04]  /*01e0*/  UIMAD UR8, UR54, UR10, UR11 ;  /* 0x0000000a360872a4 */ /* 0x000fc8000f8e020b */
[----:B------:R-:W-:Y:S01]  /*01f0*/  MOV R2, UR4 ;  /* 0x0000000400027c02 */ /* 0x000fe20008000f00 */
[----:B------:R-:W-:Y:S01]  /*0200*/  IMAD.U32 R3, RZ, RZ, UR5 ;  /* 0x00000005ff037e24 */ /* 0x000fe2000f8e00ff */
[----:B------:R-:W-:-:S04]  /*0210*/  UIADD3 UR4, UPT, UPT, UR7, UR8, URZ ;  /* 0x0000000807047290 */ /* 0x000fc8000fffe0ff */
[----:B---3--:R-:W2:Y:S01]  /*0220*/  LDG.E R2, desc[UR36][R2.64] ;  /* 0x0000002402027981 */ /* 0x008ea2000c1e1900 */
[----:B------:R-:W-:-:S06]  /*0230*/  UIMAD.WIDE UR4, UR4, 0x4, UR38 ;  /* 0x00000004040478a5 */ /* 0x000fcc000f8e0226 */
[----:B------:R-:W-:Y:S01]  /*0240*/  MOV R4, UR4 ;  /* 0x0000000400047c02 */ /* 0x000fe20008000f00 */
[----:B------:R-:W-:-:S05]  /*0250*/  IMAD.U32 R5, RZ, RZ, UR5 ;  /* 0x00000005ff057e24 */ /* 0x000fca000f8e00ff */
[----:B------:R-:W3:Y:S01]  /*0260*/  LDG.E R4, desc[UR36][R4.64] ;  /* 0x0000002404047981 */ /* 0x000ee2000c1e1900 */
[----:B------:R-:W0:Y:S01]  /*0270*/  S2UR UR7, SR_CgaCtaId ;  /* 0x00000000000779c3 */ /* 0x000e220000008800 */
[----:B------:R-:W-:Y:S02]  /*0280*/  UIMAD UR4, UR9, UR10, URZ ;  /* 0x0000000a090472a4 */ /* 0x000fe4000f8e02ff */
[----:B------:R-:W-:Y:S01]  /*0290*/  MOV R35, UR10 ;  /* 0x0000000a00237c02 */ /* 0x000fe20008000f00 */
[----:B------:R-:W1:Y:S01]  /*02a0*/  S2R R34, SR_TID.X ;  /* 0x0000000000227919 */ /* 0x000e620000002100 */
[----:B------:R-:W4:Y:S01]  /*02b0*/  LDCU UR47, c[0x0][0x2fc] ;  /* 0x00005f80ff2f77ac */ /* 0x000f220008000800 */
[----:B------:R-:W-:Y:S01]  /*02c0*/  MOV R17, UR54 ;  /* 0x0000003600117c02 */ /* 0x000fe20008000f00 */
[----:B------:R-:W-:Y:S01]  /*02d0*/  UIMAD UR4, UR4, UR10, URZ ;  /* 0x0000000a040472a4 */ /* 0x000fe2000f8e02ff */
[----:B------:R-:W-:Y:S01]  /*02e0*/  UMOV UR5, 0x400 ;  /* 0x0000040000057882 */ /* 0x000fe20000000000 */
[----:B------:R-:W-:-:S02]  /*02f0*/  UIMAD UR46, UR46, UR6, URZ ;  /* 0x000000062e2e72a4 */ /* 0x000fc4000f8e02ff */
[----:B------:R-:W-:Y:S02]  /*0300*/  UIMAD UR43, UR4, UR10, URZ ;  /* 0x0000000a042b72a4 */ /* 0x000fe4000f8e02ff */
[----:B------:R-:W-:Y:S02]  /*0310*/  UIADD3 UR6, UPT, UPT, UR54, 0x1, URZ ;  /* 0x0000000136067890 */ /* 0x000fe4000fffe0ff */
[----:B------:R-:W-:Y:S02]  /*0320*/  USHF.R.S32.HI UR41, URZ, 0x1f, UR43 ;  /* 0x0000001fff297899 */ /* 0x000fe4000801142b */
[----:B------:R-:W-:Y:S02]  /*0330*/  ULOP3.LUT UR4, UR10, 0x1, URZ, 0xc0, !UPT ;  /* 0x000000010a047892 */ /* 0x000fe4000f8ec0ff */
[----:B------:R-:W-:Y:S01]  /*0340*/  IMAD.U32 R32, RZ, RZ, UR6 ;  /* 0x00000006ff207e24 */ /* 0x000fe2000f8e00ff */
[----:B----4-:R-:W-:Y:S02]  /*0350*/  UIADD3.X UR47, UPT, UPT, URZ, UR47, URZ, UP0, !UPT ;  /* 0x0000002fff2f7290 */ /* 0x010fe400087fe4ff */
[----:B0-----:R-:W-:Y:S01]  /*0360*/  ULEA UR5, UR7, UR5, 0x18 ;  /* 0x0000000507057291 */ /* 0x001fe2000f8ec0ff */
[----:B------:R-:W-:Y:S01]  /*0370*/  IMAD.U32 R30, RZ, RZ, UR4 ;  /* 0x00000004ff1e7e24 */ /* 0x000fe2000f8e00ff */
[----:B------:R-:W-:-:S02]  /*0380*/  ULOP3.LUT UR62, UR10, 0x3, URZ, 0xc0, !UPT ;  /* 0x000000030a3e7892 */ /* 0x000fc4000f8ec0ff */
[----:B------:R-:W-:Y:S01]  /*0390*/  ULOP3.LUT UR44, UR10, 0x7ffffffc, URZ, 0xc0, !UPT ;  /* 0x7ffffffc0a2c7892 */ /* 0x000fe2000f8ec0ff */
[----:B-1----:R-:W-:Y:S01]  /*03a0*/  IMAD R35, R35, UR11, R34 ;  /* 0x0000000b23237c24 */ /* 0x002fe2000f8e0222 */
[----:B------:R-:W-:-:S03]  /*03b0*/  LEA R34, R34, UR5, 0x2 ;  /* 0x0000000522227c11 */ /* 0x000fc6000f8e10ff */
[----:B------:R-:W-:-:S05]  /*03c0*/  IMAD R35, R35, UR10, RZ ;  /* 0x0000000a23237c24 */ /* 0x000fca000f8e02ff */
[----:B------:R-:W-:-:S04]  /*03d0*/  IADD3 R36, P0, PT, R35, UR43, RZ ;  /* 0x0000002b23247c10 */ /* 0x000fc8000ff1e0ff */
[----:B------:R-:W-:Y:S02]  /*03e0*/  IADD3.X R33, PT, PT, RZ, UR41, RZ, P0, !PT ;  /* 0x00000029ff217c10 */ /* 0x000fe400087fe4ff */
[----:B--2---:R-:W-:-:S13]  /*03f0*/  R2UR UR45, R2 ;  /* 0x00000000022d72ca */ /* 0x004fda00000e0000 */
[----:B------:R-:W0:Y:S01]  /*0400*/  F2F.F64.F32 R44, UR45 ;  /* 0x0000002d002c7d10 */ /* 0x000e220008201800 */
[----:B---3--:R-:W-:-:S15]  /*0410*/  R2UR UR42, R4 ;  /* 0x00000000042a72ca */ /* 0x008fde00000e0000 */
.L_x_40:
[----:B-1----:R-:W1:Y:S01]  /*0420*/  S2R R31, SR_TID.X ;  /* 0x00000000001f7919 */ /* 0x002e620000002100 */
[----:B--2---:R-:W2:Y:S01]  /*0430*/  LDCU UR5, c[0x0][0x3bc] ;  /* 0x00007780ff0577ac */ /* 0x004ea20008000800 */
[----:B------:R-:W-:Y:S01]  /*0440*/  R2UR UR8, R32 ;  /* 0x00000000200872ca */ /* 0x000fe200000e0000 */
[----:B---3--:R-:W-:Y:S02]  /*0450*/  HFMA2 R7, -RZ, RZ, 0, 2.384185791015625e-07 ;  /* 0x00000004ff077431 */ /* 0x008fe400000001ff */
[----:B0-----:R-:W-:Y:S01]  /*0460*/  IMAD.MOV.U32 R5, RZ, RZ, 0x4 ;  /* 0x00000004ff057424 */ /* 0x001fe200078e00ff */
[----:B------:R-:W3:Y:S01]  /*0470*/  LDCU UR6, c[0x0][0x3b4] ;  /* 0x00007680ff0677ac */ /* 0x000ee20008000800 */
[----:B------:R-:W4:Y:S01]  /*0480*/  LDCU UR4, c[0x0][0x3b4] ;  /* 0x00007680ff0477ac */ /* 0x000f220008000800 */
[----:B------:R-:W5:Y:S01]  /*0490*/  LDCU UR7, c[0x0][0x3bc] ;  /* 0x00007780ff0777ac */ /* 0x000f620008000800 */
[----:B--2---:R-:W-:Y:S01]  /*04a0*/  IMAD.U32 R0, RZ, RZ, UR5 ;  /* 0x00000005ff007e24 */ /* 0x004fe2000f8e00ff */
[----:B------:R-:W-:-:S02]  /*04b0*/  UIMAD UR5, UR49, UR5, URZ ;  /* 0x00000005310572a4 */ /* 0x000fc4000f8e02ff */
[----:B---3--:R-:W-:-:S04]  /*04c0*/  UIMAD UR6, UR54, UR6, URZ ;  /* 0x00000006360672a4 */ /* 0x008fc8000f8e02ff */
[----:B------:R-:W-:Y:S01]  /*04d0*/  IMAD.U32 R28, RZ, RZ, UR5 ;  /* 0x00000005ff1c7e24 */ /* 0x000fe2000f8e00ff */
[----:B----4-:R-:W-:Y:S01]  /*04e0*/  UIMAD UR4, UR8, UR4, URZ ;  /* 0x00000004080472a4 */ /* 0x010fe2000f8e02ff */
[----:B------:R-:W-:Y:S01]  /*04f0*/  MOV R2, UR6 ;  /* 0x0000000600027c02 */ /* 0x000fe20008000f00 */
[----:B-----5:R-:W-:Y:S01]  /*0500*/  UIMAD UR40, UR8, UR7, URZ ;  /* 0x00000007082872a4 */ /* 0x020fe2000f8e02ff */
[----:B-1----:R-:W-:Y:S01]  /*0510*/  IMAD R4, R0, UR6, R31 ;  /* 0x0000000600047c24 */ /* 0x002fe2000f8e021f */
[----:B------:R-:W-:Y:S01]  /*0520*/  UIMAD UR4, UR4, UR7, URZ ;  /* 0x00000007040472a4 */ /* 0x000fe2000f8e02ff */
[----:B------:R-:W-:-:S03]  /*0530*/  IADD3 R6, PT, PT, R31, UR5, RZ ;  /* 0x000000051f067c10 */ /* 0x000fc6000fffe0ff */
[----:B------:R-:W-:Y:S02]  /*0540*/  VIADD R4, R4, UR40 ;  /* 0x0000002804047c36 */ /* 0x000fe40008000000 */
[----:B------:R-:W-:Y:S02]  /*0550*/  IADD3 R6, PT, PT, R6, UR4, RZ ;  /* 0x0000000406067c10 */ /* 0x000fe4000fffe0ff */
[----:B------:R-:W-:-:S04]  /*0560*/  IMAD.WIDE R4, R4, R5, UR38 ;  /* 0x0000002604047e25 */ /* 0x000fc8000f8e0205 */
[----:B------:R-:W-:Y:S02]  /*0570*/  IMAD.WIDE R6, R6, R7, UR38 ;  /* 0x0000002606067e25 */ /* 0x000fe4000f8e0207 */
[----:B------:R-:W2:Y:S04]  /*0580*/  LDG.E R5, desc[UR36][R4.64] ;  /* 0x0000002404057981 */ /* 0x000ea8000c1e1900 */
[----:B------:R-:W3:Y:S01]  /*0590*/  LDG.E R6, desc[UR36][R6.64] ;  /* 0x0000002406067981 */ /* 0x000ee2000c1e1900 */
[----:B------:R-:W1:Y:S01]  /*05a0*/  S2UR UR6, SR_CgaCtaId ;  /* 0x00000000000679c3 */ /* 0x000e620000008800 */
[----:B------:R-:W-:Y:S01]  /*05b0*/  UMOV UR5, 0x400 ;  /* 0x0000040000057882 */ /* 0x000fe20000000000 */
[----:B------:R-:W-:Y:S02]  /*05c0*/  UISETP.GE.AND UP0, UPT, UR7, 0x1, UPT ;  /* 0x000000010700788c */ /* 0x000fe4000bf06270 */
[----:B------:R-:W-:-:S02]  /*05d0*/  UIADD3 UR5, UPT, UPT, UR5, 0x320, URZ ;  /* 0x0000032005057890 */ /* 0x000fc4000fffe0ff */
[----:B------:R-:W-:Y:S02]  /*05e0*/  UP2UR UR61, UPR, URZ, 0x1 ;  /* 0x00000001ff3d7883 */ /* 0x000fe40008000000 */
[----:B-1----:R-:W-:-:S06]  /*05f0*/  ULEA UR5, UR6, UR5, 0x18 ;  /* 0x0000000506057291 */ /* 0x002fcc000f8ec0ff */
[----:B------:R-:W-:Y:S02]  /*0600*/  LEA R3, R31, UR5, 0x2 ;  /* 0x000000051f037c11 */ /* 0x000fe4000f8e10ff */
[----:B------:R-:W-:Y:S01]  /*0610*/  R2UR UR5, R17 ;  /* 0x00000000110572ca */ /* 0x000fe200000e0000 */
[----:B------:R-:W-:-:S12]  /*0620*/  IMAD.U32 R17, RZ, RZ, UR8 ;  /* 0x00000008ff117e24 */ /* 0x000fd8000f8e00ff */
[----:B------:R-:W-:Y:S01]  /*0630*/  MOV R29, UR5 ;  /* 0x00000005001d7c02 */ /* 0x000fe20008000f00 */
[----:B--2---:R1:W-:Y:S04]  /*0640*/  STS [R34], R5 ;  /* 0x0000000522007388 */ /* 0x0043e80000000800 */
[----:B---3--:R1:W-:Y:S01]  /*0650*/  STS [R3], R6 ;  /* 0x0000000603007388 */ /* 0x0083e20000000800 */
[----:B------:R-:W-:Y:S06]  /*0660*/  BAR.SYNC.DEFER_BLOCKING 0x0 ;  /* 0x0000000000007b1d */ /* 0x000fec0000010000 */
[----:B------:R-:W-:Y:S05]  /*0670*/  BRA.U !UP0, `(.L_x_0) ;  /* 0x0000001908cc7547 */ /* 0x000fea000b800000 */
[----:B------:R-:W2:Y:S01]  /*0680*/  LDCU UR5, c[0x0][0x3bc] ;  /* 0x00007780ff0577ac */ /* 0x000ea20008000800 */
[----:B------:R-:W-:Y:S01]  /*0690*/  IMAD R0, R0, UR54, R31 ;  /* 0x0000003600007c24 */ /* 0x000fe2000f8e021f */
[----:B------:R-:W-:Y:S01]  /*06a0*/  MOV R16, RZ ;  /* 0x000000ff00107202 */ /* 0x000fe20000000f00 */
[----:B-1----:R-:W-:Y:S01]  /*06b0*/  IMAD.U32 R3, RZ, RZ, UR4 ;  /* 0x00000004ff037e24 */ /* 0x002fe2000f8e00ff */
[----:B------:R-:W1:Y:S02]  /*06c0*/  LDCU UR6, c[0x0][0x3b4] ;  /* 0x00007680ff0677ac */ /* 0x000e640008000800 */
[----:B------:R-:W-:-:S04]  /*06d0*/  IADD3 R0, P0, PT, R0, UR4, RZ ;  /* 0x0000000400007c10 */ /* 0x000fc8000ff1e0ff */
[----:B------:R-:W-:Y:S02]  /*06e0*/  LEA.HI.X.SX32 R3, R3, RZ, 0x1, P0 ;  /* 0x000000ff03037211 */ /* 0x000fe400000f0eff */
[----:B------:R-:W-:-:S04]  /*06f0*/  LEA R18, P0, R0, UR38, 0x2 ;  /* 0x0000002600127c11 */ /* 0x000fc8000f8010ff */
[----:B------:R-:W-:Y:S01]  /*0700*/  LEA.HI.X R19, R0, UR39, R3, 0x2, P0 ;  /* 0x0000002700137c11 */ /* 0x000fe200080f1403 */
[----:B--2---:R-:W-:-:S04]  /*0710*/  UIMAD UR5, UR49, UR5, URZ ;  /* 0x00000005310572a4 */ /* 0x004fc8000f8e02ff */
[----:B-1----:R-:W-:-:S04]  /*0720*/  UIMAD UR63, UR5, UR6, URZ ;  /* 0x00000006053f72a4 */ /* 0x002fc8000f8e02ff */
[----:B------:R-:W-:-:S04]  /*0730*/  UIADD3 UR6, UP0, UPT, UR63, UR40, URZ ;  /* 0x000000283f067290 */ /* 0x000fc8000ff1e0ff */
[----:B------:R-:W-:Y:S02]  /*0740*/  ULEA.HI.X.SX32 UR4, UR63, URZ, 0x1, UP0 ;  /* 0x000000ff3f047291 */ /* 0x000fe400080f0eff */
[----:B------:R-:W-:-:S09]  /*0750*/  UISETP.GE.U32.AND UP0, UPT, UR7, 0x4, UPT ;  /* 0x000000040700788c */ /* 0x000fd2000bf06070 */
[----:B------:R-:W-:Y:S05]  /*0760*/  BRA.U !UP0, `(.L_x_1) ;  /* 0x0000000d08847547 */ /* 0x000fea000b800000 */
[----:B------:R-:W1:Y:S01]  /*0770*/  S2UR UR12, SR_CgaCtaId ;  /* 0x00000000000c79c3 */ /* 0x000e620000008800 */
[----:B------:R-:W2:Y:S01]  /*0780*/  LDCU.64 UR8, c[0x0][0x388] ;  /* 0x00007100ff0877ac */ /* 0x000ea20008000a00 */
[----:B------:R-:W-:Y:S01]  /*0790*/  BSSY B7, `(.L_x_2) ;  /* 0x00000dd000077945 */ /* 0x000fe20003800000 */
[----:B------:R-:W3:Y:S01]  /*07a0*/  LDCU.64 UR10, c[0x0][0x380] ;  /* 0x00007000ff0a77ac */ /* 0x000ee20008000a00 */
[----:B------:R-:W-:Y:S01]  /*07b0*/  UIADD3 UR13, UP0, UPT, UR38, 0x8, URZ ;  /* 0x00000008260d7890 */ /* 0x000fe2000ff1e0ff */
[----:B------:R-:W-:Y:S01]  /*07c0*/  UMOV UR5, 0x400 ;  /* 0x0000040000057882 */ /* 0x000fe20000000000 */
[----:B------:R-:W-:Y:S02]  /*07d0*/  UIADD3 UR15, UPT, UPT, -UR44, URZ, URZ ;  /* 0x000000ff2c0f7290 */ /* 0x000fe4000fffe1ff */
[----:B------:R-:W-:Y:S02]  /*07e0*/  UIADD3 UR7, UPT, UPT, UR5, 0x320, URZ ;  /* 0x0000032005077890 */ /* 0x000fe4000fffe0ff */
[----:B------:R-:W-:-:S02]  /*07f0*/  UIADD3.X UR14, UPT, UPT, URZ, UR39, URZ, UP0, !UPT ;  /* 0x00000027ff0e7290 */ /* 0x000fc400087fe4ff */
[----:B------:R-:W-:Y:S01]  /*0800*/  ULEA UR5, UP0, UR6, UR13, 0x2 ;  /* 0x0000000d06057291 */ /* 0x000fe2000f8010ff */
[C---:B--2---:R-:W-:Y:S01]  /*0810*/  LEA R0, P1, R36.reuse, UR8, 0x2 ;  /* 0x0000000824007c11 */ /* 0x044fe2000f8210ff */
[----:B------:R-:W-:Y:S02]  /*0820*/  IMAD.U32 R38, RZ, RZ, UR15 ;  /* 0x0000000fff267e24 */ /* 0x000fe4000f8e00ff */
[----:B------:R-:W-:Y:S01]  /*0830*/  ULEA.HI.X UR6, UR6, UR14, UR4, 0x2, UP0 ;  /* 0x0000000e06067291 */ /* 0x000fe200080f1404 */
[C---:B---3--:R-:W-:Y:S01]  /*0840*/  LEA R26, P0, R36.reuse, UR10, 0x2 ;  /* 0x0000000a241a7c11 */ /* 0x048fe2000f8010ff */
[----:B-1----:R-:W-:Y:S01]  /*0850*/  ULEA UR7, UR12, UR7, 0x18 ;  /* 0x000000070c077291 */ /* 0x002fe2000f8ec0ff */
[C-C-:B------:R-:W-:Y:S02]  /*0860*/  LEA.HI.X R11, R36.reuse, UR9, R33.reuse, 0x2, P1 ;  /* 0x00000009240b7c11 */ /* 0x140fe400088f1421 */
[----:B------:R-:W-:Y:S01]  /*0870*/  LEA.HI.X R27, R36, UR11, R33, 0x2, P0 ;  /* 0x0000000b241b7c11 */ /* 0x000fe200080f1421 */
[----:B------:R-:W-:Y:S01]  /*0880*/  UIADD3 UR4, UPT, UPT, UR7, 0x8, URZ ;  /* 0x0000000807047890 */ /* 0x000fe2000fffe0ff */
[----:B------:R-:W-:Y:S01]  /*0890*/  IADD3 R0, P1, PT, R0, 0x8, RZ ;  /* 0x0000000800007810 */ /* 0x000fe20007f3e0ff */
[----:B------:R-:W-:Y:S01]  /*08a0*/  IMAD.U32 R8, RZ, RZ, UR6 ;  /* 0x00000006ff087e24 */ /* 0x000fe2000f8e00ff */
[----:B------:R-:W-:-:S02]  /*08b0*/  IADD3 R26, P0, PT, R26, 0x8, RZ ;  /* 0x000000081a1a7810 */ /* 0x000fc40007f1e0ff */
[----:B------:R-:W-:Y:S01]  /*08c0*/  MOV R3, UR5 ;  /* 0x0000000500037c02 */ /* 0x000fe20008000f00 */
[----:B------:R-:W-:Y:S01]  /*08d0*/  IMAD.X R11, RZ, RZ, R11, P1 ;  /* 0x000000ffff0b7224 */ /* 0x000fe200008e060b */
[----:B------:R-:W-:Y:S02]  /*08e0*/  IADD3.X R27, PT, PT, RZ, R27, RZ, P0, !PT ;  /* 0x0000001bff1b7210 */ /* 0x000fe400007fe4ff */
[----:B------:R-:W-:-:S07]  /*08f0*/  MOV R37, UR4 ;  /* 0x0000000400257c02 */ /* 0x000fce0008000f00 */
.L_x_11:
[----:B------:R-:W2:Y:S01]  /*0900*/  LDG.E.CONSTANT R7, desc[UR36][R26.64+-0x8] ;  /* 0xfffff8241a077981 */ /* 0x000ea2000c1e9900 */
[----:B------:R-:W-:Y:S01]  /*0910*/  MOV R10, 0x437c0000 ;  /* 0x437c0000000a7802 */ /* 0x000fe20000000f00 */
[----:B------:R-:W-:Y:S05]  /*0920*/  YIELD ;  /* 0x0000000000007946 */ /* 0x000fea0003800000 */
[----:B-1----:R-:W-:Y:S01]  /*0930*/  LDS R5, [R34] ;  /* 0x0000000022057984 */ /* 0x002fe20000000800 */
[----:B------:R-:W-:Y:S01]  /*0940*/  BSSY.RECONVERGENT B6, `(.L_x_3) ;  /* 0x0000029000067945 */ /* 0x000fe20003800200 */
[----:B------:R-:W-:Y:S01]  /*0950*/  MOV R24, R3 ;  /* 0x0000000300187202 */ /* 0x000fe20000000f00 */
[----:B------:R-:W-:Y:S01]  /*0960*/  IMAD.MOV.U32 R25, RZ, RZ, R8 ;  /* 0x000000ffff197224 */ /* 0x000fe200078e0008 */
[----:B------:R-:W1:Y:S01]  /*0970*/  LDS R6, [R37+-0x8] ;  /* 0xfffff80025067984 */ /* 0x000e620000000800 */
[----:B------:R-:W-:Y:S01]  /*0980*/  MOV R22, R0 ;  /* 0x0000000000167202 */ /* 0x000fe20000000f00 */
[----:B------:R-:W-:-:S02]  /*0990*/  IMAD.MOV.U32 R23, RZ, RZ, R11 ;  /* 0x000000ffff177224 */ /* 0x000fc400078e000b */
[----:B-1----:R-:W-:-:S04]  /*09a0*/  FADD R4, R5, R6 ;  /* 0x0000000605047221 */ /* 0x002fc80000000000 */
[----:B--2---:R-:W-:Y:S01]  /*09b0*/  FADD R4, R4, R7 ;  /* 0x0000000704047221 */ /* 0x004fe20000000000 */
[----:B------:R-:W-:-:S03]  /*09c0*/  IMAD.MOV.U32 R7, RZ, RZ, 0x3bbb989d ;  /* 0x3bbb989dff077424 */ /* 0x000fc600078e00ff */
[----:B------:R-:W-:-:S04]  /*09d0*/  FADD R4, R4, -UR45 ;  /* 0x8000002d04047e21 */ /* 0x000fc80008000000 */
[----:B------:R-:W-:-:S04]  /*09e0*/  FFMA.SAT R7, R4, R7, 0.5 ;  /* 0x3f00000004077423 */ /* 0x000fc80000002007 */
[----:B------:R-:W-:-:S04]  /*09f0*/  FFMA.RM R7, R7, R10, 12582913 ;  /* 0x4b40000107077423 */ /* 0x000fc8000000400a */
[C---:B------:R-:W-:Y:S01]  /*0a00*/  FADD R9, R7.reuse, -12583039 ;  /* 0xcb40007f07097421 */ /* 0x040fe20000000000 */
[----:B------:R-:W-:-:S03]  /*0a10*/  IMAD.SHL.U32 R39, R7, 0x800000, RZ ;  /* 0x0080000007277824 */ /* 0x000fc600078e00ff */
[----:B------:R-:W-:-:S04]  /*0a20*/  FFMA R9, R4, 1.4426950216293334961, -R9 ;  /* 0x3fb8aa3b04097823 */ /* 0x000fc80000000809 */
[----:B------:R-:W-:-:S04]  /*0a30*/  FFMA R9, R4, 1.925963033500011079e-08, R9 ;  /* 0x32a5706004097823 */ /* 0x000fc80000000009 */
[----:B------:R-:W1:Y:S02]  /*0a40*/  MUFU.EX2 R4, R9 ;  /* 0x0000000900047308 */ /* 0x000e640000000800 */
[----:B-1----:R-:W-:-:S05]  /*0a50*/  FMUL R39, R39, R4 ;  /* 0x0000000427277220 */ /* 0x002fca0000400000 */
[----:B------:R-:W-:-:S13]  /*0a60*/  FSETP.GT.AND P0, PT, R39, 1, PT ;  /* 0x3f8000002700780b */ /* 0x000fda0003f04000 */
[----:B------:R-:W-:Y:S05]  /*0a70*/  @!P0 BRA `(.L_x_4) ;  /* 0x0000000000548947 */ /* 0x000fea0003800000 */
[----:B------:R-:W1:Y:S01]  /*0a80*/  LDC R11, c[0x0][0x3bc] ;  /* 0x0000ef00ff0b7b82 */ /* 0x000e620000000800 */
[----:B------:R-:W-:Y:S01]  /*0a90*/  MOV R8, 0x0 ;  /* 0x0000000000087802 */ /* 0x000fe20000000f00 */
[----:B------:R-:W-:Y:S01]  /*0aa0*/  IMAD.U32 R10, RZ, RZ, UR49 ;  /* 0x00000031ff0a7e24 */ /* 0x000fe2000f8e00ff */
[----:B------:R-:W-:Y:S01]  /*0ab0*/  MOV R16, UR54 ;  /* 0x0000003600107c02 */ /* 0x000fe20008000f00 */
[----:B0-----:R-:W-:Y:S01]  /*0ac0*/  STL.64 [R1], R44 ;  /* 0x0000002c01007387 */ /* 0x001fe20000100a00 */
[----:B------:R-:W0:Y:S01]  /*0ad0*/  LDCU.64 UR4, c[0x4][0x18] ;  /* 0x01000300ff0477ac */ /* 0x000e220008000a00 */
[----:B------:R-:W2:Y:S02]  /*0ae0*/  F2F.F64.F32 R4, R5 ;  /* 0x0000000500047310 */ /* 0x000ea40000201800 */
[----:B------:R-:W3:Y:S01]  /*0af0*/  LDC R0, c[0x0][0x3b4] ;  /* 0x0000ed00ff007b82 */ /* 0x000ee20000000800 */
[----:B------:R-:W-:Y:S05]  /*0b00*/  STL.64 [R1+0x18], R16 ;  /* 0x0000181001007387 */ /* 0x000fea0000100a00 */
[----:B------:R-:W4:Y:S02]  /*0b10*/  F2F.F64.F32 R6, R6 ;  /* 0x0000000600067310 */ /* 0x000f240000201800 */
[----:B------:R-:W0:Y:S01]  /*0b20*/  LDC.64 R8, c[0x4][R8] ;  /* 0x0100000008087b82 */ /* 0x000e220000000a00 */
[----:B--2---:R0:W-:Y:S04]  /*0b30*/  STL.64 [R1+0x8], R4 ;  /* 0x0000080401007387 */ /* 0x0041e80000100a00 */
[----:B-1----:R-:W-:Y:S04]  /*0b40*/  STL.64 [R1+0x20], R10 ;  /* 0x0000200a01007387 */ /* 0x002fe80000100a00 */
[----:B----4-:R1:W-:Y:S04]  /*0b50*/  STL.64 [R1+0x10], R6 ;  /* 0x0000100601007387 */ /* 0x0103e80000100a00 */
[----:B---3--:R2:W-:Y:S01]  /*0b60*/  STL [R1+0x28], R0 ;  /* 0x0000280001007387 */ /* 0x0085e20000100800 */
[----:B0-----:R-:W-:Y:S01]  /*0b70*/  MOV R4, UR4 ;  /* 0x0000000400047c02 */ /* 0x001fe20008000f00 */
[----:B------:R-:W-:Y:S01]  /*0b80*/  IMAD.U32 R5, RZ, RZ, UR5 ;  /* 0x00000005ff057e24 */ /* 0x000fe2000f8e00ff */
[----:B-1----:R-:W-:Y:S01]  /*0b90*/  MOV R6, UR48 ;  /* 0x0000003000067c02 */ /* 0x002fe20008000f00 */
[----:B------:R-:W-:-:S07]  /*0ba0*/  IMAD.U32 R7, RZ, RZ, UR47 ;  /* 0x0000002fff077e24 */ /* 0x000fce000f8e00ff */
[----:B------:R-:W-:-:S07]  /*0bb0*/  LEPC R20, `(.L_x_4) ;  /* 0x000000001014794e */ /* 0x000fce0000000000 */
[----:B--2---:R-:W-:Y:S05]  /*0bc0*/  CALL.ABS.NOINC R8 ;  /* 0x0000000008007343 */ /* 0x004fea0003c00000 */
.L_x_4:
[----:B------:R-:W-:Y:S05]  /*0bd0*/  BSYNC.RECONVERGENT B6 ;  /* 0x0000000000067941 */ /* 0x000fea0003800200 */
.L_x_3:
[----:B------:R-:W2:Y:S01]  /*0be0*/  LDG.E.CONSTANT R3, desc[UR36][R26.64+-0x4] ;  /* 0xfffffc241a037981 */ /* 0x000ea2000c1e9900 */
[----:B------:R-:W-:-:S03]  /*0bf0*/  FMUL R39, R39, UR42 ;  /* 0x0000002a27277c20 */ /* 0x000fc60008400000 */
[----:B------:R-:W-:Y:S04]  /*0c00*/  LDS R4, [R34] ;  /* 0x0000000022047984 */ /* 0x000fe80000000800 */
[----:B------:R-:W1:Y:S01]  /*0c10*/  LDS R7, [R37+-0x4] ;  /* 0xfffffc0025077984 */ /* 0x000e620000000800 */
[----:B------:R-:W-:Y:S01]  /*0c20*/  IMAD.MOV.U32 R6, RZ, RZ, 0x437c0000 ;  /* 0x437c0000ff067424 */ /* 0x000fe200078e00ff */
[----:B------:R-:W-:Y:S02]  /*0c30*/  BSSY.RECONVERGENT B6, `(.L_x_5) ;  /* 0x0000028000067945 */ /* 0x000fe40003800200 */
[----:B------:R3:W-:Y:S04]  /*0c40*/  REDG.E.ADD.F32.FTZ.RN.STRONG.GPU desc[UR36][R18.64], R39 ;  /* 0x00000027120079a6 */ /* 0x0007e8000c12f324 */
[----:B------:R3:W-:Y:S04]  /*0c50*/  REDG.E.ADD.F32.FTZ.RN.STRONG.GPU desc[UR36][R24.64+-0x8], R39 ;  /* 0xfffff827180079a6 */ /* 0x0007e8000c12f324 */
[----:B------:R3:W-:Y:S01]  /*0c60*/  REDG.E.ADD.F32.FTZ.RN.STRONG.GPU desc[UR36][R22.64+-0x8], R39 ;  /* 0xfffff827160079a6 */ /* 0x0007e2000c12f324 */
[----:B-1----:R-:W-:-:S04]  /*0c70*/  FADD R0, R4, R7 ;  /* 0x0000000704007221 */ /* 0x002fc80000000000 */
[----:B--2---:R-:W-:Y:S01]  /*0c80*/  FADD R0, R0, R3 ;  /* 0x0000000300007221 */ /* 0x004fe20000000000 */
[----:B------:R-:W-:-:S03]  /*0c90*/  HFMA2 R3, -RZ, RZ, 0.96630859375, -0.0022525787353515625 ;  /* 0x3bbb989dff037431 */ /* 0x000fc600000001ff */
[----:B------:R-:W-:-:S04]  /*0ca0*/  FADD R0, R0, -UR45 ;  /* 0x8000002d00007e21 */ /* 0x000fc80008000000 */
[----:B------:R-:W-:-:S04]  /*0cb0*/  FFMA.SAT R3, R0, R3, 0.5 ;  /* 0x3f00000000037423 */ /* 0x000fc80000002003 */
[----:B------:R-:W-:-:S04]  /*0cc0*/  FFMA.RM R3, R3, R6, 12582913 ;  /* 0x4b40000103037423 */ /* 0x000fc80000004006 */
[C---:B------:R-:W-:Y:S01]  /*0cd0*/  FADD R5, R3.reuse, -12583039 ;  /* 0xcb40007f03057421 */ /* 0x040fe20000000000 */
[----:B------:R-:W-:-:S03]  /*0ce0*/  SHF.L.U32 R16, R3, 0x17, RZ ;  /* 0x0000001703107819 */ /* 0x000fc600000006ff */
[----:B------:R-:W-:-:S04]  /*0cf0*/  FFMA R5, R0, 1.4426950216293334961, -R5 ;  /* 0x3fb8aa3b00057823 */ /* 0x000fc80000000805 */
[----:B------:R-:W-:-:S06]  /*0d00*/  FFMA R5, R0, 1.925963033500011079e-08, R5 ;  /* 0x32a5706000057823 */ /* 0x000fcc0000000005 */
[----:B------:R-:W1:Y:S02]  /*0d10*/  MUFU.EX2 R5, R5 ;  /* 0x0000000500057308 */ /* 0x000e640000000800 */
[----:B-1----:R-:W-:-:S05]  /*0d20*/  FMUL R16, R16, R5 ;  /* 0x0000000510107220 */ /* 0x002fca0000400000 */
[----:B------:R-:W-:-:S13]  /*0d30*/  FSETP.GT.AND P0, PT, R16, 1, PT ;  /* 0x3f8000001000780b */ /* 0x000fda0003f04000 */
[----:B---3--:R-:W-:Y:S05]  /*0d40*/  @!P0 BRA `(.L_x_6) ;  /* 0x0000000000588947 */ /* 0x008fea0003800000 */
[----:B------:R-:W1:Y:S01]  /*0d50*/  LDC R11, c[0x0][0x3bc] ;  /* 0x0000ef00ff0b7b82 */ /* 0x000e620000000800 */
[----:B------:R-:W-:Y:S01]  /*0d60*/  MOV R8, 0x0 ;  /* 0x0000000000087802 */ /* 0x000fe20000000f00 */
[----:B------:R-:W-:Y:S01]  /*0d70*/  IMAD.U32 R12, RZ, RZ, UR54 ;  /* 0x00000036ff0c7e24 */ /* 0x000fe2000f8e00ff */
[----:B------:R-:W-:Y:S01]  /*0d80*/  MOV R13, R17 ;  /* 0x00000011000d7202 */ /* 0x000fe20000000f00 */
[----:B------:R-:W-:Y:S01]  /*0d90*/  IMAD.U32 R10, RZ, RZ, UR49 ;  /* 0x00000031ff0a7e24 */ /* 0x000fe2000f8e00ff */
[----:B0-----:R-:W-:Y:S01]  /*0da0*/  STL.64 [R1], R44 ;  /* 0x0000002c01007387 */ /* 0x001fe20000100a00 */
[----:B------:R-:W0:Y:S01]  /*0db0*/  LDCU.64 UR4, c[0x4][0x18] ;  /* 0x01000300ff0477ac */ /* 0x000e220008000a00 */
[----:B------:R-:W2:Y:S01]  /*0dc0*/  F2F.F64.F32 R4, R4 ;  /* 0x0000000400047310 */ /* 0x000ea20000201800 */
[----:B------:R-:W3:Y:S01]  /*0dd0*/  LDC R0, c[0x0][0x3b4] ;  /* 0x0000ed00ff007b82 */ /* 0x000ee20000000800 */
[----:B------:R-:W-:Y:S06]  /*0de0*/  STL.64 [R1+0x18], R12 ;  /* 0x0000180c01007387 */ /* 0x000fec0000100a00 */
[----:B------:R-:W4:Y:S01]  /*0df0*/  F2F.F64.F32 R6, R7 ;  /* 0x0000000700067310 */ /* 0x000f220000201800 */
        /* <DEDUP_REMOVED lines=11> */
.L_x_6:
[----:B------:R-:W-:Y:S05]  /*0eb0*/  BSYNC.RECONVERGENT B6 ;  /* 0x0000000000067941 */ /* 0x000fea0003800200 */
.L_x_5:
[----:B------:R-:W2:Y:S01]  /*0ec0*/  LDG.E.CONSTANT R5, desc[UR36][R26.64] ;  /* 0x000000241a057981 */ /* 0x000ea2000c1e9900 */
[----:B------:R-:W-:-:S03]  /*0ed0*/  FMUL R3, R16, UR42 ;  /* 0x0000002a10037c20 */ /* 0x000fc60008400000 */
[----:B------:R-:W-:Y:S04]  /*0ee0*/  LDS R4, [R34] ;  /* 0x0000000022047984 */ /* 0x000fe80000000800 */
[----:B------:R-:W1:Y:S01]  /*0ef0*/  LDS R9, [R37] ;  /* 0x0000000025097984 */ /* 0x000e620000000800 */
[----:B------:R-:W-:Y:S01]  /*0f00*/  IMAD.MOV.U32 R6, RZ, RZ, 0x437c0000 ;  /* 0x437c0000ff067424 */ /* 0x000fe200078e00ff */
[----:B------:R-:W-:Y:S02]  /*0f10*/  BSSY.RECONVERGENT B6, `(.L_x_7) ;  /* 0x0000028000067945 */ /* 0x000fe40003800200 */
[----:B------:R3:W-:Y:S04]  /*0f20*/  REDG.E.ADD.F32.FTZ.RN.STRONG.GPU desc[UR36][R18.64], R3 ;  /* 0x00000003120079a6 */ /* 0x0007e8000c12f324 */
[----:B------:R3:W-:Y:S04]  /*0f30*/  REDG.E.ADD.F32.FTZ.RN.STRONG.GPU desc[UR36][R24.64+-0x4], R3 ;  /* 0xfffffc03180079a6 */ /* 0x0007e8000c12f324 */
[----:B------:R3:W-:Y:S01]  /*0f40*/  REDG.E.ADD.F32.FTZ.RN.STRONG.GPU desc[UR36][R22.64+-0x4], R3 ;  /* 0xfffffc03160079a6 */ /* 0x0007e2000c12f324 */
[----:B-1----:R-:W-:-:S04]  /*0f50*/  FADD R0, R4, R9 ;  /* 0x0000000904007221 */ /* 0x002fc80000000000 */
[----:B--2---:R-:W-:Y:S01]  /*0f60*/  FADD R0, R0, R5 ;  /* 0x0000000500007221 */ /* 0x004fe20000000000 */
[----:B------:R-:W-:-:S03]  /*0f70*/  MOV R5, 0x3bbb989d ;  /* 0x3bbb989d00057802 */ /* 0x000fc60000000f00 */
        /* <DEDUP_REMOVED lines=16> */
[----:B------:R2:W3:Y:S01]  /*1080*/  F2F.F64.F32 R6, R9 ;  /* 0x0000000900067310 */ /* 0x0004e20000201800 */
[----:B0-----:R-:W-:Y:S01]  /*1090*/  STL.64 [R1], R44 ;  /* 0x0000002c01007387 */ /* 0x001fe20000100a00 */
[----:B------:R-:W0:Y:S01]  /*10a0*/  LDCU.64 UR4, c[0x4][0x18] ;  /* 0x01000300ff0477ac */ /* 0x000e220008000a00 */
[----:B------:R-:W4:Y:S02]  /*10b0*/  LDC R0, c[0x0][0x3b4] ;  /* 0x0000ed00ff007b82 */ /* 0x000f240000000800 */
[----:B------:R-:W-:Y:S03]  /*10c0*/  STL.64 [R1+0x18], R12 ;  /* 0x0000180c01007387 */ /* 0x000fe60000100a00 */
[----:B------:R-:W5:Y:S03]  /*10d0*/  F2F.F64.F32 R4, R4 ;  /* 0x0000000400047310 */ /* 0x000f660000201800 */
[----:B--2---:R-:W2:Y:S01]  /*10e0*/  LDC.64 R8, c[0x4][R8] ;  /* 0x0100000008087b82 */ /* 0x004ea20000000a00 */
[----:B---3--:R3:W-:Y:S04]  /*10f0*/  STL.64 [R1+0x10], R6 ;  /* 0x0000100601007387 */ /* 0x0087e80000100a00 */
[----:B-1----:R-:W-:Y:S04]  /*1100*/  STL.64 [R1+0x20], R10 ;  /* 0x0000200a01007387 */ /* 0x002fe80000100a00 */
[----:B-----5:R0:W-:Y:S04]  /*1110*/  STL.64 [R1+0x8], R4 ;  /* 0x0000080401007387 */ /* 0x0201e80000100a00 */
[----:B----4-:R1:W-:Y:S01]  /*1120*/  STL [R1+0x28], R0 ;  /* 0x0000280001007387 */ /* 0x0103e20000100800 */
[----:B---3--:R-:W-:Y:S01]  /*1130*/  MOV R6, UR48 ;  /* 0x0000003000067c02 */ /* 0x008fe20008000f00 */
[----:B------:R-:W-:Y:S01]  /*1140*/  IMAD.U32 R7, RZ, RZ, UR47 ;  /* 0x0000002fff077e24 */ /* 0x000fe2000f8e00ff */
[----:B0-----:R-:W-:Y:S01]  /*1150*/  MOV R4, UR4 ;  /* 0x0000000400047c02 */ /* 0x001fe20008000f00 */
[----:B--2---:R-:W-:-:S07]  /*1160*/  IMAD.U32 R5, RZ, RZ, UR5 ;  /* 0x00000005ff057e24 */ /* 0x004fce000f8e00ff */
[----:B------:R-:W-:-:S07]  /*1170*/  LEPC R20, `(.L_x_8) ;  /* 0x000000001014794e */ /* 0x000fce0000000000 */
[----:B-1----:R-:W-:Y:S05]  /*1180*/  CALL.ABS.NOINC R8 ;  /* 0x0000000008007343 */ /* 0x002fea0003c00000 */
.L_x_8:
[----:B------:R-:W-:Y:S05]  /*1190*/  BSYNC.RECONVERGENT B6 ;  /* 0x0000000000067941 */ /* 0x000fea0003800200 */
.L_x_7:
[----:B------:R-:W2:Y:S01]  /*11a0*/  LDG.E.CONSTANT R5, desc[UR36][R26.64+0x4] ;  /* 0x000004241a057981 */ /* 0x000ea2000c1e9900 */
[----:B------:R-:W-:-:S03]  /*11b0*/  FMUL R3, R16, UR42 ;  /* 0x0000002a10037c20 */ /* 0x000fc60008400000 */
[----:B------:R-:W-:Y:S04]  /*11c0*/  LDS R4, [R34] ;  /* 0x0000000022047984 */ /* 0x000fe80000000800 */
[----:B------:R-:W1:Y:S01]  /*11d0*/  LDS R9, [R37+0x4] ;  /* 0x0000040025097984 */ /* 0x000e620000000800 */
        /* <DEDUP_REMOVED lines=41> */
.L_x_10:
[----:B------:R-:W-:Y:S05]  /*1470*/  BSYNC.RECONVERGENT B6 ;  /* 0x0000000000067941 */ /* 0x000fea0003800200 */
.L_x_9:
[----:B------:R-:W-:Y:S01]  /*1480*/  IADD3 R38, PT, PT, R38, 0x4, RZ ;  /* 0x0000000426267810 */ /* 0x000fe20007ffe0ff */
[----:B------:R-:W-:-:S03]  /*1490*/  FMUL R5, R16, UR42 ;  /* 0x0000002a10057c20 */ /* 0x000fc60008400000 */
[----:B------:R-:W-:Y:S02]  /*14a0*/  ISETP.NE.AND P0, PT, R38, RZ, PT ;  /* 0x000000ff2600720c */ /* 0x000fe40003f05270 */
[----:B------:R1:W-:Y:S01]  /*14b0*/  REDG.E.ADD.F32.FTZ.RN.STRONG.GPU desc[UR36][R18.64], R5 ;  /* 0x00000005120079a6 */ /* 0x0003e2000c12f324 */
[----:B------:R-:W-:Y:S02]  /*14c0*/  IADD3 R0, P1, PT, R22, 0x10, RZ ;  /* 0x0000001016007810 */ /* 0x000fe40007f3e0ff */
[----:B------:R-:W-:Y:S01]  /*14d0*/  IADD3 R3, P3, PT, R24, 0x10, RZ ;  /* 0x0000001018037810 */ /* 0x000fe20007f7e0ff */
[----:B------:R1:W-:Y:S01]  /*14e0*/  REDG.E.ADD.F32.FTZ.RN.STRONG.GPU desc[UR36][R24.64+0x4], R5 ;  /* 0x00000405180079a6 */ /* 0x0003e2000c12f324 */
[----:B------:R-:W-:-:S03]  /*14f0*/  IADD3 R26, P2, PT, R26, 0x10, RZ ;  /* 0x000000101a1a7810 */ /* 0x000fc60007f5e0ff */
[----:B------:R1:W-:Y:S01]  /*1500*/  REDG.E.ADD.F32.FTZ.RN.STRONG.GPU desc[UR36][R22.64+0x4], R5 ;  /* 0x00000405160079a6 */ /* 0x0003e2000c12f324 */
[----:B------:R-:W-:Y:S01]  /*1510*/  IMAD.X R11, RZ, RZ, R23, P1 ;  /* 0x000000ffff0b7224 */ /* 0x000fe200008e0617 */
[----:B------:R-:W-:Y:S01]  /*1520*/  IADD3.X R27, PT, PT, RZ, R27, RZ, P2, !PT ;  /* 0x0000001bff1b7210 */ /* 0x000fe200017fe4ff */
[----:B------:R-:W-:Y:S01]  /*1530*/  IMAD.X R8, RZ, RZ, R25, P3 ;  /* 0x000000ffff087224 */ /* 0x000fe200018e0619 */
[----:B------:R-:W-:Y:S01]  /*1540*/  IADD3 R37, PT, PT, R37, 0x10, RZ ;  /* 0x0000001025257810 */ /* 0x000fe20007ffe0ff */
[----:B------:R-:W-:Y:S06]  /*1550*/  @P0 BRA `(.L_x_11) ;  /* 0xfffffff000e80947 */ /* 0x000fec000383ffff */
[----:B------:R-:W-:Y:S05]  /*1560*/  BSYNC B7 ;  /* 0x0000000000077941 */ /* 0x000fea0003800000 */
.L_x_2:
[----:B------:R-:W-:-:S07]  /*1570*/  IMAD.U32 R16, RZ, RZ, UR44 ;  /* 0x0000002cff107e24 */ /* 0x000fce000f8e00ff */
.L_x_1:
[----:B------:R-:W-:-:S09]  /*1580*/  UISETP.NE.AND UP0, UPT, UR62, URZ, UPT ;  /* 0x000000ff3e00728c */ /* 0x000fd2000bf05270 */
[----:B------:R-:W-:Y:S05]  /*1590*/  BRA.U !UP0, `(.L_x_0) ;  /* 0x0000000d08047547 */ /* 0x000fea000b800000 */
[----:B------:R-:W-:-:S04]  /*15a0*/  UIADD3 UR4, UPT, UPT, UR62, -0x1, URZ ;  /* 0xffffffff3e047890 */ /* 0x000fc8000fffe0ff */
[----:B------:R-:W-:-:S09]  /*15b0*/  UISETP.NE.AND UP0, UPT, UR4, URZ, UPT ;  /* 0x000000ff0400728c */ /* 0x000fd2000bf05270 */
[----:B------:R-:W-:Y:S05]  /*15c0*/  BRA.U !UP0, `(.L_x_12) ;  /* 0x0000000508dc7547 */ /* 0x000fea000b800000 */
[----:B------:R-:W2:Y:S01]  /*15d0*/  LDCU.64 UR4, c[0x0][0x380] ;  /* 0x00007000ff0477ac */ /* 0x000ea20008000a00 */
[----:B------:R-:W-:Y:S01]  /*15e0*/  IADD3 R0, PT, PT, R35, R16, RZ ;  /* 0x0000001023007210 */ /* 0x000fe20007ffe0ff */
[----:B------:R-:W-:Y:S03]  /*15f0*/  LDS R6, [R34] ;  /* 0x0000000022067984 */ /* 0x000fe60000000800 */
[----:B------:R-:W-:-:S05]  /*1600*/  IADD3 R0, P0, PT, R0, UR43, RZ ;  /* 0x0000002b00007c10 */ /* 0x000fca000ff1e0ff */
[----:B------:R-:W-:Y:S01]  /*1610*/  IMAD.X R3, RZ, RZ, UR41, P0 ;  /* 0x00000029ff037e24 */ /* 0x000fe200080e06ff */
[----:B--2---:R-:W-:-:S04]  /*1620*/  LEA R4, P0, R0, UR4, 0x2 ;  /* 0x0000000400047c11 */ /* 0x004fc8000f8010ff */
[----:B-1----:R-:W-:-:S06]  /*1630*/  LEA.HI.X R5, R0, UR5, R3, 0x2, P0 ;  /* 0x0000000500057c11 */ /* 0x002fcc00080f1403 */
[----:B------:R1:W2:Y:S01]  /*1640*/  LDG.E.CONSTANT R5, desc[UR36][R4.64] ;  /* 0x0000002404057981 */ /* 0x0002a2000c1e9900 */
[----:B------:R-:W3:Y:S01]  /*1650*/  S2UR UR5, SR_CgaCtaId ;  /* 0x00000000000579c3 */ /* 0x000ee20000008800 */
[----:B------:R-:W-:Y:S01]  /*1660*/  UMOV UR4, 0x400 ;  /* 0x0000040000047882 */ /* 0x000fe20000000000 */
[----:B------:R-:W-:Y:S01]  /*1670*/  MOV R3, 0x3bbb989d ;  /* 0x3bbb989d00037802 */ /* 0x000fe20000000f00 */
[----:B------:R-:W-:Y:S01]  /*1680*/  UIADD3 UR4, UPT, UPT, UR4, 0x320, URZ ;  /* 0x0000032004047890 */ /* 0x000fe2000fffe0ff */
[----:B------:R-:W-:Y:S01]  /*1690*/  BSSY.RECONVERGENT B6, `(.L_x_13) ;  /* 0x0000028000067945 */ /* 0x000fe20003800200 */
[----:B-1----:R-:W-:Y:S02]  /*16a0*/  IMAD.MOV.U32 R4, RZ, RZ, 0x437c0000 ;  /* 0x437c0000ff047424 */ /* 0x002fe400078e00ff */
[----:B---3--:R-:W-:-:S06]  /*16b0*/  ULEA UR4, UR5, UR4, 0x18 ;  /* 0x0000000405047291 */ /* 0x008fcc000f8ec0ff */
[----:B------:R-:W-:-:S05]  /*16c0*/  LEA R26, R16, UR4, 0x2 ;  /* 0x00000004101a7c11 */ /* 0x000fca000f8e10ff */
[----:B------:R-:W1:Y:S02]  /*16d0*/  LDS R13, [R26] ;  /* 0x000000001a0d7984 */ /* 0x000e640000000800 */
[----:B-1----:R-:W-:-:S04]  /*16e0*/  FADD R0, R6, R13 ;  /* 0x0000000d06007221 */ /* 0x002fc80000000000 */
[----:B--2---:R-:W-:-:S04]  /*16f0*/  FADD R0, R0, R5 ;  /* 0x0000000500007221 */ /* 0x004fc80000000000 */
[----:B------:R-:W-:-:S04]  /*1700*/  FADD R0, R0, -UR45 ;  /* 0x8000002d00007e21 */ /* 0x000fc80008000000 */
[----:B------:R-:W-:-:S04]  /*1710*/  FFMA.SAT R3, R0, R3, 0.5 ;  /* 0x3f00000000037423 */ /* 0x000fc80000002003 */
[----:B------:R-:W-:-:S04]  /*1720*/  FFMA.RM R3, R3, R4, 12582913 ;  /* 0x4b40000103037423 */ /* 0x000fc80000004004 */
[C---:B------:R-:W-:Y:S01]  /*1730*/  FADD R5, R3.reuse, -12583039 ;  /* 0xcb40007f03057421 */ /* 0x040fe20000000000 */
[----:B------:R-:W-:-:S03]  /*1740*/  SHF.L.U32 R23, R3, 0x17, RZ ;  /* 0x0000001703177819 */ /* 0x000fc600000006ff */
[----:B------:R-:W-:-:S04]  /*1750*/  FFMA R5, R0, 1.4426950216293334961, -R5 ;  /* 0x3fb8aa3b00057823 */ /* 0x000fc80000000805 */
[----:B------:R-:W-:-:S04]  /*1760*/  FFMA R5, R0, 1.925963033500011079e-08, R5 ;  /* 0x32a5706000057823 */ /* 0x000fc80000000005 */
[----:B------:R-:W1:Y:S02]  /*1770*/  MUFU.EX2 R0, R5 ;  /* 0x0000000500007308 */ /* 0x000e640000000800 */
[----:B-1----:R-:W-:-:S05]  /*1780*/  FMUL R23, R23, R0 ;  /* 0x0000000017177220 */ /* 0x002fca0000400000 */
[----:B------:R-:W-:-:S13]  /*1790*/  FSETP.GT.AND P0, PT, R23, 1, PT ;  /* 0x3f8000001700780b */ /* 0x000fda0003f04000 */
[----:B------:R-:W-:Y:S05]  /*17a0*/  @!P0 BRA `(.L_x_14) ;  /* 0x0000000000588947 */ /* 0x000fea0003800000 */
[----:B------:R-:W1:Y:S01]  /*17b0*/  LDC R11, c[0x0][0x3bc] ;  /* 0x0000ef00ff0b7b82 */ /* 0x000e620000000800 */
[----:B------:R-:W2:Y:S01]  /*17c0*/  F2F.F64.F32 R12, R13 ;  /* 0x0000000d000c7310 */ /* 0x000ea20000201800 */
[----:B------:R-:W-:Y:S01]  /*17d0*/  MOV R8, 0x0 ;  /* 0x0000000000087802 */ /* 0x000fe20000000f00 */
[----:B------:R-:W-:Y:S01]  /*17e0*/  IMAD.U32 R14, RZ, RZ, UR54 ;  /* 0x00000036ff0e7e24 */ /* 0x000fe2000f8e00ff */
[----:B------:R-:W-:Y:S01]  /*17f0*/  MOV R15, R17 ;  /* 0x00000011000f7202 */ /* 0x000fe20000000f00 */
[----:B------:R-:W-:Y:S01]  /*1800*/  IMAD.U32 R10, RZ, RZ, UR49 ;  /* 0x00000031ff0a7e24 */ /* 0x000fe2000f8e00ff */
[----:B0-----:R-:W-:Y:S01]  /*1810*/  STL.64 [R1], R44 ;  /* 0x0000002c01007387 */ /* 0x001fe20000100a00 */
[----:B------:R-:W0:Y:S01]  /*1820*/  LDCU.64 UR4, c[0x4][0x18] ;  /* 0x01000300ff0477ac */ /* 0x000e220008000a00 */
[----:B------:R-:W3:Y:S01]  /*1830*/  LDC R0, c[0x0][0x3b4] ;  /* 0x0000ed00ff007b82 */ /* 0x000ee20000000800 */
[----:B------:R-:W4:Y:S01]  /*1840*/  F2F.F64.F32 R6, R6 ;  /* 0x0000000600067310 */ /* 0x000f220000201800 */
[----:B------:R-:W-:Y:S04]  /*1850*/  STL.64 [R1+0x18], R14 ;  /* 0x0000180e01007387 */ /* 0x000fe80000100a00 */
[----:B--2---:R-:W-:Y:S02]  /*1860*/  STL.64 [R1+0x10], R12 ;  /* 0x0000100c01007387 */ /* 0x004fe40000100a00 */
[----:B------:R-:W2:Y:S02]  /*1870*/  LDC.64 R8, c[0x4][R8] ;  /* 0x0100000008087b82 */ /* 0x000ea40000000a00 */
[----:B-1----:R-:W-:Y:S01]  /*1880*/  STL.64 [R1+0x20], R10 ;  /* 0x0000200a01007387 */ /* 0x002fe20000100a00 */
[----:B0-----:R-:W-:Y:S01]  /*1890*/  MOV R4, UR4 ;  /* 0x0000000400047c02 */ /* 0x001fe20008000f00 */
[----:B------:R-:W-:-:S02]  /*18a0*/  IMAD.U32 R5, RZ, RZ, UR5 ;  /* 0x00000005ff057e24 */ /* 0x000fc4000f8e00ff */
[----:B----4-:R0:W-:Y:S04]  /*18b0*/  STL.64 [R1+0x8], R6 ;  /* 0x0000080601007387 */ /* 0x0101e80000100a00 */
[----:B---3--:R1:W-:Y:S01]  /*18c0*/  STL [R1+0x28], R0 ;  /* 0x0000280001007387 */ /* 0x0083e20000100800 */
[----:B0-----:R-:W-:Y:S01]  /*18d0*/  MOV R6, UR48 ;  /* 0x0000003000067c02 */ /* 0x001fe20008000f00 */
[----:B------:R-:W-:-:S07]  /*18e0*/  IMAD.U32 R7, RZ, RZ, UR47 ;  /* 0x0000002fff077e24 */ /* 0x000fce000f8e00ff */
[----:B------:R-:W-:-:S07]  /*18f0*/  LEPC R20, `(.L_x_14) ;  /* 0x000000001014794e */ /* 0x000fce0000000000 */
[----:B-12---:R-:W-:Y:S05]  /*1900*/  CALL.ABS.NOINC R8 ;  /* 0x0000000008007343 */ /* 0x006fea0003c00000 */
.L_x_14:
[----:B------:R-:W-:Y:S05]  /*1910*/  BSYNC.RECONVERGENT B6 ;  /* 0x0000000000067941 */ /* 0x000fea0003800200 */
.L_x_13:
[----:B------:R-:W1:Y:S01]  /*1920*/  LDCU.128 UR4, c[0x0][0x380] ;  /* 0x00007000ff0477ac */ /* 0x000e620008000c00 */
[----:B------:R-:W-:Y:S01]  /*1930*/  IADD3 R0, P0, PT, R16, R36, RZ ;  /* 0x0000002410007210 */ /* 0x000fe20007f1e0ff */
[----:B------:R-:W-:Y:S03]  /*1940*/  LDS R13, [R26+0x4] ;  /* 0x000004001a0d7984 */ /* 0x000fe60000000800 */
[----:B------:R-:W-:Y:S01]  /*1950*/  IADD3.X R3, PT, PT, RZ, R33, RZ, P0, !PT ;  /* 0x00000021ff037210 */ /* 0x000fe200007fe4ff */
[----:B------:R-:W-:-:S03]  /*1960*/  IMAD.SHL.U32 R22, R0, 0x4, RZ ;  /* 0x0000000400167824 */ /* 0x000fc600078e00ff */
[----:B------:R-:W-:Y:S02]  /*1970*/  SHF.L.U64.HI R0, R0, 0x2, R3 ;  /* 0x0000000200007819 */ /* 0x000fe40000010203 */
[----:B-1----:R-:W-:-:S04]  /*1980*/  IADD3 R4, P0, PT, R22, UR4, RZ ;  /* 0x0000000416047c10 */ /* 0x002fc8000ff1e0ff */
[----:B------:R-:W-:-:S06]  /*1990*/  IADD3.X R5, PT, PT, R0, UR5, RZ, P0, !PT ;  /* 0x0000000500057c10 */ /* 0x000fcc00087fe4ff */
[----:B------:R-:W2:Y:S01]  /*19a0*/  LDG.E.CONSTANT R5, desc[UR36][R4.64+0x4] ;  /* 0x0000042404057981 */ /* 0x000ea2000c1e9900 */
[----:B------:R-:W-:Y:S01]  /*19b0*/  UIADD3 UR4, UP0, UPT, UR63, UR40, URZ ;  /* 0x000000283f047290 */ /* 0x000fe2000ff1e0ff */
[----:B------:R-:W-:Y:S01]  /*19c0*/  IADD3 R22, P1, PT, R22, UR6, RZ ;  /* 0x0000000616167c10 */ /* 0x000fe2000ff3e0ff */
[----:B------:R-:W-:Y:S02]  /*19d0*/  FMUL R3, R23, UR42 ;  /* 0x0000002a17037c20 */ /* 0x000fe40008400000 */
[----:B------:R-:W-:Y:S01]  /*19e0*/  ULEA.HI.X.SX32 UR5, UR63, URZ, 0x1, UP0 ;  /* 0x000000ff3f057291 */ /* 0x000fe200080f0eff */
[----:B------:R-:W-:Y:S02]  /*19f0*/  IADD3.X R23, PT, PT, R0, UR7, RZ, P1, !PT ;  /* 0x0000000700177c10 */ /* 0x000fe40008ffe4ff */
[----:B------:R-:W-:Y:S01]  /*1a00*/  IADD3 R6, P0, PT, R16, UR4, RZ ;  /* 0x0000000410067c10 */ /* 0x000fe2000ff1e0ff */
[----:B------:R-:W-:Y:S03]  /*1a10*/  REDG.E.ADD.F32.FTZ.RN.STRONG.GPU desc[UR36][R18.64], R3 ;  /* 0x00000003120079a6 */ /* 0x000fe6000c12f324 */
[----:B------:R-:W-:-:S02]  /*1a20*/  IADD3.X R7, PT, PT, RZ, UR5, RZ, P0, !PT ;  /* 0x00000005ff077c10 */ /* 0x000fc400087fe4ff */
[----:B------:R-:W-:-:S04]  /*1a30*/  LEA R24, P0, R6, UR38, 0x2 ;  /* 0x0000002606187c11 */ /* 0x000fc8000f8010ff */
[----:B------:R-:W-:Y:S02]  /*1a40*/  LEA.HI.X R25, R6, UR39, R7, 0x2, P0 ;  /* 0x0000002706197c11 */ /* 0x000fe400080f1407 */
[----:B------:R-:W1:Y:S01]  /*1a50*/  LDS R6, [R34] ;  /* 0x0000000022067984 */ /* 0x000e620000000800 */
[----:B------:R-:W-:Y:S01]  /*1a60*/  HFMA2 R7, -RZ, RZ, 3.7421875, 0 ;  /* 0x437c0000ff077431 */ /* 0x000fe200000001ff */
[----:B------:R-:W-:Y:S02]  /*1a70*/  BSSY.RECONVERGENT B6, `(.L_x_15) ;  /* 0x0000027000067945 */ /* 0x000fe40003800200 */
[----:B------:R3:W-:Y:S04]  /*1a80*/  REDG.E.ADD.F32.FTZ.RN.STRONG.GPU desc[UR36][R24.64], R3 ;  /* 0x00000003180079a6 */ /* 0x0007e8000c12f324 */
[----:B------:R3:W-:Y:S01]  /*1a90*/  REDG.E.ADD.F32.FTZ.RN.STRONG.GPU desc[UR36][R22.64], R3 ;  /* 0x00000003160079a6 */ /* 0x0007e2000c12f324 */
[----:B-1----:R-:W-:-:S04]  /*1aa0*/  FADD R0, R6, R13 ;  /* 0x0000000d06007221 */ /* 0x002fc80000000000 */
[----:B--2---:R-:W-:Y:S01]  /*1ab0*/  FADD R0, R0, R5 ;  /* 0x0000000500007221 */ /* 0x004fe20000000000 */
[----:B------:R-:W-:-:S03]  /*1ac0*/  IMAD.MOV.U32 R5, RZ, RZ, 0x3bbb989d ;  /* 0x3bbb989dff057424 */ /* 0x000fc600078e00ff */
[----:B------:R-:W-:-:S04]  /*1ad0*/  FADD R0, R0, -UR45 ;  /* 0x8000002d00007e21 */ /* 0x000fc80008000000 */
[----:B------:R-:W-:-:S04]  /*1ae0*/  FFMA.SAT R4, R0, R5, 0.5 ;  /* 0x3f00000000047423 */ /* 0x000fc80000002005 */
[----:B------:R-:W-:-:S04]  /*1af0*/  FFMA.RM R4, R4, R7, 12582913 ;  /* 0x4b40000104047423 */ /* 0x000fc80000004007 */
[----:B------:R-:W-:-:S04]  /*1b00*/  FADD R5, R4, -12583039 ;  /* 0xcb40007f04057421 */ /* 0x000fc80000000000 */
[----:B------:R-:W-:-:S04]  /*1b10*/  FFMA R5, R0, 1.4426950216293334961, -R5 ;  /* 0x3fb8aa3b00057823 */ /* 0x000fc80000000805 */
[----:B------:R-:W-:-:S06]  /*1b20*/  FFMA R5, R0, 1.925963033500011079e-08, R5 ;  /* 0x32a5706000057823 */ /* 0x000fcc0000000005 */
[----:B------:R-:W1:Y:S01]  /*1b30*/  MUFU.EX2 R5, R5 ;  /* 0x0000000500057308 */ /* 0x000e620000000800 */
[----:B------:R-:W-:-:S04]  /*1b40*/  IMAD.SHL.U32 R26, R4, 0x800000, RZ ;  /* 0x00800000041a7824 */ /* 0x000fc800078e00ff */
[----:B-1----:R-:W-:-:S05]  /*1b50*/  FMUL R26, R26, R5 ;  /* 0x000000051a1a7220 */ /* 0x002fca0000400000 */
[----:B------:R-:W-:-:S13]  /*1b60*/  FSETP.GT.AND P0, PT, R26, 1, PT ;  /* 0x3f8000001a00780b */ /* 0x000fda0003f04000 */
[----:B---3--:R-:W-:Y:S05]  /*1b70*/  @!P0 BRA `(.L_x_16) ;  /* 0x0000000000588947 */ /* 0x008fea0003800000 */
[----:B------:R-:W1:Y:S01]  /*1b80*/  LDC R11, c[0x0][0x3bc] ;  /* 0x0000ef00ff0b7b82 */ /* 0x000e620000000800 */
[----:B------:R-:W2:Y:S01]  /*1b90*/  F2F.F64.F32 R12, R13 ;  /* 0x0000000d000c7310 */ /* 0x000ea20000201800 */
[----:B------:R-:W-:Y:S01]  /*1ba0*/  MOV R8, 0x0 ;  /* 0x0000000000087802 */ /* 0x000fe20000000f00 */
[----:B------:R-:W-:Y:S01]  /*1bb0*/  IMAD.MOV.U32 R15, RZ, RZ, R17 ;  /* 0x000000ffff0f7224 */ /* 0x000fe200078e0011 */
[----:B------:R-:W-:Y:S01]  /*1bc0*/  MOV R14, UR54 ;  /* 0x00000036000e7c02 */ /* 0x000fe20008000f00 */
[----:B0-----:R-:W-:Y:S01]  /*1bd0*/  STL.64 [R1], R44 ;  /* 0x0000002c01007387 */ /* 0x001fe20000100a00 */
[----:B------:R-:W-:Y:S01]  /*1be0*/  MOV R10, UR49 ;  /* 0x00000031000a7c02 */ /* 0x000fe20008000f00 */
[----:B------:R-:W0:Y:S01]  /*1bf0*/  LDCU.64 UR4, c[0x4][0x18] ;  /* 0x01000300ff0477ac */ /* 0x000e220008000a00 */
[----:B------:R-:W3:Y:S01]  /*1c00*/  LDC R0, c[0x0][0x3b4] ;  /* 0x0000ed00ff007b82 */ /* 0x000ee20000000800 */
[----:B------:R-:W-:Y:S01]  /*1c10*/  STL.64 [R1+0x18], R14 ;  /* 0x0000180e01007387 */ /* 0x000fe20000100a00 */
[----:B------:R-:W4:Y:S03]  /*1c20*/  F2F.F64.F32 R6, R6 ;  /* 0x0000000600067310 */ /* 0x000f260000201800 */
[----:B--2---:R-:W-:Y:S03]  /*1c30*/  STL.64 [R1+0x10], R12 ;  /* 0x0000100c01007387 */ /* 0x004fe60000100a00 */
[----:B------:R-:W2:Y:S01]  /*1c40*/  LDC.64 R8, c[0x4][R8] ;  /* 0x0100000008087b82 */ /* 0x000ea20000000a00 */
[----:B-1----:R-:W-:Y:S01]  /*1c50*/  STL.64 [R1+0x20], R10 ;  /* 0x0000200a01007387 */ /* 0x002fe20000100a00 */
[----:B0-----:R-:W-:Y:S01]  /*1c60*/  IMAD.U32 R4, RZ, RZ, UR4 ;  /* 0x00000004ff047e24 */ /* 0x001fe2000f8e00ff */
[----:B------:R-:W-:-:S02]  /*1c70*/  MOV R5, UR5 ;  /* 0x0000000500057c02 */ /* 0x000fc40008000f00 */
[----:B----4-:R0:W-:Y:S04]  /*1c80*/  STL.64 [R1+0x8], R6 ;  /* 0x0000080601007387 */ /* 0x0101e80000100a00 */
[----:B---3--:R1:W-:Y:S01]  /*1c90*/  STL [R1+0x28], R0 ;  /* 0x0000280001007387 */ /* 0x0083e20000100800 */
[----:B0-----:R-:W-:Y:S01]  /*1ca0*/  IMAD.U32 R6, RZ, RZ, UR48 ;  /* 0x00000030ff067e24 */ /* 0x001fe2000f8e00ff */
[----:B------:R-:W-:-:S07]  /*1cb0*/  MOV R7, UR47 ;  /* 0x0000002f00077c02 */ /* 0x000fce0008000f00 */
[----:B------:R-:W-:-:S07]  /*1cc0*/  LEPC R20, `(.L_x_16) ;  /* 0x000000001014794e */ /* 0x000fce0000000000 */
[----:B-12---:R-:W-:Y:S05]  /*1cd0*/  CALL.ABS.NOINC R8 ;  /* 0x0000000008007343 */ /* 0x006fea0003c00000 */
.L_x_16:
[----:B------:R-:W-:Y:S05]  /*1ce0*/  BSYNC.RECONVERGENT B6 ;  /* 0x0000000000067941 */ /* 0x000fea0003800200 */
.L_x_15:
[----:B------:R-:W-:-:S05]  /*1cf0*/  FMUL R3, R26, UR42 ;  /* 0x0000002a1a037c20 */ /* 0x000fca0008400000 */
[----:B------:R2:W-:Y:S04]  /*1d00*/  REDG.E.ADD.F32.FTZ.RN.STRONG.GPU desc[UR36][R18.64], R3 ;  /* 0x00000003120079a6 */ /* 0x0005e8000c12f324 */
[----:B------:R2:W-:Y:S04]  /*1d10*/  REDG.E.ADD.F32.FTZ.RN.STRONG.GPU desc[UR36][R24.64+0x4], R3 ;  /* 0x00000403180079a6 */ /* 0x0005e8000c12f324 */
[----:B------:R2:W-:Y:S01]  /*1d20*/  REDG.E.ADD.F32.FTZ.RN.STRONG.GPU desc[UR36][R22.64+0x4], R3 ;  /* 0x00000403160079a6 */ /* 0x0005e2000c12f324 */
[----:B------:R-:W-:-:S07]  /*1d30*/  VIADD R16, R16, 0x2 ;  /* 0x0000000210107836 */ /* 0x000fce0000000000 */
.L_x_12:
[----:B------:R-:W-:-:S13]  /*1d40*/  R2UR UR4, R30 ;  /* 0x000000001e0472ca */ /* 0x000fda00000e0000 */
[----:B------:R-:W-:-:S09]  /*1d50*/  UISETP.NE.AND UP0, UPT, UR4, URZ, UPT ;  /* 0x000000ff0400728c */ /* 0x000fd2000bf05270 */
[----:B------:R-:W-:Y:S05]  /*1d60*/  BRA.U !UP0, `(.L_x_0) ;  /* 0x0000000508107547 */ /* 0x000fea000b800000 */
[----:B------:R-:W3:Y:S01]  /*1d70*/  LDCU.64 UR4, c[0x0][0x380] ;  /* 0x00007000ff0477ac */ /* 0x000ee20008000a00 */
[----:B------:R-:W-:Y:S01]  /*1d80*/  IADD3 R0, PT, PT, R35, R16, RZ ;  /* 0x0000001023007210 */ /* 0x000fe20007ffe0ff */
[----:B------:R-:W-:Y:S03]  /*1d90*/  LDS R6, [R34] ;  /* 0x0000000022067984 */ /* 0x000fe60000000800 */
[----:B------:R-:W-:-:S05]  /*1da0*/  IADD3 R0, P0, PT, R0, UR43, RZ ;  /* 0x0000002b00007c10 */ /* 0x000fca000ff1e0ff */
[----:B--2---:R-:W-:Y:S01]  /*1db0*/  IMAD.X R3, RZ, RZ, UR41, P0 ;  /* 0x00000029ff037e24 */ /* 0x004fe200080e06ff */
[----:B---3--:R-:W-:-:S04]  /*1dc0*/  LEA R4, P0, R0, UR4, 0x2 ;  /* 0x0000000400047c11 */ /* 0x008fc8000f8010ff */
[----:B-1----:R-:W-:-:S05]  /*1dd0*/  LEA.HI.X R5, R0, UR5, R3, 0x2, P0 ;  /* 0x0000000500057c11 */ /* 0x002fca00080f1403 */
        /* <DEDUP_REMOVED lines=45> */
.L_x_18:
[----:B------:R-:W-:Y:S05]  /*20b0*/  BSYNC.RECONVERGENT B6 ;  /* 0x0000000000067941 */ /* 0x000fea0003800200 */
.L_x_17:
[----:B------:R-:W1:Y:S01]  /*20c0*/  LDCU.64 UR4, c[0x0][0x388] ;  /* 0x00007100ff0477ac */ /* 0x000e620008000a00 */
[----:B------:R-:W-:Y:S01]  /*20d0*/  IADD3 R0, P1, PT, R16, R36, RZ ;  /* 0x0000002410007210 */ /* 0x000fe20007f3e0ff */
[----:B------:R-:W-:Y:S01]  /*20e0*/  FMUL R3, R22, UR42 ;  /* 0x0000002a16037c20 */ /* 0x000fe20008400000 */
[----:B------:R-:W-:Y:S02]  /*20f0*/  UIADD3 UR6, UP0, UPT, UR63, UR40, URZ ;  /* 0x000000283f067290 */ /* 0x000fe4000ff1e0ff */
[----:B------:R-:W-:Y:S02]  /*2100*/  IADD3.X R5, PT, PT, RZ, R33, RZ, P1, !PT ;  /* 0x00000021ff057210 */ /* 0x000fe40000ffe4ff */
[----:B------:R3:W-:Y:S01]  /*2110*/  REDG.E.ADD.F32.FTZ.RN.STRONG.GPU desc[UR36][R18.64], R3 ;  /* 0x00000003120079a6 */ /* 0x0007e2000c12f324 */
[----:B------:R-:W-:Y:S01]  /*2120*/  ULEA.HI.X.SX32 UR7, UR63, URZ, 0x1, UP0 ;  /* 0x000000ff3f077291 */ /* 0x000fe200080f0eff */
[----:B------:R-:W-:-:S05]  /*2130*/  IADD3 R16, P0, PT, R16, UR6, RZ ;  /* 0x0000000610107c10 */ /* 0x000fca000ff1e0ff */
[----:B------:R-:W-:Y:S01]  /*2140*/  IMAD.X R9, RZ, RZ, UR7, P0 ;  /* 0x00000007ff097e24 */ /* 0x000fe200080e06ff */
[----:B------:R-:W-:Y:S02]  /*2150*/  LEA R4, P0, R16, UR38, 0x2 ;  /* 0x0000002610047c11 */ /* 0x000fe4000f8010ff */
[----:B-1----:R-:W-:-:S04]  /*2160*/  LEA R6, P1, R0, UR4, 0x2 ;  /* 0x0000000400067c11 */ /* 0x002fc8000f8210ff */
[----:B------:R-:W-:Y:S02]  /*2170*/  LEA.HI.X R7, R0, UR5, R5, 0x2, P1 ;  /* 0x0000000500077c11 */ /* 0x000fe400088f1405 */
[----:B------:R-:W-:-:S05]  /*2180*/  LEA.HI.X R5, R16, UR39, R9, 0x2, P0 ;  /* 0x0000002710057c11 */ /* 0x000fca00080f1409 */
[----:B------:R3:W-:Y:S04]  /*2190*/  REDG.E.ADD.F32.FTZ.RN.STRONG.GPU desc[UR36][R4.64], R3 ;  /* 0x00000003040079a6 */ /* 0x0007e8000c12f324 */
[----:B------:R3:W-:Y:S02]  /*21a0*/  REDG.E.ADD.F32.FTZ.RN.STRONG.GPU desc[UR36][R6.64], R3 ;  /* 0x00000003060079a6 */ /* 0x0007e4000c12f324 */
.L_x_0:
[----:B------:R-:W-:Y:S05]  /*21b0*/  WARPSYNC.ALL ;  /* 0x0000000000007948 */ /* 0x000fea0003800000 */
[----:B------:R-:W-:Y:S01]  /*21c0*/  R2UR UR4, R29 ;  /* 0x000000001d0472ca */ /* 0x000fe200000e0000 */
[----:B------:R-:W-:-:S12]  /*21d0*/  BAR.SYNC.DEFER_BLOCKING 0x0 ;  /* 0x0000000000007b1d */ /* 0x000fd80000010000 */
[----:B------:R-:W-:-:S04]  /*21e0*/  UIADD3 UR4, UPT, UPT, UR4, 0x2, URZ ;  /* 0x0000000204047890 */ /* 0x000fc8000fffe0ff */
[----:B------:R-:W-:-:S09]  /*21f0*/  UISETP.GE.AND UP0, UPT, UR4, UR49, UPT ;  /* 0x000000310400728c */ /* 0x000fd2000bf06270 */
[----:B------:R-:W-:Y:S05]  /*2200*/  BRA.U UP0, `(.L_x_19) ;  /* 0x0000001500f47547 */ /* 0x000fea000b800000 */
[----:B------:R-:W4:Y:S01]  /*2210*/  LDCU UR5, c[0x0][0x3b4] ;  /* 0x00007680ff0577ac */ /* 0x000f220008000800 */
[----:B------:R-:W-:Y:S01]  /*2220*/  R2UR UR10, R32 ;  /* 0x00000000200a72ca */ /* 0x000fe200000e0000 */
[----:B------:R-:W5:Y:S01]  /*2230*/  LDCU UR14, c[0x0][0x3b4] ;  /* 0x00007680ff0e77ac */ /* 0x000f620008000800 */
[----:B------:R-:W0:Y:S01]  /*2240*/  LDCU UR13, c[0x0][0x3bc] ;  /* 0x00007780ff0d77ac */ /* 0x000e220008000800 */
[----:B------:R-:W1:Y:S01]  /*2250*/  LDCU UR9, c[0x0][0x3b4] ;  /* 0x00007680ff0977ac */ /* 0x000e620008000800 */
[----:B------:R-:W2:Y:S01]  /*2260*/  LDCU UR8, c[0x0][0x3b4] ;  /* 0x00007680ff0877ac */ /* 0x000ea20008000800 */
[----:B----4-:R-:W-:Y:S01]  /*2270*/  UIMAD UR7, UR54, UR5, URZ ;  /* 0x00000005360772a4 */ /* 0x010fe2000f8e02ff */
[----:B------:R-:W4:Y:S03]  /*2280*/  LDCU UR11, c[0x0][0x3bc] ;  /* 0x00007780ff0b77ac */ /* 0x000f260008000800 */
[----:B-----5:R-:W-:Y:S01]  /*2290*/  UIMAD UR5, UR7, UR14, URZ ;  /* 0x0000000e070572a4 */ /* 0x020fe2000f8e02ff */
[----:B------:R-:W3:Y:S03]  /*22a0*/  LDCU UR12, c[0x0][0x3bc] ;  /* 0x00007780ff0c77ac */ /* 0x000ee60008000800 */
[----:B0-----:R-:W-:-:S02]  /*22b0*/  UIMAD UR6, UR5, UR13, URZ ;  /* 0x0000000d050672a4 */ /* 0x001fc4000f8e02ff */
[----:B------:R-:W-:Y:S02]  /*22c0*/  UIADD3 UR7, UPT, UPT, UR7, UR10, URZ ;  /* 0x0000000a07077290 */ /* 0x000fe4000fffe0ff */
[----:B------:R-:W-:Y:S02]  /*22d0*/  UIMAD UR55, UR14, UR13, URZ ;  /* 0x0000000d0e3772a4 */ /* 0x000fe4000f8e02ff */
[----:B-1----:R-:W-:Y:S01]  /*22e0*/  UIMAD UR10, UR10, UR9, URZ ;  /* 0x000000090a0a72a4 */ /* 0x002fe2000f8e02ff */
[----:B------:R-:W-:Y:S01]  /*22f0*/  MOV R0, UR6 ;  /* 0x0000000600007c02 */ /* 0x000fe20008000f00 */
[----:B------:R-:W-:Y:S02]  /*2300*/  UIMAD UR13, UR49, UR13, URZ ;  /* 0x0000000d310d72a4 */ /* 0x000fe4000f8e02ff */
[----:B--2---:R-:W-:Y:S02]  /*2310*/  UIMAD UR5, UR10, UR8, URZ ;  /* 0x000000080a0572a4 */ /* 0x004fe4000f8e02ff */
[----:B------:R-:W-:-:S02]  /*2320*/  USHF.R.S32.HI UR9, URZ, 0x1f, UR6 ;  /* 0x0000001fff097899 */ /* 0x000fc40008011406 */
[----:B------:R-:W-:Y:S01]  /*2330*/  IADD3 R0, P1, P0, R0, UR13, R31 ;  /* 0x0000000d00007c10 */ /* 0x000fe2000f83e01f */
[----:B------:R-:W-:Y:S01]  /*2340*/  UIMAD UR6, UR55, UR5, URZ ;  /* 0x00000005370672a4 */ /* 0x000fe2000f8e02ff */
[----:B---3--:R-:W-:Y:S01]  /*2350*/  MOV R5, UR12 ;  /* 0x0000000c00057c02 */ /* 0x008fe20008000f00 */
[----:B------:R-:W-:Y:S02]  /*2360*/  USHF.R.S32.HI UR60, URZ, 0x1f, UR46 ;  /* 0x0000001fff3c7899 */ /* 0x000fe4000801142e */
[----:B------:R-:W-:Y:S01]  /*2370*/  IADD3 R0, P2, PT, R0, UR46, RZ ;  /* 0x0000002e00007c10 */ /* 0x000fe2000ff5e0ff */
[----:B------:R-:W-:Y:S01]  /*2380*/  UIMAD UR7, UR7, UR8, URZ ;  /* 0x00000008070772a4 */ /* 0x000fe2000f8e02ff */
[----:B------:R-:W-:Y:S01]  /*2390*/  IADD3.X R3, PT, PT, RZ, UR9, RZ, P1, P0 ;  /* 0x00000009ff037c10 */ /* 0x000fe20008fe04ff */
[----:B----4-:R-:W-:Y:S01]  /*23a0*/  UIMAD UR11, UR10, UR11, URZ ;  /* 0x0000000b0a0b72a4 */ /* 0x010fe2000f8e02ff */
[----:B------:R-:W-:Y:S01]  /*23b0*/  IMAD.U32 R38, RZ, RZ, UR6 ;  /* 0x00000006ff267e24 */ /* 0x000fe2000f8e00ff */
[----:B------:R-:W-:Y:S01]  /*23c0*/  UIMAD UR5, UR7, UR8, URZ ;  /* 0x00000008070572a4 */ /* 0x000fe2000f8e02ff */
[----:B------:R-:W-:Y:S01]  /*23d0*/  VIADD R40, R31, UR13 ;  /* 0x0000000d1f287c36 */ /* 0x000fe20008000000 */
[----:B------:R-:W-:Y:S01]  /*23e0*/  IADD3 R41, P0, PT, R0, UR6, RZ ;  /* 0x0000000600297c10 */ /* 0x000fe2000ff1e0ff */
[----:B------:R-:W-:Y:S01]  /*23f0*/  UMOV UR56, UR4 ;  /* 0x0000000400387c82 */ /* 0x000fe20008000000 */
[----:B------:R-:W-:-:S02]  /*2400*/  IADD3.X R3, PT, PT, R3, UR60, RZ, P2, !PT ;  /* 0x0000003c03037c10 */ /* 0x000fc400097fe4ff */
[----:B------:R-:W-:Y:S01]  /*2410*/  IMAD R40, R5, UR5, R40 ;  /* 0x0000000505287c24 */ /* 0x000fe2000f8e0228 */
[----:B------:R-:W-:Y:S02]  /*2420*/  IADD3 R39, PT, PT, R31, UR11, RZ ;  /* 0x0000000b1f277c10 */ /* 0x000fe4000fffe0ff */
[----:B------:R-:W-:-:S07]  /*2430*/  LEA.HI.X.SX32 R38, R38, R3, 0x1, P0 ;  /* 0x0000000326267211 */ /* 0x000fce00000f0eff */
.L_x_39:
[----:B0-----:R-:W0:Y:S01]  /*2440*/  LDCU UR7, c[0x0][0x3bc] ;  /* 0x00007780ff0777ac */ /* 0x001e220008000800 */
[----:B-1----:R-:W-:Y:S01]  /*2450*/  IMAD.MOV.U32 R7, RZ, RZ, 0x4 ;  /* 0x00000004ff077424 */ /* 0x002fe200078e00ff */
[----:B------:R-:W1:Y:S01]  /*2460*/  LDCU.64 UR8, c[0x0][0x3a8] ;  /* 0x00007500ff0877ac */ /* 0x000e620008000a00 */
[----:B------:R-:W-:Y:S02]  /*2470*/  UIMAD UR4, UR55, UR56, URZ ;  /* 0x00000038370472a4 */ /* 0x000fe4000f8e02ff */
[----:B------:R-:W-:-:S04]  /*2480*/  UISETP.NE.AND UP0, UPT, UR61, URZ, UPT ;  /* 0x000000ff3d00728c */ /* 0x000fc8000bf05270 */
[----:B------:R-:W-:Y:S01]  /*2490*/  VIADD R0, R40, UR4 ;  /* 0x0000000428007c36 */ /* 0x000fe20008000000 */
[----:B0-----:R-:W-:-:S04]  /*24a0*/  MOV R6, UR7 ;  /* 0x0000000700067c02 */ /* 0x001fc80008000f00 */
[----:B--2---:R-:W-:Y:S01]  /*24b0*/  IADD3 R3, P0, PT, R0, UR46, RZ ;  /* 0x0000002e00037c10 */ /* 0x004fe2000ff1e0ff */
[----:B------:R-:W-:-:S03]  /*24c0*/  IMAD R6, R6, UR56, R39 ;  /* 0x0000003806067c24 */ /* 0x000fc6000f8e0227 */
[----:B------:R-:W-:Y:S02]  /*24d0*/  LEA.HI.X.SX32 R0, R0, UR60, 0x1, P0 ;  /* 0x0000003c00007c11 */ /* 0x000fe400080f0eff */
[----:B-1----:R-:W-:Y:S01]  /*24e0*/  LEA R4, P0, R3, UR8, 0x2 ;  /* 0x0000000803047c11 */ /* 0x002fe2000f8010ff */
[----:B------:R-:W-:-:S03]  /*24f0*/  IMAD.WIDE R6, R6, R7, UR38 ;  /* 0x0000002606067e25 */ /* 0x000fc6000f8e0207 */
[----:B------:R-:W-:-:S03]  /*2500*/  LEA.HI.X R5, R3, UR9, R0, 0x2, P0 ;  /* 0x0000000903057c11 */ /* 0x000fc600080f1400 */
[----:B------:R-:W2:Y:S04]  /*2510*/  LDG.E R6, desc[UR36][R6.64] ;  /* 0x0000002406067981 */ /* 0x000ea8000c1e1900 */
[----:B------:R-:W3:Y:S01]  /*2520*/  LDG.E R5, desc[UR36][R4.64] ;  /* 0x0000002404057981 */ /* 0x000ee2000c1e1900 */
[----:B------:R-:W0:Y:S01]  /*2530*/  S2UR UR6, SR_CgaCtaId ;  /* 0x00000000000679c3 */ /* 0x000e220000008800 */
[----:B------:R-:W-:Y:S01]  /*2540*/  UMOV UR5, 0x400 ;  /* 0x0000040000057882 */ /* 0x000fe20000000000 */
[----:B------:R-:W-:Y:S02]  /*2550*/  UIADD3 UR56, UPT, UPT, UR56, 0x1, URZ ;  /* 0x0000000138387890 */ /* 0x000fe4000fffe0ff */
[----:B------:R-:W-:Y:S02]  /*2560*/  UIADD3 UR5, UPT, UPT, UR5, 0x320, URZ ;  /* 0x0000032005057890 */ /* 0x000fe4000fffe0ff */
[----:B------:R-:W-:-:S04]  /*2570*/  UISETP.NE.AND UP1, UPT, UR56, UR49, UPT ;  /* 0x000000313800728c */ /* 0x000fc8000bf25270 */
[----:B------:R-:W-:Y:S02]  /*2580*/  UP2UR UR59, UPR, URZ, 0x2 ;  /* 0x00000002ff3b7883 */ /* 0x000fe40008000000 */
[----:B0-----:R-:W-:-:S06]  /*2590*/  ULEA UR5, UR6, UR5, 0x18 ;  /* 0x0000000506057291 */ /* 0x001fcc000f8ec0ff */
[----:B------:R-:W-:-:S05]  /*25a0*/  LEA R3, R31, UR5, 0x2 ;  /* 0x000000051f037c11 */ /* 0x000fca000f8e10ff */
[----:B--2---:R0:W-:Y:S04]  /*25b0*/  STS [R3], R6 ;  /* 0x0000000603007388 */ /* 0x0041e80000000800 */
[----:B---3--:R0:W-:Y:S01]  /*25c0*/  STS [R34], R5 ;  /* 0x0000000522007388 */ /* 0x0081e20000000800 */
[----:B------:R-:W-:Y:S06]  /*25d0*/  BAR.SYNC.DEFER_BLOCKING 0x0 ;  /* 0x0000000000007b1d */ /* 0x000fec0000010000 */
[----:B------:R-:W-:Y:S05]  /*25e0*/  BRA.U !UP0, `(.L_x_20) ;  /* 0x0000001108ec7547 */ /* 0x000fea000b800000 */
[----:B------:R-:W-:Y:S02]  /*25f0*/  USHF.R.S32.HI UR58, URZ, 0x1f, UR4 ;  /* 0x0000001fff3a7899 */ /* 0x000fe40008011404 */
[----:B------:R-:W-:Y:S01]  /*2600*/  IADD3 R0, P0, PT, R41, UR4, RZ ;  /* 0x0000000429007c10 */ /* 0x000fe2000ff1e0ff */
[----:B------:R-:W-:Y:S01]  /*2610*/  UIADD3 UR57, UP0, UPT, UR40, UR4, URZ ;  /* 0x0000000428397290 */ /* 0x000fe2000ff1e0ff */
[----:B------:R-:W-:Y:S02]  /*2620*/  HFMA2 R16, -RZ, RZ, 0, 0 ;  /* 0x00000000ff107431 */ /* 0x000fe400000001ff */
[----:B0-----:R-:W-:Y:S01]  /*2630*/  IADD3.X R3, PT, PT, R38, UR58, RZ, P0, !PT ;  /* 0x0000003a26037c10 */ /* 0x001fe200087fe4ff */
[----:B------:R-:W-:Y:S01]  /*2640*/  UIADD3.X UR58, UPT, UPT, URZ, UR58, URZ, UP0, !UPT ;  /* 0x0000003aff3a7290 */ /* 0x000fe200087fe4ff */
[----:B------:R-:W-:Y:S01]  /*2650*/  LEA R18, P0, R0, UR8, 0x2 ;  /* 0x0000000800127c11 */ /* 0x000fe2000f8010ff */
[----:B------:R-:W-:-:S03]  /*2660*/  UISETP.GE.U32.AND UP0, UPT, UR7, 0x4, UPT ;  /* 0x000000040700788c */ /* 0x000fc6000bf06070 */
[----:B------:R-:W-:-:S06]  /*2670*/  LEA.HI.X R19, R0, UR9, R3, 0x2, P0 ;  /* 0x0000000900137c11 */ /* 0x000fcc00080f1403 */
[----:B------:R-:W-:Y:S05]  /*2680*/  BRA.U !UP0, `(.L_x_21) ;  /* 0x0000000908707547 */ /* 0x000fea000b800000 */
[----:B------:R-:W-:Y:S01]  /*2690*/  BSSY B7, `(.L_x_22) ;  /* 0x000009a000077945 */ /* 0x000fe20003800000 */
[----:B------:R-:W-:Y:S01]  /*26a0*/  IMAD.MOV.U32 R37, RZ, RZ, RZ ;  /* 0x000000ffff257224 */ /* 0x000fe200078e00ff */
[----:B------:R-:W0:Y:S01]  /*26b0*/  LDCU.64 UR50, c[0x0][0x390] ;  /* 0x00007200ff3277ac */ /* 0x000e220008000a00 */
[----:B------:R-:W1:Y:S05]  /*26c0*/  LDCU.64 UR52, c[0x0][0x398] ;  /* 0x00007300ff3477ac */ /* 0x000e6a0008000a00 */
.L_x_31:
[----:B------:R-:W-:-:S04]  /*26d0*/  IADD3 R0, PT, PT, R35, R37, RZ ;  /* 0x0000002523007210 */ /* 0x000fc80007ffe0ff */
[----:B------:R-:W-:-:S05]  /*26e0*/  IADD3 R0, P0, PT, R0, UR43, RZ ;  /* 0x0000002b00007c10 */ /* 0x000fca000ff1e0ff */
[----:B--2---:R-:W-:Y:S01]  /*26f0*/  IMAD.X R3, RZ, RZ, UR41, P0 ;  /* 0x00000029ff037e24 */ /* 0x004fe200080e06ff */
[----:B0-----:R-:W-:-:S04]  /*2700*/  LEA R22, P0, R0, UR50, 0x2 ;  /* 0x0000003200167c11 */ /* 0x001fc8000f8010ff */
[----:B------:R-:W-:Y:S01]  /*2710*/  LEA.HI.X R23, R0, UR51, R3, 0x2, P0 ;  /* 0x0000003300177c11 */ /* 0x000fe200080f1403 */
[----:B------:R-:W-:Y:S05]  /*2720*/  YIELD ;  /* 0x0000000000007946 */ /* 0x000fea0003800000 */
[----:B------:R-:W2:Y:S01]  /*2730*/  LDG.E.CONSTANT R5, desc[UR36][R22.64] ;  /* 0x0000002416057981 */ /* 0x000ea2000c1e9900 */
[----:B------:R-:W0:Y:S01]  /*2740*/  S2UR UR5, SR_CgaCtaId ;  /* 0x00000000000579c3 */ /* 0x000e220000008800 */
[----:B------:R-:W-:Y:S01]  /*2750*/  UMOV UR4, 0x400 ;  /* 0x0000040000047882 */ /* 0x000fe20000000000 */
[----:B------:R-:W-:Y:S01]  /*2760*/  IMAD.MOV.U32 R4, RZ, RZ, 0x437c0000 ;  /* 0x437c0000ff047424 */ /* 0x000fe200078e00ff */
[----:B------:R-:W-:Y:S01]  /*2770*/  UIADD3 UR4, UPT, UPT, UR4, 0x320, URZ ;  /* 0x0000032004047890 */ /* 0x000fe2000fffe0ff */
[----:B------:R-:W-:Y:S01]  /*2780*/  LDS R0, [R34] ;  /* 0x0000000022007984 */ /* 0x000fe20000000800 */
[----:B------:R-:W-:Y:S02]  /*2790*/  BSSY.RECONVERGENT B6, `(.L_x_23) ;  /* 0x000001a000067945 */ /* 0x000fe40003800200 */
[----:B0-----:R-:W-:-:S06]  /*27a0*/  ULEA UR4, UR5, UR4, 0x18 ;  /* 0x0000000405047291 */ /* 0x001fcc000f8ec0ff */
[----:B------:R-:W-:-:S05]  /*27b0*/  LEA R16, R37, UR4, 0x2 ;  /* 0x0000000425107c11 */ /* 0x000fca000f8e10ff */
[----:B------:R-:W0:Y:S02]  /*27c0*/  LDS R3, [R16] ;  /* 0x0000000010037984 */ /* 0x000e240000000800 */
[----:B0-----:R-:W-:Y:S01]  /*27d0*/  FADD R0, R0, R3 ;  /* 0x0000000300007221 */ /* 0x001fe20000000000 */
[----:B------:R-:W-:-:S03]  /*27e0*/  MOV R3, 0x3bbb989d ;  /* 0x3bbb989d00037802 */ /* 0x000fc60000000f00 */
[----:B--2---:R-:W-:-:S04]  /*27f0*/  FADD R0, R0, R5 ;  /* 0x0000000500007221 */ /* 0x004fc80000000000 */
[----:B------:R-:W-:-:S04]  /*2800*/  FADD R0, R0, -UR45 ;  /* 0x8000002d00007e21 */ /* 0x000fc80008000000 */
[----:B------:R-:W-:-:S04]  /*2810*/  FFMA.SAT R3, R0, R3, 0.5 ;  /* 0x3f00000000037423 */ /* 0x000fc80000002003 */
[----:B------:R-:W-:-:S04]  /*2820*/  FFMA.RM R3, R3, R4, 12582913 ;  /* 0x4b40000103037423 */ /* 0x000fc80000004004 */
[C---:B------:R-:W-:Y:S01]  /*2830*/  FADD R5, R3.reuse, -12583039 ;  /* 0xcb40007f03057421 */ /* 0x040fe20000000000 */
[----:B------:R-:W-:-:S03]  /*2840*/  SHF.L.U32 R42, R3, 0x17, RZ ;  /* 0x00000017032a7819 */ /* 0x000fc600000006ff */
[----:B------:R-:W-:-:S04]  /*2850*/  FFMA R5, R0, 1.4426950216293334961, -R5 ;  /* 0x3fb8aa3b00057823 */ /* 0x000fc80000000805 */
[----:B------:R-:W-:-:S06]  /*2860*/  FFMA R5, R0, 1.925963033500011079e-08, R5 ;  /* 0x32a5706000057823 */ /* 0x000fcc0000000005 */
[----:B------:R-:W0:Y:S02]  /*2870*/  MUFU.EX2 R5, R5 ;  /* 0x0000000500057308 */ /* 0x000e240000000800 */
[----:B0-----:R-:W-:-:S05]  /*2880*/  FMUL R42, R42, R5 ;  /* 0x000000052a2a7220 */ /* 0x001fca0000400000 */
[----:B------:R-:W-:-:S13]  /*2890*/  FSETP.GT.AND P0, PT, R42, 1, PT ;  /* 0x3f8000002a00780b */ /* 0x000fda0003f04000 */
[----:B------:R-:W-:Y:S05]  /*28a0*/  @!P0 BRA `(.L_x_24) ;  /* 0x0000000000208947 */ /* 0x000fea0003800000 */
[----:B------:R-:W-:Y:S01]  /*28b0*/  MOV R8, 0x0 ;  /* 0x0000000000087802 */ /* 0x000fe20000000f00 */
[----:B------:R-:W0:Y:S01]  /*28c0*/  LDCU.64 UR4, c[0x4][0x20] ;  /* 0x01000400ff0477ac */ /* 0x000e220008000a00 */
[----:B------:R-:W-:-:S04]  /*28d0*/  CS2R R6, SRZ ;  /* 0x0000000000067805 */ /* 0x000fc8000001ff00 */
[----:B------:R-:W2:Y:S01]  /*28e0*/  LDC.64 R8, c[0x4][R8] ;  /* 0x0100000008087b82 */ /* 0x000ea20000000a00 */
[----:B0-----:R-:W-:Y:S01]  /*28f0*/  IMAD.U32 R4, RZ, RZ, UR4 ;  /* 0x00000004ff047e24 */ /* 0x001fe2000f8e00ff */
[----:B------:R-:W-:-:S07]  /*2900*/  MOV R5, UR5 ;  /* 0x0000000500057c02 */ /* 0x000fce0008000f00 */
[----:B------:R-:W-:-:S07]  /*2910*/  LEPC R20, `(.L_x_24) ;  /* 0x000000001014794e */ /* 0x000fce0000000000 */
[----:B-12---:R-:W-:Y:S05]  /*2920*/  CALL.ABS.NOINC R8 ;  /* 0x0000000008007343 */ /* 0x006fea0003c00000 */
.L_x_24:
[----:B-1----:R-:W-:Y:S05]  /*2930*/  BSYNC.RECONVERGENT B6 ;  /* 0x0000000000067941 */ /* 0x002fea0003800200 */
.L_x_23:
[----:B------:R-:W2:Y:S01]  /*2940*/  LDG.E.CONSTANT R5, desc[UR36][R22.64+0x4] ;  /* 0x0000042416057981 */ /* 0x000ea2000c1e9900 */
[----:B------:R-:W-:-:S03]  /*2950*/  HFMA2 R4, -RZ, RZ, 3.7421875, 0 ;  /* 0x437c0000ff047431 */ /* 0x000fc600000001ff */
[----:B------:R-:W-:Y:S04]  /*2960*/  LDS R0, [R34] ;  /* 0x0000000022007984 */ /* 0x000fe80000000800 */
[----:B------:R-:W0:Y:S02]  /*2970*/  LDS R3, [R16+0x4] ;  /* 0x0000040010037984 */ /* 0x000e240000000800 */
[----:B0-----:R-:W-:Y:S01]  /*2980*/  FADD R0, R0, R3 ;  /* 0x0000000300007221 */ /* 0x001fe20000000000 */
[----:B------:R-:W-:Y:S01]  /*2990*/  IMAD.MOV.U32 R3, RZ, RZ, 0x3bbb989d ;  /* 0x3bbb989dff037424 */ /* 0x000fe200078e00ff */
[----:B------:R-:W-:Y:S02]  /*29a0*/  BSSY.RECONVERGENT B6, `(.L_x_25) ;  /* 0x0000021000067945 */ /* 0x000fe40003800200 */
[----:B--2---:R-:W-:Y:S01]  /*29b0*/  FADD R0, R0, R5 ;  /* 0x0000000500007221 */ /* 0x004fe20000000000 */
[----:B------:R-:W-:-:S03]  /*29c0*/  IADD3 R5, P0, PT, R37, UR57, RZ ;  /* 0x0000003925057c10 */ /* 0x000fc6000ff1e0ff */
[----:B------:R-:W-:Y:S02]  /*29d0*/  FADD R0, R0, -UR45 ;  /* 0x8000002d00007e21 */ /* 0x000fe40008000000 */
[----:B------:R-:W-:Y:S01]  /*29e0*/  IMAD.X R6, RZ, RZ, UR58, P0 ;  /* 0x0000003aff067e24 */ /* 0x000fe200080e06ff */
[----:B------:R-:W-:Y:S01]  /*29f0*/  LEA R24, P0, R5, UR38, 0x2 ;  /* 0x0000002605187c11 */ /* 0x000fe2000f8010ff */
[----:B------:R-:W-:-:S03]  /*2a00*/  FFMA.SAT R3, R0, R3, 0.5 ;  /* 0x3f00000000037423 */ /* 0x000fc60000002003 */
[----:B------:R-:W-:Y:S01]  /*2a10*/  LEA.HI.X R25, R5, UR39, R6, 0x2, P0 ;  /* 0x0000002705197c11 */ /* 0x000fe200080f1406 */
[----:B------:R-:W-:-:S04]  /*2a20*/  FFMA.RM R4, R3, R4, 12582913 ;  /* 0x4b40000103047423 */ /* 0x000fc80000004004 */
[----:B------:R-:W-:-:S04]  /*2a30*/  FADD R3, R4, -12583039 ;  /* 0xcb40007f04037421 */ /* 0x000fc80000000000 */
[----:B------:R-:W-:-:S04]  /*2a40*/  FFMA R3, R0, 1.4426950216293334961, -R3 ;  /* 0x3fb8aa3b00037823 */ /* 0x000fc80000000803 */
[----:B------:R-:W-:Y:S01]  /*2a50*/  FFMA R0, R0, 1.925963033500011079e-08, R3 ;  /* 0x32a5706000007823 */ /* 0x000fe20000000003 */
[----:B------:R-:W-:-:S03]  /*2a60*/  IADD3 R3, P1, PT, R37, R36, RZ ;  /* 0x0000002425037210 */ /* 0x000fc60007f3e0ff */
[----:B------:R-:W0:Y:S01]  /*2a70*/  MUFU.EX2 R5, R0 ;  /* 0x0000000000057308 */ /* 0x000e220000000800 */
[----:B------:R-:W-:Y:S02]  /*2a80*/  IADD3.X R6, PT, PT, RZ, R33, RZ, P1, !PT ;  /* 0x00000021ff067210 */ /* 0x000fe40000ffe4ff */
[----:B------:R-:W-:-:S04]  /*2a90*/  LEA R26, P0, R3, UR52, 0x2 ;  /* 0x00000034031a7c11 */ /* 0x000fc8000f8010ff */
[----:B------:R-:W-:Y:S01]  /*2aa0*/  LEA.HI.X R27, R3, UR53, R6, 0x2, P0 ;  /* 0x00000035031b7c11 */ /* 0x000fe200080f1406 */
[----:B------:R-:W-:Y:S01]  /*2ab0*/  FMUL R3, R42, UR42 ;  /* 0x0000002a2a037c20 */ /* 0x000fe20008400000 */
[----:B------:R-:W-:-:S04]  /*2ac0*/  IMAD.SHL.U32 R42, R4, 0x800000, RZ ;  /* 0x00800000042a7824 */ /* 0x000fc800078e00ff */
[----:B------:R1:W-:Y:S01]  /*2ad0*/  REDG.E.ADD.F32.FTZ.RN.STRONG.GPU desc[UR36][R24.64], R3 ;  /* 0x00000003180079a6 */ /* 0x0003e2000c12f324 */
[----:B0-----:R-:W-:-:S03]  /*2ae0*/  FMUL R42, R42, R5 ;  /* 0x000000052a2a7220 */ /* 0x001fc60000400000 */
[----:B------:R1:W-:Y:S02]  /*2af0*/  REDG.E.ADD.F32.FTZ.RN.STRONG.GPU desc[UR36][R18.64], R3 ;  /* 0x00000003120079a6 */ /* 0x0003e4000c12f324 */
[----:B------:R-:W-:Y:S02]  /*2b00*/  FSETP.GT.AND P0, PT, R42, 1, PT ;  /* 0x3f8000002a00780b */ /* 0x000fe40003f04000 */
[----:B------:R1:W-:Y:S11]  /*2b10*/  REDG.E.ADD.F32.FTZ.RN.STRONG.GPU desc[UR36][R26.64], R3 ;  /* 0x000000031a0079a6 */ /* 0x0003f6000c12f324 */
[----:B------:R-:W-:Y:S05]  /*2b20*/  @!P0 BRA `(.L_x_26) ;  /* 0x0000000000208947 */ /* 0x000fea0003800000 */
[----:B------:R-:W-:Y:S01]  /*2b30*/  MOV R8, 0x0 ;  /* 0x0000000000087802 */ /* 0x000fe20000000f00 */
[----:B------:R-:W0:Y:S01]  /*2b40*/  LDCU.64 UR4, c[0x4][0x20] ;  /* 0x01000400ff0477ac */ /* 0x000e220008000a00 */
[----:B------:R-:W-:-:S04]  /*2b50*/  CS2R R6, SRZ ;  /* 0x0000000000067805 */ /* 0x000fc8000001ff00 */
[----:B------:R-:W2:Y:S01]  /*2b60*/  LDC.64 R8, c[0x4][R8] ;  /* 0x0100000008087b82 */ /* 0x000ea20000000a00 */
[----:B0-----:R-:W-:Y:S01]  /*2b70*/  MOV R4, UR4 ;  /* 0x0000000400047c02 */ /* 0x001fe20008000f00 */
[----:B------:R-:W-:-:S07]  /*2b80*/  IMAD.U32 R5, RZ, RZ, UR5 ;  /* 0x00000005ff057e24 */ /* 0x000fce000f8e00ff */
[----:B------:R-:W-:-:S07]  /*2b90*/  LEPC R20, `(.L_x_26) ;  /* 0x000000001014794e */ /* 0x000fce0000000000 */
[----:B-12---:R-:W-:Y:S05]  /*2ba0*/  CALL.ABS.NOINC R8 ;  /* 0x0000000008007343 */ /* 0x006fea0003c00000 */
.L_x_26:
[----:B------:R-:W-:Y:S05]  /*2bb0*/  BSYNC.RECONVERGENT B6 ;  /* 0x0000000000067941 */ /* 0x000fea0003800200 */
.L_x_25:
[----:B------:R-:W2:Y:S01]  /*2bc0*/  LDG.E.CONSTANT R7, desc[UR36][R22.64+0x8] ;  /* 0x0000082416077981 */ /* 0x000ea2000c1e9900 */
[----:B-1----:R-:W-:-:S03]  /*2bd0*/  FMUL R3, R42, UR42 ;  /* 0x0000002a2a037c20 */ /* 0x002fc60008400000 */
[----:B------:R-:W-:Y:S04]  /*2be0*/  LDS R0, [R34] ;  /* 0x0000000022007984 */ /* 0x000fe80000000800 */
[----:B------:R-:W0:Y:S01]  /*2bf0*/  LDS R5, [R16+0x8] ;  /* 0x0000080010057984 */ /* 0x000e220000000800 */
[----:B------:R-:W-:Y:S03]  /*2c00*/  BSSY.RECONVERGENT B6, `(.L_x_27) ;  /* 0x000001b000067945 */ /* 0x000fe60003800200 */
[----:B------:R1:W-:Y:S04]  /*2c10*/  REDG.E.ADD.F32.FTZ.RN.STRONG.GPU desc[UR36][R24.64+0x4], R3 ;  /* 0x00000403180079a6 */ /* 0x0003e8000c12f324 */
[----:B------:R1:W-:Y:S04]  /*2c20*/  REDG.E.ADD.F32.FTZ.RN.STRONG.GPU desc[UR36][R18.64], R3 ;  /* 0x00000003120079a6 */ /* 0x0003e8000c12f324 */
[----:B------:R1:W-:Y:S01]  /*2c30*/  REDG.E.ADD.F32.FTZ.RN.STRONG.GPU desc[UR36][R26.64+0x4], R3 ;  /* 0x000004031a0079a6 */ /* 0x0003e2000c12f324 */
[----:B0-----:R-:W-:Y:S01]  /*2c40*/  FADD R0, R0, R5 ;  /* 0x0000000500007221 */ /* 0x001fe20000000000 */
[----:B------:R-:W-:-:S03]  /*2c50*/  MOV R5, 0x3bbb989d ;  /* 0x3bbb989d00057802 */ /* 0x000fc60000000f00 */
[----:B--2---:R-:W-:Y:S01]  /*2c60*/  FADD R0, R0, R7 ;  /* 0x0000000700007221 */ /* 0x004fe20000000000 */
[----:B------:R-:W-:-:S03]  /*2c70*/  IMAD.MOV.U32 R7, RZ, RZ, 0x437c0000 ;  /* 0x437c0000ff077424 */ /* 0x000fc600078e00ff */
        /* <DEDUP_REMOVED lines=10> */
[----:B-1----:R-:W-:Y:S05]  /*2d20*/  @!P0 BRA `(.L_x_28) ;  /* 0x0000000000208947 */ /* 0x002fea0003800000 */
[----:B------:R-:W-:Y:S01]  /*2d30*/  MOV R8, 0x0 ;  /* 0x0000000000087802 */ /* 0x000fe20000000f00 */
[----:B------:R-:W0:Y:S01]  /*2d40*/  LDCU.64 UR4, c[0x4][0x20] ;  /* 0x01000400ff0477ac */ /* 0x000e220008000a00 */
[----:B------:R-:W-:-:S04]  /*2d50*/  CS2R R6, SRZ ;  /* 0x0000000000067805 */ /* 0x000fc8000001ff00 */
[----:B------:R-:W1:Y:S01]  /*2d60*/  LDC.64 R8, c[0x4][R8] ;  /* 0x0100000008087b82 */ /* 0x000e620000000a00 */
[----:B0-----:R-:W-:Y:S01]  /*2d70*/  IMAD.U32 R4, RZ, RZ, UR4 ;  /* 0x00000004ff047e24 */ /* 0x001fe2000f8e00ff */
[----:B------:R-:W-:-:S07]  /*2d80*/  MOV R5, UR5 ;  /* 0x0000000500057c02 */ /* 0x000fce0008000f00 */
[----:B------:R-:W-:-:S07]  /*2d90*/  LEPC R20, `(.L_x_28) ;  /* 0x000000001014794e */ /* 0x000fce0000000000 */
[----:B-1----:R-:W-:Y:S05]  /*2da0*/  CALL.ABS.NOINC R8 ;  /* 0x0000000008007343 */ /* 0x002fea0003c00000 */
.L_x_28:
[----:B------:R-:W-:Y:S05]  /*2db0*/  BSYNC.RECONVERGENT B6 ;  /* 0x0000000000067941 */ /* 0x000fea0003800200 */
.L_x_27:
[----:B------:R-:W2:Y:S01]  /*2dc0*/  LDG.E.CONSTANT R23, desc[UR36][R22.64+0xc] ;  /* 0x00000c2416177981 */ /* 0x000ea2000c1e9900 */
[----:B------:R-:W-:-:S03]  /*2dd0*/  FMUL R3, R42, UR42 ;  /* 0x0000002a2a037c20 */ /* 0x000fc60008400000 */
[----:B------:R-:W-:Y:S04]  /*2de0*/  LDS R5, [R16+0xc] ;  /* 0x00000c0010057984 */ /* 0x000fe80000000800 */
[----:B------:R-:W0:Y:S01]  /*2df0*/  LDS R0, [R34] ;  /* 0x0000000022007984 */ /* 0x000e220000000800 */
[----:B------:R-:W-:Y:S01]  /*2e00*/  HFMA2 R7, -RZ, RZ, 3.7421875, 0 ;  /* 0x437c0000ff077431 */ /* 0x000fe200000001ff */
[----:B------:R-:W-:Y:S02]  /*2e10*/  BSSY.RECONVERGENT B6, `(.L_x_29) ;  /* 0x000001a000067945 */ /* 0x000fe40003800200 */
[----:B------:R1:W-:Y:S04]  /*2e20*/  REDG.E.ADD.F32.FTZ.RN.STRONG.GPU desc[UR36][R24.64+0x8], R3 ;  /* 0x00000803180079a6 */ /* 0x0003e8000c12f324 */
[----:B------:R1:W-:Y:S04]  /*2e30*/  REDG.E.ADD.F32.FTZ.RN.STRONG.GPU desc[UR36][R18.64], R3 ;  /* 0x00000003120079a6 */ /* 0x0003e8000c12f324 */
[----:B------:R1:W-:Y:S01]  /*2e40*/  REDG.E.ADD.F32.FTZ.RN.STRONG.GPU desc[UR36][R26.64+0x8], R3 ;  /* 0x000008031a0079a6 */ /* 0x0003e2000c12f324 */
[----:B0-----:R-:W-:Y:S01]  /*2e50*/  FADD R0, R0, R5 ;  /* 0x0000000500007221 */ /* 0x001fe20000000000 */
[----:B------:R-:W-:-:S03]  /*2e60*/  IMAD.MOV.U32 R5, RZ, RZ, 0x3bbb989d ;  /* 0x3bbb989dff057424 */ /* 0x000fc600078e00ff */
[----:B--2---:R-:W-:-:S04]  /*2e70*/  FADD R0, R0, R23 ;  /* 0x0000001700007221 */ /* 0x004fc80000000000 */
[----:B------:R-:W-:-:S04]  /*2e80*/  FADD R0, R0, -UR45 ;  /* 0x8000002d00007e21 */ /* 0x000fc80008000000 */
[----:B------:R-:W-:-:S04]  /*2e90*/  FFMA.SAT R4, R0, R5, 0.5 ;  /* 0x3f00000000047423 */ /* 0x000fc80000002005 */
[----:B------:R-:W-:-:S04]  /*2ea0*/  FFMA.RM R4, R4, R7, 12582913 ;  /* 0x4b40000104047423 */ /* 0x000fc80000004007 */
[C---:B------:R-:W-:Y:S01]  /*2eb0*/  FADD R5, R4.reuse, -12583039 ;  /* 0xcb40007f04057421 */ /* 0x040fe20000000000 */
[----:B------:R-:W-:-:S03]  /*2ec0*/  IMAD.SHL.U32 R16, R4, 0x800000, RZ ;  /* 0x0080000004107824 */ /* 0x000fc600078e00ff */
        /* <DEDUP_REMOVED lines=10> */
[----:B0-----:R-:W-:Y:S01]  /*2f70*/  MOV R4, UR4 ;  /* 0x0000000400047c02 */ /* 0x001fe20008000f00 */
[----:B------:R-:W-:-:S07]  /*2f80*/  IMAD.U32 R5, RZ, RZ, UR5 ;  /* 0x00000005ff057e24 */ /* 0x000fce000f8e00ff */
[----:B------:R-:W-:-:S07]  /*2f90*/  LEPC R20, `(.L_x_30) ;  /* 0x000000001014794e */ /* 0x000fce0000000000 */
[----:B-1----:R-:W-:Y:S05]  /*2fa0*/  CALL.ABS.NOINC R8 ;  /* 0x0000000008007343 */ /* 0x002fea0003c00000 */
.L_x_30:
[----:B------:R-:W-:Y:S05]  /*2fb0*/  BSYNC.RECONVERGENT B6 ;  /* 0x0000000000067941 */ /* 0x000fea0003800200 */
.L_x_29:
[----:B------:R-:W-:Y:S01]  /*2fc0*/  IADD3 R37, PT, PT, R37, 0x4, RZ ;  /* 0x0000000425257810 */ /* 0x000fe20007ffe0ff */
[----:B------:R-:W-:-:S03]  /*2fd0*/  FMUL R3, R16, UR42 ;  /* 0x0000002a10037c20 */ /* 0x000fc60008400000 */
[----:B------:R-:W-:Y:S02]  /*2fe0*/  ISETP.NE.AND P0, PT, R37, UR44, PT ;  /* 0x0000002c25007c0c */ /* 0x000fe4000bf05270 */
[----:B------:R2:W-:Y:S04]  /*2ff0*/  REDG.E.ADD.F32.FTZ.RN.STRONG.GPU desc[UR36][R24.64+0xc], R3 ;  /* 0x00000c03180079a6 */ /* 0x0005e8000c12f324 */
[----:B------:R2:W-:Y:S04]  /*3000*/  REDG.E.ADD.F32.FTZ.RN.STRONG.GPU desc[UR36][R18.64], R3 ;  /* 0x00000003120079a6 */ /* 0x0005e8000c12f324 */
[----:B------:R2:W-:Y:S03]  /*3010*/  REDG.E.ADD.F32.FTZ.RN.STRONG.GPU desc[UR36][R26.64+0xc], R3 ;  /* 0x00000c031a0079a6 */ /* 0x0005e6000c12f324 */
[----:B------:R-:W-:Y:S05]  /*3020*/  @P0 BRA `(.L_x_31) ;  /* 0xfffffff400a80947 */ /* 0x000fea000383ffff */
[----:B------:R-:W-:Y:S05]  /*3030*/  BSYNC B7 ;  /* 0x0000000000077941 */ /* 0x000fea0003800000 */
.L_x_22:
[----:B------:R-:W-:-:S07]  /*3040*/  IMAD.U32 R16, RZ, RZ, UR44 ;  /* 0x0000002cff107e24 */ /* 0x000fce000f8e00ff */
.L_x_21:
[----:B------:R-:W-:-:S09]  /*3050*/  UISETP.NE.AND UP0, UPT, UR62, URZ, UPT ;  /* 0x000000ff3e00728c */ /* 0x000fd2000bf05270 */
[----:B------:R-:W-:Y:S05]  /*3060*/  BRA.U !UP0, `(.L_x_20) ;  /* 0x00000009084c7547 */ /* 0x000fea000b800000 */
[----:B------:R-:W-:-:S04]  /*3070*/  UIADD3 UR4, UPT, UPT, UR62, -0x1, URZ ;  /* 0xffffffff3e047890 */ /* 0x000fc8000fffe0ff */
[----:B------:R-:W-:-:S09]  /*3080*/  UISETP.NE.AND UP0, UPT, UR4, URZ, UPT ;  /* 0x000000ff0400728c */ /* 0x000fd2000bf05270 */
[----:B------:R-:W-:Y:S05]  /*3090*/  BRA.U !UP0, `(.L_x_32) ;  /* 0x0000000508647547 */ /* 0x000fea000b800000 */
[----:B------:R-:W0:Y:S01]  /*30a0*/  LDCU.64 UR4, c[0x0][0x390] ;  /* 0x00007200ff0477ac */ /* 0x000e220008000a00 */
[----:B------:R-:W-:-:S04]  /*30b0*/  IADD3 R0, PT, PT, R35, R16, RZ ;  /* 0x0000001023007210 */ /* 0x000fc80007ffe0ff */
[----:B------:R-:W-:-:S05]  /*30c0*/  IADD3 R0, P0, PT, R0, UR43, RZ ;  /* 0x0000002b00007c10 */ /* 0x000fca000ff1e0ff */
[----:B--2---:R-:W-:Y:S01]  /*30d0*/  IMAD.X R3, RZ, RZ, UR41, P0 ;  /* 0x00000029ff037e24 */ /* 0x004fe200080e06ff */
[----:B0-----:R-:W-:-:S04]  /*30e0*/  LEA R4, P0, R0, UR4, 0x2 ;  /* 0x0000000400047c11 */ /* 0x001fc8000f8010ff */
[----:B------:R-:W-:Y:S01]  /*30f0*/  LEA.HI.X R5, R0, UR5, R3, 0x2, P0 ;  /* 0x0000000500057c11 */ /* 0x000fe200080f1403 */
[----:B------:R-:W-:Y:S01]  /*3100*/  UMOV UR4, 0x400 ;  /* 0x0000040000047882 */ /* 0x000fe20000000000 */
[----:B------:R-:W-:Y:S04]  /*3110*/  LDS R0, [R34] ;  /* 0x0000000022007984 */ /* 0x000fe80000000800 */
[----:B------:R0:W2:Y:S01]  /*3120*/  LDG.E.CONSTANT R5, desc[UR36][R4.64] ;  /* 0x0000002404057981 */ /* 0x0000a2000c1e9900 */
[----:B------:R-:W1:Y:S01]  /*3130*/  S2UR UR5, SR_CgaCtaId ;  /* 0x00000000000579c3 */ /* 0x000e620000008800 */
[----:B------:R-:W-:Y:S01]  /*3140*/  UIADD3 UR4, UPT, UPT, UR4, 0x320, URZ ;  /* 0x0000032004047890 */ /* 0x000fe2000fffe0ff */
[----:B------:R-:W-:Y:S01]  /*3150*/  BSSY.RECONVERGENT B6, `(.L_x_33) ;  /* 0x000001b000067945 */ /* 0x000fe20003800200 */
[----:B0-----:R-:W-:-:S02]  /*3160*/  IMAD.MOV.U32 R4, RZ, RZ, 0x437c0000 ;  /* 0x437c0000ff047424 */ /* 0x001fc400078e00ff */
[----:B-1----:R-:W-:-:S06]  /*3170*/  ULEA UR4, UR5, UR4, 0x18 ;  /* 0x0000000405047291 */ /* 0x002fcc000f8ec0ff */
        /* <DEDUP_REMOVED lines=24> */
.L_x_34:
[----:B------:R-:W-:Y:S05]  /*3300*/  BSYNC.RECONVERGENT B6 ;  /* 0x0000000000067941 */ /* 0x000fea0003800200 */
.L_x_33:
[----:B------:R-:W0:Y:S01]  /*3310*/  LDCU.128 UR4, c[0x0][0x390] ;  /* 0x00007200ff0477ac */ /* 0x000e220008000c00 */
[----:B------:R-:W-:Y:S01]  /*3320*/  IADD3 R0, P0, PT, R16, R36, RZ ;  /* 0x0000002410007210 */ /* 0x000fe20007f1e0ff */
[----:B------:R-:W-:Y:S03]  /*3330*/  LDS R27, [R27+0x4] ;  /* 0x000004001b1b7984 */ /* 0x000fe60000000800 */
[----:B------:R-:W-:Y:S01]  /*3340*/  SHF.L.U32 R22, R0, 0x2, RZ ;  /* 0x0000000200167819 */ /* 0x000fe200000006ff */
[----:B------:R-:W-:-:S05]  /*3350*/  IMAD.X R3, RZ, RZ, R33, P0 ;  /* 0x000000ffff037224 */ /* 0x000fca00000e0621 */
[----:B------:R-:W-:Y:S02]  /*3360*/  SHF.L.U64.HI R0, R0, 0x2, R3 ;  /* 0x0000000200007819 */ /* 0x000fe40000010203 */
[----:B0-----:R-:W-:-:S04]  /*3370*/  IADD3 R4, P0, PT, R22, UR4, RZ ;  /* 0x0000000416047c10 */ /* 0x001fc8000ff1e0ff */
[----:B------:R-:W-:-:S06]  /*3380*/  IADD3.X R5, PT, PT, R0, UR5, RZ, P0, !PT ;  /* 0x0000000500057c10 */ /* 0x000fcc00087fe4ff */
[----:B------:R-:W2:Y:S01]  /*3390*/  LDG.E.CONSTANT R5, desc[UR36][R4.64+0x4] ;  /* 0x0000042404057981 */ /* 0x000ea2000c1e9900 */
[----:B------:R-:W-:Y:S01]  /*33a0*/  IADD3 R22, P1, PT, R22, UR6, RZ ;  /* 0x0000000616167c10 */ /* 0x000fe2000ff3e0ff */
[----:B------:R-:W-:Y:S01]  /*33b0*/  IMAD.MOV.U32 R7, RZ, RZ, 0x437c0000 ;  /* 0x437c0000ff077424 */ /* 0x000fe200078e00ff */
[----:B------:R-:W-:Y:S02]  /*33c0*/  IADD3 R3, P0, PT, R16, UR57, RZ ;  /* 0x0000003910037c10 */ /* 0x000fe4000ff1e0ff */
[----:B------:R-:W-:Y:S02]  /*33d0*/  IADD3.X R23, PT, PT, R0, UR7, RZ, P1, !PT ;  /* 0x0000000700177c10 */ /* 0x000fe40008ffe4ff */
[----:B------:R-:W0:Y:S01]  /*33e0*/  LDS R0, [R34] ;  /* 0x0000000022007984 */ /* 0x000e220000000800 */
[----:B------:R-:W-:Y:S01]  /*33f0*/  IMAD.X R6, RZ, RZ, UR58, P0 ;  /* 0x0000003aff067e24 */ /* 0x000fe200080e06ff */
[----:B------:R-:W-:-:S04]  /*3400*/  LEA R24, P0, R3, UR38, 0x2 ;  /* 0x0000002603187c11 */ /* 0x000fc8000f8010ff */
[----:B------:R-:W-:Y:S01]  /*3410*/  LEA.HI.X R25, R3, UR39, R6, 0x2, P0 ;  /* 0x0000002703197c11 */ /* 0x000fe200080f1406 */
[----:B------:R-:W-:Y:S01]  /*3420*/  FMUL R3, R26, UR42 ;  /* 0x0000002a1a037c20 */ /* 0x000fe20008400000 */
[----:B------:R-:W-:Y:S04]  /*3430*/  BSSY.RECONVERGENT B6, `(.L_x_35) ;  /* 0x000001a000067945 */ /* 0x000fe80003800200 */
[----:B------:R1:W-:Y:S04]  /*3440*/  REDG.E.ADD.F32.FTZ.RN.STRONG.GPU desc[UR36][R24.64], R3 ;  /* 0x00000003180079a6 */ /* 0x0003e8000c12f324 */
[----:B------:R1:W-:Y:S04]  /*3450*/  REDG.E.ADD.F32.FTZ.RN.STRONG.GPU desc[UR36][R18.64], R3 ;  /* 0x00000003120079a6 */ /* 0x0003e8000c12f324 */
[----:B------:R1:W-:Y:S01]  /*3460*/  REDG.E.ADD.F32.FTZ.RN.STRONG.GPU desc[UR36][R22.64], R3 ;  /* 0x00000003160079a6 */ /* 0x0003e2000c12f324 */
[----:B0-----:R-:W-:-:S04]  /*3470*/  FADD R0, R0, R27 ;  /* 0x0000001b00007221 */ /* 0x001fc80000000000 */
        /* <DEDUP_REMOVED lines=21> */
.L_x_36:
[----:B------:R-:W-:Y:S05]  /*35d0*/  BSYNC.RECONVERGENT B6 ;  /* 0x0000000000067941 */ /* 0x000fea0003800200 */
.L_x_35:
[----:B------:R-:W-:-:S05]  /*35e0*/  FMUL R3, R26, UR42 ;  /* 0x0000002a1a037c20 */ /* 0x000fca0008400000 */
[----:B------:R0:W-:Y:S04]  /*35f0*/  REDG.E.ADD.F32.FTZ.RN.STRONG.GPU desc[UR36][R24.64+0x4], R3 ;  /* 0x00000403180079a6 */ /* 0x0001e8000c12f324 */
[----:B------:R0:W-:Y:S04]  /*3600*/  REDG.E.ADD.F32.FTZ.RN.STRONG.GPU desc[UR36][R18.64], R3 ;  /* 0x00000003120079a6 */ /* 0x0001e8000c12f324 */
[----:B------:R0:W-:Y:S01]  /*3610*/  REDG.E.ADD.F32.FTZ.RN.STRONG.GPU desc[UR36][R22.64+0x4], R3 ;  /* 0x00000403160079a6 */ /* 0x0001e2000c12f324 */
[----:B------:R-:W-:-:S07]  /*3620*/  VIADD R16, R16, 0x2 ;  /* 0x0000000210107836 */ /* 0x000fce0000000000 */
.L_x_32:
[----:B------:R-:W-:-:S13]  /*3630*/  R2UR UR4, R30 ;  /* 0x000000001e0472ca */ /* 0x000fda00000e0000 */
[----:B------:R-:W-:-:S09]  /*3640*/  UISETP.NE.AND UP0, UPT, UR4, URZ, UPT ;  /* 0x000000ff0400728c */ /* 0x000fd2000bf05270 */
[----:B------:R-:W-:Y:S05]  /*3650*/  BRA.U !UP0, `(.L_x_20) ;  /* 0x0000000108d07547 */ /* 0x000fea000b800000 */
[----:B------:R-:W1:Y:S01]  /*3660*/  LDCU.64 UR4, c[0x0][0x390] ;  /* 0x00007200ff0477ac */ /* 0x000e620008000a00 */
[----:B------:R-:W-:-:S04]  /*3670*/  IADD3 R0, PT, PT, R35, R16, RZ ;  /* 0x0000001023007210 */ /* 0x000fc80007ffe0ff */
[----:B------:R-:W-:-:S05]  /*3680*/  IADD3 R0, P0, PT, R0, UR43, RZ ;  /* 0x0000002b00007c10 */ /* 0x000fca000ff1e0ff */
[----:B0-2---:R-:W-:Y:S01]  /*3690*/  IMAD.X R3, RZ, RZ, UR41, P0 ;  /* 0x00000029ff037e24 */ /* 0x005fe200080e06ff */
[----:B-1----:R-:W-:-:S04]  /*36a0*/  LEA R4, P0, R0, UR4, 0x2 ;  /* 0x0000000400047c11 */ /* 0x002fc8000f8010ff */
[----:B------:R-:W-:Y:S01]  /*36b0*/  LEA.HI.X R5, R0, UR5, R3, 0x2, P0 ;  /* 0x0000000500057c11 */ /* 0x000fe200080f1403 */
[----:B------:R-:W-:Y:S01]  /*36c0*/  UMOV UR4, 0x400 ;  /* 0x0000040000047882 */ /* 0x000fe20000000000 */
[----:B------:R-:W-:Y:S04]  /*36d0*/  LDS R0, [R34] ;  /* 0x0000000022007984 */ /* 0x000fe80000000800 */
[----:B------:R-:W2:Y:S01]  /*36e0*/  LDG.E.CONSTANT R5, desc[UR36][R4.64] ;  /* 0x0000002404057981 */ /* 0x000ea2000c1e9900 */
[----:B------:R-:W0:Y:S01]  /*36f0*/  S2UR UR5, SR_CgaCtaId ;  /* 0x00000000000579c3 */ /* 0x000e220000008800 */
[----:B------:R-:W-:Y:S01]  /*3700*/  UIADD3 UR4, UPT, UPT, UR4, 0x320, URZ ;  /* 0x0000032004047890 */ /* 0x000fe2000fffe0ff */
[----:B------:R-:W-:Y:S01]  /*3710*/  MOV R7, 0x3bbb989d ;  /* 0x3bbb989d00077802 */ /* 0x000fe20000000f00 */
[----:B------:R-:W-:Y:S02]  /*3720*/  BSSY.RECONVERGENT B6, `(.L_x_37) ;  /* 0x000001a000067945 */ /* 0x000fe40003800200 */
[----:B0-----:R-:W-:-:S06]  /*3730*/  ULEA UR4, UR5, UR4, 0x18 ;  /* 0x0000000405047291 */ /* 0x001fcc000f8ec0ff */
[----:B------:R-:W-:-:S06]  /*3740*/  LEA R3, R16, UR4, 0x2 ;  /* 0x0000000410037c11 */ /* 0x000fcc000f8e10ff */
[----:B------:R-:W0:Y:S02]  /*3750*/  LDS R3, [R3] ;  /* 0x0000000003037984 */ /* 0x000e240000000800 */
[----:B0-----:R-:W-:-:S04]  /*3760*/  FADD R0, R0, R3 ;  /* 0x0000000300007221 */ /* 0x001fc80000000000 */
        /* <DEDUP_REMOVED lines=21> */
.L_x_38:
[----:B------:R-:W-:Y:S05]  /*38c0*/  BSYNC.RECONVERGENT B6 ;  /* 0x0000000000067941 */ /* 0x000fea0003800200 */
.L_x_37:
[----:B------:R-:W0:Y:S01]  /*38d0*/  LDCU.64 UR4, c[0x0][0x398] ;  /* 0x00007300ff0477ac */ /* 0x000e220008000a00 */
[C---:B------:R-:W-:Y:S02]  /*38e0*/  IADD3 R0, P0, PT, R16.reuse, UR57, RZ ;  /* 0x0000003910007c10 */ /* 0x040fe4000ff1e0ff */
[----:B------:R-:W-:-:S03]  /*38f0*/  IADD3 R16, P1, PT, R16, R36, RZ ;  /* 0x0000002410107210 */ /* 0x000fc60007f3e0ff */
[----:B------:R-:W-:Y:S01]  /*3900*/  IMAD.X R5, RZ, RZ, UR58, P0 ;  /* 0x0000003aff057e24 */ /* 0x000fe200080e06ff */
[----:B------:R-:W-:Y:S02]  /*3910*/  IADD3.X R3, PT, PT, RZ, R33, RZ, P1, !PT ;  /* 0x00000021ff037210 */ /* 0x000fe40000ffe4ff */
[----:B------:R-:W-:-:S04]  /*3920*/  LEA R4, P0, R0, UR38, 0x2 ;  /* 0x0000002600047c11 */ /* 0x000fc8000f8010ff */
[----:B------:R-:W-:Y:S02]  /*3930*/  LEA.HI.X R5, R0, UR39, R5, 0x2, P0 ;  /* 0x0000002700057c11 */ /* 0x000fe400080f1405 */
[----:B0-----:R-:W-:-:S04]  /*3940*/  LEA R6, P1, R16, UR4, 0x2 ;  /* 0x0000000410067c11 */ /* 0x001fc8000f8210ff */
[----:B------:R-:W-:Y:S01]  /*3950*/  LEA.HI.X R7, R16, UR5, R3, 0x2, P1 ;  /* 0x0000000510077c11 */ /* 0x000fe200088f1403 */
[----:B------:R-:W-:-:S05]  /*3960*/  FMUL R3, R22, UR42 ;  /* 0x0000002a16037c20 */ /* 0x000fca0008400000 */
[----:B------:R1:W-:Y:S04]  /*3970*/  REDG.E.ADD.F32.FTZ.RN.STRONG.GPU desc[UR36][R4.64], R3 ;  /* 0x00000003040079a6 */ /* 0x0003e8000c12f324 */
[----:B------:R1:W-:Y:S04]  /*3980*/  REDG.E.ADD.F32.FTZ.RN.STRONG.GPU desc[UR36][R18.64], R3 ;  /* 0x00000003120079a6 */ /* 0x0003e8000c12f324 */
[----:B------:R1:W-:Y:S02]  /*3990*/  REDG.E.ADD.F32.FTZ.RN.STRONG.GPU desc[UR36][R6.64], R3 ;  /* 0x00000003060079a6 */ /* 0x0003e4000c12f324 */
.L_x_20:
[----:B------:R-:W-:Y:S05]  /*39a0*/  WARPSYNC.ALL ;  /* 0x0000000000007948 */ /* 0x000fea0003800000 */
[----:B------:R-:W-:Y:S01]  /*39b0*/  BAR.SYNC.DEFER_BLOCKING 0x0 ;  /* 0x0000000000007b1d */ /* 0x000fe20000010000 */
[----:B------:R-:W-:-:S09]  /*39c0*/  UISETP.NE.AND UP0, UPT, UR59, URZ, UPT ;  /* 0x000000ff3b00728c */ /* 0x000fd2000bf05270 */
[----:B------:R-:W-:Y:S05]  /*39d0*/  BRA.U UP0, `(.L_x_39) ;  /* 0xffffffe900987547 */ /* 0x000fea000b83ffff */
.L_x_19:
[----:B------:R-:W-:-:S13]  /*39e0*/  R2UR UR4, R17 ;  /* 0x00000000110472ca */ /* 0x000fda00000e0000 */
[----:B------:R-:W-:-:S04]  /*39f0*/  UIADD3 UR4, UPT, UPT, UR4, 0x1, URZ ;  /* 0x0000000104047890 */ /* 0x000fc8000fffe0ff */
[----:B------:R-:W-:-:S06]  /*3a00*/  UISETP.GE.AND UP0, UPT, UR4, UR49, UPT ;  /* 0x000000310400728c */ /* 0x000fcc000bf06270 */
[----:B------:R-:W-:-:S13]  /*3a10*/  PLOP3.LUT P0, PT, PT, PT, UP0, 0x80, 0x8 ;  /* 0x000000000008781c */ /* 0x000fda0003f0f008 */
[----:B------:R-:W-:Y:S05]  /*3a20*/  @P0 EXIT ;  /* 0x000000000000094d */ /* 0x000fea0003800000 */
[----:B------:R-:W-:Y:S01]  /*3a30*/  IMAD.U32 R32, RZ, RZ, UR4 ;  /* 0x00000004ff207e24 */ /* 0x000fe2000f8e00ff */
[----:B------:R-:W-:Y:S06]  /*3a40*/  BRA `(.L_x_40) ;  /* 0xffffffc800747947 */ /* 0x000fec000383ffff */
.L_x_41:
[----:B------:R-:W-:-:S00]  /*3a50*/  BRA `(.L_x_41) ;  /* 0xfffffffc00fc7947 */ /* 0x000fc0000383ffff */
[----:B------:R-:W-:-:S00]  /*3a60*/  NOP ;  /* 0x0000000000007918 */ /* 0x000fc00000000000 */
        /* <DEDUP_REMOVED lines=9> */
.L_x_190:


//--------------------- .text._Z17kernel_backward_dIfEvPT_S1_S1_S1_S1_S1_iiii --------------------------
	.section	.text._Z17kernel_backward_dIfEvPT_S1_S1_S1_S1_S1_iiii,"ax",@progbits
	.align	128
        .global         _Z17kernel_backward_dIfEvPT_S1_S1_S1_S1_S1_iiii
        .type           _Z17kernel_backward_dIfEvPT_S1_S1_S1_S1_S1_iiii,@function
        .size           _Z17kernel_backward_dIfEvPT_S1_S1_S1_S1_S1_iiii,(.L_x_191 - _Z17kernel_backward_dIfEvPT_S1_S1_S1_S1_S1_iiii)
        .other          _Z17kernel_backward_dIfEvPT_S1_S1_S1_S1_S1_iiii,@"STO_CUDA_ENTRY STV_DEFAULT"
_Z17kernel_backward_dIfEvPT_S1_S1_S1_S1_S1_iiii:
.text._Z17kernel_backward_dIfEvPT_S1_S1_S1_S1_S1_iiii:
[----:B------:R-:W0:Y:S01]  /*0000*/  LDC R1, c[0x0][0x37c] ;  /* 0x0000df00ff017b82 */ /* 0x000e220000000800 */
[----:B------:R-:W1:Y:S07]  /*0010*/  LDCU UR46, c[0x0][0x3b4] ;  /* 0x00007680ff2e77ac */ /* 0x000e6e0008000800 */
[----:B------:R-:W2:Y:S01]  /*0020*/  S2UR UR9, SR_CTAID.Y ;  /* 0x00000000000979c3 */ /* 0x000ea20000002600 */
[----:B------:R-:W1:Y:S01]  /*0030*/  LDCU UR11, c[0x0][0x3b8] ;  /* 0x00007700ff0b77ac */ /* 0x000e620008000800 */
[----:B------:R-:W-:-:S06]  /*0040*/  UMOV UR4, URZ ;  /* 0x000000ff00047c82 */ /* 0x000fcc0008000000 */
[----:B------:R-:W3:Y:S01]  /*0050*/  S2UR UR52, SR_CTAID.X ;  /* 0x00000000003479c3 */ /* 0x000ee20000002500 */
[----:B-1----:R-:W-:-:S04]  /*0060*/  UIADD3 UR10, UPT, UPT, UR46, -UR11, URZ ;  /* 0x8000000b2e0a7290 */ /* 0x002fc8000fffe0ff */
[----:B------:R-:W-:Y:S02]  /*0070*/  UIADD3 UR6, UPT, UPT, URZ, -UR10, URZ ;  /* 0x8000000aff067290 */ /* 0x000fe4000fffe0ff */
[----:B------:R-:W-:-:S03]  /*0080*/  UISETP.NE.U32.AND UP2, UPT, UR10, URZ, UPT ;  /* 0x000000ff0a00728c */ /* 0x000fc6000bf45070 */
[----:B------:R-:W1:Y:S08]  /*0090*/  I2F.U32.RP R0, UR10 ;  /* 0x0000000a00007d06 */ /* 0x000e700008209000 */
[----:B-1----:R-:W1:Y:S02]  /*00a0*/  MUFU.RCP R0, R0 ;  /* 0x0000000000007308 */ /* 0x002e640000001000 */
[----:B-1----:R-:W-:-:S06]  /*00b0*/  IADD3 R2, PT, PT, R0, 0xffffffe, RZ ;  /* 0x0ffffffe00027810 */ /* 0x002fcc0007ffe0ff */
[----:B------:R-:W1:Y:S02]  /*00c0*/  F2I.FTZ.U32.TRUNC.NTZ R2, R2 ;  /* 0x0000000200027305 */ /* 0x000e64000021f000 */
[----:B-1----:R-:W-:-:S13]  /*00d0*/  R2UR UR5, R2 ;  /* 0x00000000020572ca */ /* 0x002fda00000e0000 */
[----:B------:R-:W-:-:S04]  /*00e0*/  UIMAD UR6, UR6, UR5, URZ ;  /* 0x00000005060672a4 */ /* 0x000fc8000f8e02ff */
[----:B------:R-:W-:-:S04]  /*00f0*/  UIMAD.WIDE.U32 UR4, UR5, UR6, UR4 ;  /* 0x00000006050472a5 */ /* 0x000fc8000f8e0004 */
[----:B--2---:R-:W-:Y:S02]  /*0100*/  UIMAD.WIDE.U32 UR6, UR5, UR9, URZ ;  /* 0x00000009050672a5 */ /* 0x004fe4000f8e00ff */
[----:B---3--:R-:W-:Y:S02]  /*0110*/  UIMAD.WIDE.U32 UR4, UR5, UR52, URZ ;  /* 0x00000034050472a5 */ /* 0x008fe4000f8e00ff */
[----:B------:R-:W-:-:S04]  /*0120*/  UIADD3 UR6, UPT, UPT, -UR7, URZ, URZ ;  /* 0x000000ff07067290 */ /* 0x000fc8000fffe1ff */
[----:B------:R-:W-:Y:S01]  /*0130*/  UIMAD UR4, UR10, UR6, UR9 ;  /* 0x000000060a0472a4 */ /* 0x000fe2000f8e0209 */
[----:B------:R-:W-:Y:S01]  /*0140*/  UMOV UR8, UR5 ;  /* 0x0000000500087c82 */ /* 0x000fe20008000000 */
[----:B------:R-:W-:Y:S02]  /*0150*/  ULOP3.LUT UR9, URZ, UR10, URZ, 0x33, !UPT ;  /* 0x0000000aff097292 */ /* 0x000fe4000f8e33ff */
[----:B------:R-:W-:Y:S02]  /*0160*/  UIADD3 UR5, UPT, UPT, -UR8, URZ, URZ ;  /* 0x000000ff08057290 */ /* 0x000fe4000fffe1ff */
[----:B------:R-:W-:Y:S02]  /*0170*/  UISETP.GE.U32.AND UP3, UPT, UR4, UR10, UPT ;  /* 0x0000000a0400728c */ /* 0x000fe4000bf66070 */
[----:B------:R-:W-:-:S04]  /*0180*/  UIMAD UR52, UR10, UR5, UR52 ;  /* 0x000000050a3472a4 */ /* 0x000fc8000f8e0234 */
[----:B------:R-:W-:-:S05]  /*0190*/  UISETP.GE.U32.AND UP0, UPT, UR52, UR10, UPT ;  /* 0x0000000a3400728c */ /* 0x000fca000bf06070 */
[----:B------:R-:W-:-:S04]  /*01a0*/  @UP3 UIADD3 UR4, UPT, UPT, -UR10, UR4, URZ ;  /* 0x000000040a043290 */ /* 0x000fc8000fffe1ff */
[----:B------:R-:W-:Y:S02]  /*01b0*/  UISETP.GE.U32.AND UP4, UPT, UR4, UR10, UPT ;  /* 0x0000000a0400728c */ /* 0x000fe4000bf86070 */
[----:B------:R-:W-:-:S04]  /*01c0*/  @UP0 UIADD3 UR52, UPT, UPT, -UR10, UR52, URZ ;  /* 0x000000340a340290 */ /* 0x000fc8000fffe1ff */
[----:B------:R-:W-:-:S05]  /*01d0*/  UISETP.GE.U32.AND UP1, UPT, UR52, UR10, UPT ;  /* 0x0000000a3400728c */ /* 0x000fca000bf26070 */
[----:B------:R-:W-:-:S04]  /*01e0*/  @UP4 UIADD3 UR4, UPT, UPT, -UR10, UR4, URZ ;  /* 0x000000040a044290 */ /* 0x000fc8000fffe1ff */
[----:B------:R-:W-:Y:S02]  /*01f0*/  USEL UR4, UR9, UR4, !UP2 ;  /* 0x0000000409047287 */ /* 0x000fe4000d000000 */
[----:B------:R-:W-:Y:S02]  /*0200*/  @UP1 UIADD3 UR52, UPT, UPT, -UR10, UR52, URZ ;  /* 0x000000340a341290 */ /* 0x000fe4000fffe1ff */
[----:B------:R-:W-:Y:S02]  /*0210*/  UIADD3 UR10, UPT, UPT, UR4, 0x1, URZ ;  /* 0x00000001040a7890 */ /* 0x000fe4000fffe0ff */
[----:B------:R-:W-:-:S04]  /*0220*/  USEL UR52, UR9, UR52, !UP2 ;  /* 0x0000003409347287 */ /* 0x000fc8000d000000 */
[----:B------:R-:W-:-:S04]  /*0230*/  UIADD3 UR51, UPT, UPT, UR10, UR11, UR52 ;  /* 0x0000000b0a337290 */ /* 0x000fc8000fffe034 */
[----:B------:R-:W-:-:S06]  /*0240*/  UISETP.GE.AND UP5, UPT, UR51, UR46, UPT ;  /* 0x0000002e3300728c */ /* 0x000fcc000bfa6270 */
[----:B------:R-:W-:-:S13]  /*0250*/  PLOP3.LUT P0, PT, PT, PT, UP5, 0x80, 0x8 ;  /* 0x000000000008781c */ /* 0x000fda0003f0f058 */
[----:B0-----:R-:W-:Y:S05]  /*0260*/  @P0 EXIT ;  /* 0x000000000000094d */ /* 0x001fea0003800000 */
[----:B------:R-:W-:-:S04]  /*0270*/  @UP3 UIADD3 UR7, UPT, UPT, UR7, 0x1, URZ ;  /* 0x0000000107073890 */ /* 0x000fc8000fffe0ff */
[----:B------:R-:W-:-:S04]  /*0280*/  @UP4 UIADD3 UR7, UPT, UPT, UR7, 0x1, URZ ;  /* 0x0000000107074890 */ /* 0x000fc8000fffe0ff */
[----:B------:R-:W-:-:S04]  /*0290*/  USEL UR7, UR9, UR7, !UP2 ;  /* 0x0000000709077287 */ /* 0x000fc8000d000000 */
[----:B------:R-:W-:-:S04]  /*02a0*/  UIADD3 UR4, UPT, UPT, UR7, 0x1, URZ ;  /* 0x0000000107047890 */ /* 0x000fc8000fffe0ff */
[----:B------:R-:W-:-:S06]  /*02b0*/  UISETP.GE.AND UP3, UPT, UR4, UR11, UPT ;  /* 0x0000000b0400728c */ /* 0x000fcc000bf66270 */
[----:B------:R-:W-:-:S13]  /*02c0*/  PLOP3.LUT P0, PT, PT, PT, UP3, 0x80, 0x8 ;  /* 0x000000000008781c */ /* 0x000fda0003f0f038 */
[----:B------:R-:W-:Y:S05]  /*02d0*/  @P0 EXIT ;  /* 0x000000000000094d */ /* 0x000fea0003800000 */
[----:B------:R-:W0:Y:S01]  /*02e0*/  S2R R10, SR_TID.X ;  /* 0x00000000000a7919 */ /* 0x000e220000002100 */
[----:B------:R-:W1:Y:S01]  /*02f0*/  LDCU UR14, c[0x0][0x3bc] ;  /* 0x00007780ff0e77ac */ /* 0x000e620008000800 */
[----:B------:R-:W2:Y:S01]  /*0300*/  S2UR UR15, SR_CTAID.Z ;  /* 0x00000000000f79c3 */ /* 0x000ea20000002700 */
[----:B------:R-:W-:Y:S02]  /*0310*/  IMAD.U32 R3, RZ, RZ, UR52 ;  /* 0x00000034ff037e24 */ /* 0x000fe4000f8e00ff */
[----:B------:R-:W-:Y:S01]  /*0320*/  HFMA2 R7, -RZ, RZ, 0, 2.384185791015625e-07 ;  /* 0x00000004ff077431 */ /* 0x000fe200000001ff */
[----:B------:R-:W-:Y:S01]  /*0330*/  @UP0 UIADD3 UR8, UPT, UPT, UR8, 0x1, URZ ;  /* 0x0000000108080890 */ /* 0x000fe2000fffe0ff */
[----:B------:R-:W-:Y:S01]  /*0340*/  IMAD.MOV.U32 R9, RZ, RZ, 0x4 ;  /* 0x00000004ff097424 */ /* 0x000fe200078e00ff */
[----:B------:R-:W-:Y:S01]  /*0350*/  UIADD3 UR50, UPT, UPT, UR52, UR7, URZ ;  /* 0x0000000734327290 */ /* 0x000fe2000fffe0ff */
[----:B------:R-:W3:Y:S01]  /*0360*/  LDCU.128 UR4, c[0x0][0x3a0] ;  /* 0x00007400ff0477ac */ /* 0x000ee20008000c00 */
[----:B------:R-:W-:-:S02]  /*0370*/  UIMAD UR12, UR46, UR46, URZ ;  /* 0x0000002e2e0c72a4 */ /* 0x000fc4000f8e02ff */
[----:B------:R-:W-:Y:S02]  /*0380*/  @UP1 UIADD3 UR8, UPT, UPT, UR8, 0x1, URZ ;  /* 0x0000000108081890 */ /* 0x000fe4000fffe0ff */
[----:B------:R-:W-:Y:S02]  /*0390*/  UIADD3 UR11, UPT, UPT, UR50, 0x1, URZ ;  /* 0x00000001320b7890 */ /* 0x000fe4000fffe0ff */
[----:B-1----:R-:W-:Y:S02]  /*03a0*/  UIMAD UR49, UR12, UR14, URZ ;  /* 0x0000000e0c3172a4 */ /* 0x002fe4000f8e02ff */
[----:B------:R-:W-:Y:S01]  /*03b0*/  MOV R11, UR14 ;  /* 0x0000000e000b7c02 */ /* 0x000fe20008000f00 */
[----:B------:R-:W-:Y:S02]  /*03c0*/  USEL UR8, UR9, UR8, !UP2 ;  /* 0x0000000809087287 */ /* 0x000fe4000d000000 */
[----:B------:R-:W-:Y:S02]  /*03d0*/  UIMAD UR48, UR46, UR14, URZ ;  /* 0x0000000e2e3072a4 */ /* 0x000fe4000f8e02ff */
[----:B------:R-:W-:-:S02]  /*03e0*/  UIMAD UR13, UR51, UR14, URZ ;  /* 0x0000000e330d72a4 */ /* 0x000fc4000f8e02ff */
[----:B------:R-:W-:Y:S02]  /*03f0*/  UIADD3 UR10, UPT, UPT, UR10, UR11, URZ ;  /* 0x0000000b0a0a7290 */ /* 0x000fe4000fffe0ff */
[----:B------:R-:W-:Y:S02]  /*0400*/  UIMAD UR46, UR49, UR46, URZ ;  /* 0x0000002e312e72a4 */ /* 0x000fe4000f8e02ff */
[----:B------:R-:W-:Y:S01]  /*0410*/  UIMAD UR12, UR8, UR12, URZ ;  /* 0x0000000c080c72a4 */ /* 0x000fe2000f8e02ff */
[----:B0-----:R-:W-:Y:S01]  /*0420*/  IMAD R0, R3, UR48, R10 ;  /* 0x0000003003007c24 */ /* 0x001fe2000f8e020a */
[----:B------:R-:W0:Y:S01]  /*0430*/  LDCU.64 UR36, c[0x0][0x358] ;  /* 0x00006b00ff2477ac */ /* 0x000e220008000a00 */
[----:B------:R-:W-:Y:S02]  /*0440*/  IADD3 R2, PT, PT, R10, UR13, RZ ;  /* 0x0000000d0a027c10 */ /* 0x000fe4000fffe0ff */
[----:B------:R-:W-:Y:S01]  /*0450*/  IMAD R0, R11, UR11, R0 ;  /* 0x0000000b0b007c24 */ /* 0x000fe2000f8e0200 */
[----:B------:R-:W-:Y:S01]  /*0460*/  UIMAD UR9, UR52, UR46, URZ ;  /* 0x0000002e340972a4 */ /* 0x000fe2000f8e02ff */
[----:B------:R-:W-:Y:S01]  /*0470*/  IMAD.MOV.U32 R5, RZ, RZ, 0x4 ;  /* 0x00000004ff057424 */ /* 0x000fe200078e00ff */
[----:B------:R-:W-:-:S02]  /*0480*/  UIMAD UR47, UR10, UR48, URZ ;  /* 0x000000300a2f72a4 */ /* 0x000fc4000f8e02ff */
[----:B------:R-:W-:Y:S01]  /*0490*/  MOV R38, UR10 ;  /* 0x0000000a00267c02 */ /* 0x000fe20008000f00 */
[----:B------:R-:W-:Y:S02]  /*04a0*/  UIMAD UR38, UR12, UR14, URZ ;  /* 0x0000000e0c2672a4 */ /* 0x000fe4000f8e02ff */
[----:B------:R-:W-:Y:S02]  /*04b0*/  UIMAD UR16, UR52, UR49, URZ ;  /* 0x00000031341072a4 */ /* 0x000fe4000f8e02ff */
[----:B------:R-:W-:Y:S01]  /*04c0*/  UIMAD UR46, UR11, UR46, URZ ;  /* 0x0000002e0b2e72a4 */ /* 0x000fe2000f8e02ff */
[----:B------:R-:W-:Y:S01]  /*04d0*/  IADD3 R2, PT, PT, R2, UR47, RZ ;  /* 0x0000002f02027c10 */ /* 0x000fe2000fffe0ff */
[----:B------:R-:W-:Y:S02]  /*04e0*/  UIMAD UR9, UR11, UR49, UR9 ;  /* 0x000000310b0972a4 */ /* 0x000fe4000f8e0209 */
[----:B---3--:R-:W-:Y:S02]  /*04f0*/  UIMAD.WIDE UR38, UR38, 0x4, UR4 ;  /* 0x00000004262678a5 */ /* 0x008fe4000f8e0204 */
[----:B------:R-:W-:Y:S01]  /*0500*/  UIMAD UR44, UR12, UR49, URZ ;  /* 0x000000310c2c72a4 */ /* 0x000fe2000f8e02ff */
[----:B------:R-:W-:Y:S01]  /*0510*/  MOV R3, 0x4 ;  /* 0x0000000400037802 */ /* 0x000fe20000000f00 */
[----:B------:R-:W-:-:S02]  /*0520*/  UIADD3 UR4, UPT, UPT, UR9, UR47, URZ ;  /* 0x0000002f09047290 */ /* 0x000fc4000fffe0ff */
[----:B------:R-:W-:Y:S01]  /*0530*/  IMAD.U32 R36, RZ, RZ, UR9 ;  /* 0x00000009ff247e24 */ /* 0x000fe2000f8e00ff */
[----:B--2---:R-:W-:Y:S01]  /*0540*/  UIADD3 UR5, UPT, UPT, UR46, UR16, UR15 ;  /* 0x000000102e057290 */ /* 0x004fe2000fffe00f */
[----:B------:R-:W-:Y:S01]  /*0550*/  IMAD.WIDE R6, R0, R7, UR38 ;  /* 0x0000002600067e25 */ /* 0x000fe2000f8e0207 */
[----:B------:R-:W-:Y:S01]  /*0560*/  UIADD3 UR4, UPT, UPT, UR4, UR13, UR15 ;  /* 0x0000000d04047290 */ /* 0x000fe2000fffe00f */
[----:B------:R-:W-:Y:S01]  /*0570*/  MOV R37, UR16 ;  /* 0x0000001000257c02 */ /* 0x000fe20008000f00 */
[----:B------:R-:W-:Y:S01]  /*0580*/  UIADD3 UR5, UPT, UPT, UR13, UR5, UR47 ;  /* 0x000000050d057290 */ /* 0x000fe2000fffe02f */
[----:B------:R-:W-:Y:S01]  /*0590*/  IMAD.WIDE R8, R2, R9, UR38 ;  /* 0x0000002602087e25 */ /* 0x000fe2000f8e0209 */
[----:B------:R-:W-:Y:S01]  /*05a0*/  UIMAD.WIDE UR44, UR44, 0x4, UR6 ;  /* 0x000000042c2c78a5 */ /* 0x000fe2000f8e0206 */
[----:B0-----:R-:W2:Y:S01]  /*05b0*/  LDG.E R6, desc[UR36][R6.64] ;  /* 0x0000002406067981 */ /* 0x001ea2000c1e1900 */
[----:B------:R-:W-:Y:S02]  /*05c0*/  MOV R2, UR4 ;  /* 0x0000000400027c02 */ /* 0x000fe40008000f00 */
[----:B------:R-:W-:Y:S01]  /*05d0*/  MOV R4, UR5 ;  /* 0x0000000500047c02 */ /* 0x000fe20008000f00 */
[----:B------:R-:W3:Y:S02]  /*05e0*/  LDG.E R9, desc[UR36][R8.64] ;  /* 0x0000002408097981 */ /* 0x000ee4000c1e1900 */
[----:B------:R-:W-:-:S04]  /*05f0*/  IMAD.WIDE R2, R2, R3, UR44 ;  /* 0x0000002c02027e25 */ /* 0x000fc8000f8e0203 */
[----:B------:R-:W-:Y:S02]  /*0600*/  IMAD.WIDE R4, R4, R5, UR44 ;  /* 0x0000002c04047e25 */ /* 0x000fe4000f8e0205 */
[----:B------:R-:W4:Y:S04]  /*0610*/  LDG.E R2, desc[UR36][R2.64] ;  /* 0x0000002402027981 */ /* 0x000f28000c1e1900 */
[----:B------:R-:W5:Y:S01]  /*0620*/  LDG.E R4, desc[UR36][R4.64] ;  /* 0x0000002404047981 */ /* 0x000f62000c1e1900 */
[----:B------:R-:W0:Y:S01]  /*0630*/  S2UR UR5, SR_CgaCtaId ;  /* 0x00000000000579c3 */ /* 0x000e220000008800 */
[----:B------:R-:W-:Y:S01]  /*0640*/  UMOV UR4, 0x400 ;  /* 0x0000040000047882 */ /* 0x000fe20000000000 */
[----:B------:R-:W-:Y:S02]  /*0650*/  UIMAD UR54, UR14, UR14, URZ ;  /* 0x0000000e0e3672a4 */ /* 0x000fe4000f8e02ff */
[----:B------:R-:W-:-:S02]  /*0660*/  UIADD3 UR53, UPT, UPT, UR4, 0x320, URZ ;  /* 0x0000032004357890 */ /* 0x000fc4000fffe0ff */
[----:B------:R-:W-:Y:S02]  /*0670*/  UISETP.GE.AND UP0, UPT, UR14, 0x1, UPT ;  /* 0x000000010e00788c */ /* 0x000fe4000bf06270 */
[----:B0-----:R-:W-:Y:S02]  /*0680*/  ULEA UR9, UR5, UR4, 0x18 ;  /* 0x0000000405097291 */ /* 0x001fe4000f8ec0ff */
[----:B------:R-:W-:Y:S01]  /*0690*/  ULEA UR53, UR5, UR53, 0x18 ;  /* 0x0000003505357291 */ /* 0x000fe2000f8ec0ff */
[----:B------:R-:W0:Y:S03]  /*06a0*/  LDCU.128 UR4, c[0x0][0x380] ;  /* 0x00007000ff0477ac */ /* 0x000e260008000c00 */
[C---:B------:R-:W-:Y:S02]  /*06b0*/  LEA R35, R10.reuse, UR9, 0x2 ;  /* 0x000000090a237c11 */ /* 0x040fe4000f8e10ff */
[----:B------:R-:W-:Y:S01]  /*06c0*/  LEA R34, R10, UR53, 0x2 ;  /* 0x000000350a227c11 */ /* 0x000fe2000f8e10ff */
[----:B------:R-:W-:-:S04]  /*06d0*/  UIMAD UR9, UR54, UR14, URZ ;  /* 0x0000000e360972a4 */ /* 0x000fc8000f8e02ff */
[----:B------:R-:W-:-:S04]  /*06e0*/  UIMAD UR8, UR8, UR9, URZ ;  /* 0x00000009080872a4 */ /* 0x000fc8000f8e02ff */
[----:B------:R-:W-:Y:S02]  /*06f0*/  USHF.L.U32 UR40, UR8, 0x2, URZ ;  /* 0x0000000208287899 */ /* 0x000fe400080006ff */
[----:B------:R-:W-:Y:S02]  /*0700*/  IMAD.U32 R33, RZ, RZ, UR8 ;  /* 0x00000008ff217e24 */ /* 0x000fe4000f8e00ff */
[----:B0-----:R-:W-:Y:S02]  /*0710*/  UIMAD.WIDE UR42, UR40, 0x4, UR4 ;  /* 0x00000004282a78a5 */ /* 0x001fe4000f8e0204 */
[----:B------:R-:W-:Y:S01]  /*0720*/  UIMAD.WIDE UR40, UR40, 0x4, UR6 ;  /* 0x00000004282878a5 */ /* 0x000fe2000f8e0206 */
[----:B--2---:R0:W-:Y:S04]  /*0730*/  STS [R35], R6 ;  /* 0x0000000623007388 */ /* 0x0041e80000000800 */
[----:B---3--:R0:W-:Y:S01]  /*0740*/  STS [R34], R9 ;  /* 0x0000000922007388 */ /* 0x0081e20000000800 */
[----:B----4-:R-:W-:-:S02]  /*0750*/  R2UR UR55, R2 ;  /* 0x00000000023772ca */ /* 0x010fc400000e0000 */
[----:B-----5:R-:W-:Y:S01]  /*0760*/  R2UR UR56, R4 ;  /* 0x00000000043872ca */ /* 0x020fe200000e0000 */
[----:B------:R-:W-:Y:S06]  /*0770*/  BAR.SYNC.DEFER_BLOCKING 0x0 ;  /* 0x0000000000007b1d */ /* 0x000fec0000010000 */
[----:B0-----:R-:W-:Y:S08]  /*0780*/  BRA.U !UP0, `(.L_x_42) ;  /* 0x0000001508607547 */ /* 0x001ff0000b800000 */
[----:B------:R-:W0:Y:S01]  /*0790*/  S2UR UR7, SR_CTAID.Z ;  /* 0x00000000000779c3 */ /* 0x000e220000002700 */
[----:B------:R-:W-:Y:S01]  /*07a0*/  R2UR UR5, R38 ;  /* 0x00000000260572ca */ /* 0x000fe200000e0000 */
[----:B------:R-:W-:Y:S01]  /*07b0*/  UIMAD UR11, UR11, UR48, URZ ;  /* 0x000000300b0b72a4 */ /* 0x000fe2000f8e02ff */
[----:B------:R-:W-:Y:S01]  /*07c0*/  R2UR UR6, R33 ;  /* 0x00000000210672ca */ /* 0x000fe200000e0000 */
[----:B------:R-:W-:Y:S01]  /*07d0*/  UIMAD UR4, UR51, UR48, URZ ;  /* 0x00000030330472a4 */ /* 0x000fe2000f8e02ff */
[----:B------:R-:W-:Y:S01]  /*07e0*/  IMAD R0, R11, UR52, R10 ;  /* 0x000000340b007c24 */ /* 0x000fe2000f8e020a */
[----:B------:R-:W-:Y:S01]  /*07f0*/  UISETP.GE.U32.AND UP0, UPT, UR14, 0x4, UPT ;  /* 0x000000040e00788c */ /* 0x000fe2000bf06070 */
[----:B------:R-:W-:Y:S02]  /*0800*/  MOV R22, RZ ;  /* 0x000000ff00167202 */ /* 0x000fe40000000f00 */
[----:B------:R-:W-:Y:S02]  /*0810*/  MOV R3, UR11 ;  /* 0x0000000b00037c02 */ /* 0x000fe40008000f00 */
[----:B------:R-:W-:-:S03]  /*0820*/  IADD3 R0, P0, PT, R0, UR11, RZ ;  /* 0x0000000b00007c10 */ /* 0x000fc6000ff1e0ff */
[----:B------:R-:W-:Y:S01]  /*0830*/  UIMAD UR5, UR5, UR14, URZ ;  /* 0x0000000e050572a4 */ /* 0x000fe2000f8e02ff */
[----:B------:R-:W-:Y:S02]  /*0840*/  LEA.HI.X.SX32 R3, R3, RZ, 0x1, P0 ;  /* 0x000000ff03037211 */ /* 0x000fe400000f0eff */
[----:B------:R-:W-:Y:S01]  /*0850*/  MOV R28, UR6 ;  /* 0x00000006001c7c02 */ /* 0x000fe20008000f00 */
[----:B------:R-:W-:Y:S01]  /*0860*/  UIADD3 UR5, UP1, UPT, UR5, UR4, URZ ;  /* 0x0000000405057290 */ /* 0x000fe2000ff3e0ff */
[C---:B------:R-:W-:Y:S02]  /*0870*/  LEA R24, P0, R0.reuse, UR38, 0x2 ;  /* 0x0000002600187c11 */ /* 0x040fe4000f8010ff */
[----:B------:R-:W-:Y:S01]  /*0880*/  SHF.R.S32.HI R28, RZ, 0x1f, R28 ;  /* 0x0000001fff1c7819 */ /* 0x000fe2000001141c */
[----:B------:R-:W-:Y:S01]  /*0890*/  ULEA.HI.X.SX32 UR4, UR4, URZ, 0x1, UP1 ;  /* 0x000000ff04047291 */ /* 0x000fe200088f0eff */
[----:B------:R-:W-:Y:S01]  /*08a0*/  LEA.HI.X R25, R0, UR39, R3, 0x2, P0 ;  /* 0x0000002700197c11 */ /* 0x000fe200080f1403 */
[----:B0-----:R-:W-:-:S02]  /*08b0*/  IMAD R30, R11, UR7, R10 ;  /* 0x000000070b1e7c24 */ /* 0x001fc4000f8e020a */
[----:B------:R-:W-:Y:S02]  /*08c0*/  IMAD.U32 R32, RZ, RZ, UR5 ;  /* 0x00000005ff207e24 */ /* 0x000fe4000f8e00ff */
[----:B------:R-:W-:Y:S01]  /*08d0*/  IMAD R30, R30, UR14, RZ ;  /* 0x0000000e1e1e7c24 */ /* 0x000fe2000f8e02ff */
[----:B------:R-:W-:-:S04]  /*08e0*/  MOV R31, UR4 ;  /* 0x00000004001f7c02 */ /* 0x000fc80008000f00 */
[----:B------:R-:W-:-:S05]  /*08f0*/  IADD3 R29, P1, PT, R30, UR6, RZ ;  /* 0x000000061e1d7c10 */ /* 0x000fca000ff3e0ff */
[----:B------:R-:W-:Y:S01]  /*0900*/  IMAD.X R2, RZ, RZ, R28, P1 ;  /* 0x000000ffff027224 */ /* 0x000fe200008e061c */
[----:B------:R-:W-:Y:S07]  /*0910*/  BRA.U !UP0, `(.L_x_43) ;  /* 0x0000000908a87547 */ /* 0x000fee000b800000 */
[----:B------:R-:W-:Y:S01]  /*0920*/  HFMA2 R39, -RZ, RZ, 0, 0 ;  /* 0x00000000ff277431 */ /* 0x000fe200000001ff */
[----:B------:R-:W-:Y:S06]  /*0930*/  BSSY B7, `(.L_x_44) ;  /* 0x00000a7000077945 */ /* 0x000fec0003800000 */
.L_x_53:
[----:B------:R-:W-:Y:S05]  /*0940*/  YIELD ;  /* 0x0000000000007946 */ /* 0x000fea0003800000 */
[----:B------:R-:W-:Y:S01]  /*0950*/  R2UR UR6, R33 ;  /* 0x00000000210672ca */ /* 0x000fe200000e0000 */
[----:B------:R-:W0:Y:S01]  /*0960*/  LDCU.64 UR4, c[0x0][0x390] ;  /* 0x00007200ff0477ac */ /* 0x000e220008000a00 */
[----:B------:R-:W-:-:S11]  /*0970*/  IADD3 R0, PT, PT, R30, R39, RZ ;  /* 0x000000271e007210 */ /* 0x000fd60007ffe0ff */
[----:B------:R-:W-:-:S05]  /*0980*/  IADD3 R0, P0, PT, R0, UR6, RZ ;  /* 0x0000000600007c10 */ /* 0x000fca000ff1e0ff */
[----:B------:R-:W-:Y:S01]  /*0990*/  IMAD.X R3, RZ, RZ, R28, P0 ;  /* 0x000000ffff037224 */ /* 0x000fe200000e061c */
[----:B0-----:R-:W-:-:S04]  /*09a0*/  LEA R26, P0, R0, UR4, 0x2 ;  /* 0x00000004001a7c11 */ /* 0x001fc8000f8010ff */
[----:B------:R-:W-:Y:S02]  /*09b0*/  LEA.HI.X R27, R0, UR5, R3, 0x2, P0 ;  /* 0x00000005001b7c11 */ /* 0x000fe400080f1403 */
[----:B------:R-:W-:Y:S01]  /*09c0*/  LEA R6, R39, UR53, 0x2 ;  /* 0x0000003527067c11 */ /* 0x000fe2000f8e10ff */
[----:B------:R-:W-:Y:S04]  /*09d0*/  LDS R0, [R35] ;  /* 0x0000000023007984 */ /* 0x000fe80000000800 */
[----:B------:R-:W2:Y:S01]  /*09e0*/  LDG.E.CONSTANT R5, desc[UR36][R26.64] ;  /* 0x000000241a057981 */ /* 0x000ea2000c1e9900 */
[----:B------:R-:W-:Y:S01]  /*09f0*/  MOV R4, 0x437c0000 ;  /* 0x437c000000047802 */ /* 0x000fe20000000f00 */
[----:B------:R-:W-:Y:S02]  /*0a00*/  BSSY.RECONVERGENT B6, `(.L_x_45) ;  /* 0x0000018000067945 */ /* 0x000fe40003800200 */
        /* <DEDUP_REMOVED lines=19> */
[----:B0-----:R-:W-:Y:S02]  /*0b40*/  MOV R4, UR4 ;  /* 0x0000000400047c02 */ /* 0x001fe40008000f00 */
[----:B------:R-:W-:-:S07]  /*0b50*/  MOV R5, UR5 ;  /* 0x0000000500057c02 */ /* 0x000fce0008000f00 */
[----:B------:R-:W-:-:S07]  /*0b60*/  LEPC R20, `(.L_x_46) ;  /* 0x000000001014794e */ /* 0x000fce0000000000 */
[----:B-1----:R-:W-:Y:S05]  /*0b70*/  CALL.ABS.NOINC R8 ;  /* 0x0000000008007343 */ /* 0x002fea0003c00000 */
.L_x_46:
[----:B------:R-:W-:Y:S05]  /*0b80*/  BSYNC.RECONVERGENT B6 ;  /* 0x0000000000067941 */ /* 0x000fea0003800200 */
.L_x_45:
[----:B------:R-:W2:Y:S01]  /*0b90*/  LDG.E.CONSTANT R9, desc[UR36][R26.64+0x4] ;  /* 0x000004241a097981 */ /* 0x000ea2000c1e9900 */
[----:B------:R-:W0:Y:S01]  /*0ba0*/  LDCU.64 UR4, c[0x0][0x398] ;  /* 0x00007300ff0477ac */ /* 0x000e220008000a00 */
[C---:B------:R-:W-:Y:S02]  /*0bb0*/  IADD3 R0, P1, PT, R39.reuse, R29, RZ ;  /* 0x0000001d27007210 */ /* 0x040fe40007f3e0ff */
[----:B------:R-:W-:Y:S02]  /*0bc0*/  LEA R17, R39, UR53, 0x2 ;  /* 0x0000003527117c11 */ /* 0x000fe4000f8e10ff */
[----:B------:R-:W-:Y:S02]  /*0bd0*/  IADD3.X R7, PT, PT, RZ, R2, RZ, P1, !PT ;  /* 0x00000002ff077210 */ /* 0x000fe40000ffe4ff */
[----:B------:R-:W-:Y:S02]  /*0be0*/  R2UR UR7, R32 ;  /* 0x00000000200772ca */ /* 0x000fe400000e0000 */
[----:B------:R-:W-:-:S02]  /*0bf0*/  R2UR UR6, R31 ;  /* 0x000000001f0672ca */ /* 0x000fc400000e0000 */
[----:B0-----:R-:W-:-:S04]  /*0c00*/  LEA R22, P1, R0, UR4, 0x2 ;  /* 0x0000000400167c11 */ /* 0x001fc8000f8210ff */
[----:B------:R-:W-:Y:S02]  /*0c10*/  LEA.HI.X R23, R0, UR5, R7, 0x2, P1 ;  /* 0x0000000500177c11 */ /* 0x000fe400088f1407 */
[----:B------:R-:W-:Y:S04]  /*0c20*/  LDS R0, [R35] ;  /* 0x0000000023007984 */ /* 0x000fe80000000800 */
[----:B------:R-:W0:Y:S01]  /*0c30*/  LDS R7, [R17+0x4] ;  /* 0x0000040011077984 */ /* 0x000e220000000800 */
[----:B------:R-:W-:-:S05]  /*0c40*/  IADD3 R5, P0, PT, R39, UR7, RZ ;  /* 0x0000000727057c10 */ /* 0x000fca000ff1e0ff */
[----:B------:R-:W-:Y:S01]  /*0c50*/  IMAD.X R6, RZ, RZ, UR6, P0 ;  /* 0x00000006ff067e24 */ /* 0x000fe200080e06ff */
[----:B------:R-:W-:Y:S01]  /*0c60*/  LEA R4, P0, R5, UR38, 0x2 ;  /* 0x0000002605047c11 */ /* 0x000fe2000f8010ff */
[----:B------:R-:W-:-:S03]  /*0c70*/  FMUL R3, R16, UR56 ;  /* 0x0000003810037c20 */ /* 0x000fc60008400000 */
[----:B------:R-:W-:Y:S02]  /*0c80*/  LEA.HI.X R5, R5, UR39, R6, 0x2, P0 ;  /* 0x0000002705057c11 */ /* 0x000fe400080f1406 */
[----:B------:R-:W-:Y:S04]  /*0c90*/  REDG.E.ADD.F32.FTZ.RN.STRONG.GPU desc[UR36][R24.64], R3 ;  /* 0x00000003180079a6 */ /* 0x000fe8000c12f324 */
[----:B------:R-:W-:Y:S04]  /*0ca0*/  REDG.E.ADD.F32.FTZ.RN.STRONG.GPU desc[UR36][R4.64], R3 ;  /* 0x00000003040079a6 */ /* 0x000fe8000c12f324 */
[----:B------:R1:W-:Y:S01]  /*0cb0*/  REDG.E.ADD.F32.FTZ.RN.STRONG.GPU desc[UR36][R22.64], R3 ;  /* 0x00000003160079a6 */ /* 0x0003e2000c12f324 */
[----:B0-----:R-:W-:Y:S01]  /*0cc0*/  FADD R0, R0, R7 ;  /* 0x0000000700007221 */ /* 0x001fe20000000000 */
[----:B------:R-:W-:Y:S01]  /*0cd0*/  HFMA2 R7, -RZ, RZ, 0.96630859375, -0.0022525787353515625 ;  /* 0x3bbb989dff077431 */ /* 0x000fe200000001ff */
[----:B------:R-:W-:Y:S02]  /*0ce0*/  BSSY.RECONVERGENT B6, `(.L_x_47) ;  /* 0x0000016000067945 */ /* 0x000fe40003800200 */
[----:B--2---:R-:W-:-:S04]  /*0cf0*/  FADD R0, R0, R9 ;  /* 0x0000000900007221 */ /* 0x004fc80000000000 */
[----:B------:R-:W-:Y:S01]  /*0d00*/  FADD R0, R0, -UR55 ;  /* 0x8000003700007e21 */ /* 0x000fe20008000000 */
[----:B------:R-:W-:-:S03]  /*0d10*/  IMAD.MOV.U32 R9, RZ, RZ, 0x437c0000 ;  /* 0x437c0000ff097424 */ /* 0x000fc600078e00ff */
[----:B------:R-:W-:-:S04]  /*0d20*/  FFMA.SAT R6, R0, R7, 0.5 ;  /* 0x3f00000000067423 */ /* 0x000fc80000002007 */
[----:B------:R-:W-:-:S04]  /*0d30*/  FFMA.RM R6, R6, R9, 12582913 ;  /* 0x4b40000106067423 */ /* 0x000fc80000004009 */
[----:B-1----:R-:W-:-:S04]  /*0d40*/  FADD R3, R6, -12583039 ;  /* 0xcb40007f06037421 */ /* 0x002fc80000000000 */
[----:B------:R-:W-:-:S04]  /*0d50*/  FFMA R3, R0, 1.4426950216293334961, -R3 ;  /* 0x3fb8aa3b00037823 */ /* 0x000fc80000000803 */
[----:B------:R-:W-:-:S06]  /*0d60*/  FFMA R3, R0, 1.925963033500011079e-08, R3 ;  /* 0x32a5706000037823 */ /* 0x000fcc0000000003 */
[----:B------:R-:W0:Y:S01]  /*0d70*/  MUFU.EX2 R3, R3 ;  /* 0x0000000300037308 */ /* 0x000e220000000800 */
[----:B------:R-:W-:-:S05]  /*0d80*/  SHF.L.U32 R16, R6, 0x17, RZ ;  /* 0x0000001706107819 */ /* 0x000fca00000006ff */
[----:B0-----:R-:W-:-:S05]  /*0d90*/  FMUL R16, R16, R3 ;  /* 0x0000000310107220 */ /* 0x001fca0000400000 */
[----:B------:R-:W-:-:S13]  /*0da0*/  FSETP.GT.AND P0, PT, R16, 1, PT ;  /* 0x3f8000001000780b */ /* 0x000fda0003f04000 */
[----:B------:R-:W-:Y:S05]  /*0db0*/  @!P0 BRA `(.L_x_48) ;  /* 0x0000000000208947 */ /* 0x000fea0003800000 */
        /* <DEDUP_REMOVED lines=8> */
.L_x_48:
[----:B------:R-:W-:Y:S05]  /*0e40*/  BSYNC.RECONVERGENT B6 ;  /* 0x0000000000067941 */ /* 0x000fea0003800200 */
.L_x_47:
[----:B------:R-:W2:Y:S01]  /*0e50*/  LDG.E.CONSTANT R5, desc[UR36][R26.64+0x8] ;  /* 0x000008241a057981 */ /* 0x000ea2000c1e9900 */
[----:B------:R-:W-:Y:S02]  /*0e60*/  R2UR UR5, R32 ;  /* 0x00000000200572ca */ /* 0x000fe400000e0000 */
[----:B------:R-:W-:Y:S01]  /*0e70*/  R2UR UR4, R31 ;  /* 0x000000001f0472ca */ /* 0x000fe200000e0000 */
[----:B------:R-:W-:Y:S04]  /*0e80*/  LDS R17, [R17+0x8] ;  /* 0x0000080011117984 */ /* 0x000fe80000000800 */
[----:B------:R-:W0:Y:S01]  /*0e90*/  LDS R0, [R35] ;  /* 0x0000000023007984 */ /* 0x000e220000000800 */
[----:B------:R-:W-:Y:S02]  /*0ea0*/  IMAD.MOV.U32 R7, RZ, RZ, 0x437c0000 ;  /* 0x437c0000ff077424 */ /* 0x000fe400078e00ff */
[----:B0-----:R-:W-:-:S03]  /*0eb0*/  FADD R0, R0, R17 ;  /* 0x0000001100007221 */ /* 0x001fc60000000000 */
[----:B------:R-:W-:-:S04]  /*0ec0*/  IADD3 R41, P0, PT, R39, UR5, RZ ;  /* 0x0000000527297c10 */ /* 0x000fc8000ff1e0ff */
[----:B------:R-:W-:Y:S02]  /*0ed0*/  IADD3.X R40, PT, PT, RZ, UR4, RZ, P0, !PT ;  /* 0x00000004ff287c10 */ /* 0x000fe400087fe4ff */
[----:B------:R-:W-:Y:S01]  /*0ee0*/  LEA R18, P1, R41, UR38, 0x2 ;  /* 0x0000002629127c11 */ /* 0x000fe2000f8210ff */
[----:B------:R-:W-:-:S03]  /*0ef0*/  FMUL R3, R16, UR56 ;  /* 0x0000003810037c20 */ /* 0x000fc60008400000 */
[----:B------:R-:W-:Y:S02]  /*0f00*/  LEA.HI.X R19, R41, UR39, R40, 0x2, P1 ;  /* 0x0000002729137c11 */ /* 0x000fe400088f1428 */
[----:B------:R0:W-:Y:S01]  /*0f10*/  REDG.E.ADD.F32.FTZ.RN.STRONG.GPU desc[UR36][R24.64], R3 ;  /* 0x00000003180079a6 */ /* 0x0001e2000c12f324 */
[----:B------:R-:W-:Y:S03]  /*0f20*/  BSSY.RECONVERGENT B6, `(.L_x_49) ;  /* 0x0000019000067945 */ /* 0x000fe60003800200 */
[----:B------:R0:W-:Y:S01]  /*0f30*/  REDG.E.ADD.F32.FTZ.RN.STRONG.GPU desc[UR36][R18.64+0x4], R3 ;  /* 0x00000403120079a6 */ /* 0x0001e2000c12f324 */
[----:B------:R-:W-:-:S03]  /*0f40*/  P2R R16, PR, RZ, 0x2 ;  /* 0x00000002ff107803 */ /* 0x000fc60000000000 */
[----:B------:R0:W-:Y:S01]  /*0f50*/  REDG.E.ADD.F32.FTZ.RN.STRONG.GPU desc[UR36][R22.64+0x4], R3 ;  /* 0x00000403160079a6 */ /* 0x0001e2000c12f324 */
[----:B--2---:R-:W-:Y:S01]  /*0f60*/  FADD R0, R0, R5 ;  /* 0x0000000500007221 */ /* 0x004fe20000000000 */
[----:B------:R-:W-:-:S03]  /*0f70*/  MOV R5, 0x3bbb989d ;  /* 0x3bbb989d00057802 */ /* 0x000fc60000000f00 */
[----:B------:R-:W-:-:S04]  /*0f80*/  FADD R0, R0, -UR55 ;  /* 0x8000003700007e21 */ /* 0x000fc80008000000 */
[----:B------:R-:W-:-:S04]  /*0f90*/  FFMA.SAT R4, R0, R5, 0.5 ;  /* 0x3f00000000047423 */ /* 0x000fc80000002005 */
[----:B------:R-:W-:-:S04]  /*0fa0*/  FFMA.RM R4, R4, R7, 12582913 ;  /* 0x4b40000104047423 */ /* 0x000fc80000004007 */
[----:B------:R-:W-:-:S04]  /*0fb0*/  FADD R5, R4, -12583039 ;  /* 0xcb40007f04057421 */ /* 0x000fc80000000000 */
[----:B------:R-:W-:-:S04]  /*0fc0*/  FFMA R5, R0, 1.4426950216293334961, -R5 ;  /* 0x3fb8aa3b00057823 */ /* 0x000fc80000000805 */
[----:B------:R-:W-:-:S04]  /*0fd0*/  FFMA R5, R0, 1.925963033500011079e-08, R5 ;  /* 0x32a5706000057823 */ /* 0x000fc80000000005 */
[----:B------:R-:W1:Y:S01]  /*0fe0*/  MUFU.EX2 R0, R5 ;  /* 0x0000000500007308 */ /* 0x000e620000000800 */
[----:B------:R-:W-:-:S05]  /*0ff0*/  SHF.L.U32 R17, R4, 0x17, RZ ;  /* 0x0000001704117819 */ /* 0x000fca00000006ff */
[----:B-1----:R-:W-:-:S05]  /*1000*/  FMUL R17, R17, R0 ;  /* 0x0000000011117220 */ /* 0x002fca0000400000 */
[----:B------:R-:W-:-:S13]  /*1010*/  FSETP.GT.AND P0, PT, R17, 1, PT ;  /* 0x3f8000001100780b */ /* 0x000fda0003f04000 */
[----:B0-----:R-:W-:Y:S05]  /*1020*/  @!P0 BRA `(.L_x_50) ;  /* 0x0000000000208947 */ /* 0x001fea0003800000 */
        /* <DEDUP_REMOVED lines=8> */
.L_x_50:
[----:B------:R-:W-:Y:S05]  /*10b0*/  BSYNC.RECONVERGENT B6 ;  /* 0x0000000000067941 */ /* 0x000fea0003800200 */
.L_x_49:
[----:B------:R-:W2:Y:S01]  /*10c0*/  LDG.E.CONSTANT R27, desc[UR36][R26.64+0xc] ;  /* 0x00000c241a1b7981 */ /* 0x000ea2000c1e9900 */
[----:B------:R-:W-:Y:S02]  /*10d0*/  LEA R6, R39, UR53, 0x2 ;  /* 0x0000003527067c11 */ /* 0x000fe4000f8e10ff */
[----:B------:R-:W-:Y:S01]  /*10e0*/  ISETP.NE.AND P6, PT, R16, RZ, PT ;  /* 0x000000ff1000720c */ /* 0x000fe20003fc5270 */
[----:B------:R-:W-:Y:S04]  /*10f0*/  LDS R0, [R35] ;  /* 0x0000000023007984 */ /* 0x000fe80000000800 */
[----:B------:R-:W0:Y:S01]  /*1100*/  LDS R5, [R6+0xc] ;  /* 0x00000c0006057984 */ /* 0x000e220000000800 */
[----:B------:R-:W-:Y:S01]  /*1110*/  FMUL R3, R17, UR56 ;  /* 0x0000003811037c20 */ /* 0x000fe20008400000 */
[----:B------:R-:W-:Y:S01]  /*1120*/  IMAD.MOV.U32 R7, RZ, RZ, 0x437c0000 ;  /* 0x437c0000ff077424 */ /* 0x000fe200078e00ff */
[----:B------:R-:W-:-:S02]  /*1130*/  LEA.HI.X R17, R41, UR39, R40, 0x2, P6 ;  /* 0x0000002729117c11 */ /* 0x000fc4000b0f1428 */
[----:B------:R-:W-:Y:S01]  /*1140*/  MOV R16, R18 ;  /* 0x0000001200107202 */ /* 0x000fe20000000f00 */
[----:B------:R-:W-:Y:S04]  /*1150*/  REDG.E.ADD.F32.FTZ.RN.STRONG.GPU desc[UR36][R24.64], R3 ;  /* 0x00000003180079a6 */ /* 0x000fe8000c12f324 */
[----:B------:R-:W-:Y:S04]  /*1160*/  REDG.E.ADD.F32.FTZ.RN.STRONG.GPU desc[UR36][R16.64+0x8], R3 ;  /* 0x00000803100079a6 */ /* 0x000fe8000c12f324 */
[----:B------:R1:W-:Y:S01]  /*1170*/  REDG.E.ADD.F32.FTZ.RN.STRONG.GPU desc[UR36][R22.64+0x8], R3 ;  /* 0x00000803160079a6 */ /* 0x0003e2000c12f324 */
[----:B0-----:R-:W-:Y:S01]  /*1180*/  FADD R0, R0, R5 ;  /* 0x0000000500007221 */ /* 0x001fe20000000000 */
[----:B------:R-:W-:Y:S01]  /*1190*/  HFMA2 R5, -RZ, RZ, 0.96630859375, -0.0022525787353515625 ;  /* 0x3bbb989dff057431 */ /* 0x000fe200000001ff */
[----:B------:R-:W-:Y:S02]  /*11a0*/  BSSY.RECONVERGENT B6, `(.L_x_51) ;  /* 0x0000015000067945 */ /* 0x000fe40003800200 */
[----:B--2---:R-:W-:-:S04]  /*11b0*/  FADD R0, R0, R27 ;  /* 0x0000001b00007221 */ /* 0x004fc80000000000 */
[----:B------:R-:W-:-:S04]  /*11c0*/  FADD R0, R0, -UR55 ;  /* 0x8000003700007e21 */ /* 0x000fc80008000000 */
        /* <DEDUP_REMOVED lines=18> */
.L_x_52:
[----:B------:R-:W-:Y:S05]  /*12f0*/  BSYNC.RECONVERGENT B6 ;  /* 0x0000000000067941 */ /* 0x000fea0003800200 */
.L_x_51:
[----:B------:R-:W0:Y:S01]  /*1300*/  LDC R0, c[0x0][0x3bc] ;  /* 0x0000ef00ff007b82 */ /* 0x000e220000000800 */
[----:B------:R-:W-:Y:S01]  /*1310*/  IADD3 R39, PT, PT, R39, 0x4, RZ ;  /* 0x0000000427277810 */ /* 0x000fe20007ffe0ff */
[----:B------:R-:W-:Y:S01]  /*1320*/  FMUL R3, R26, UR56 ;  /* 0x000000381a037c20 */ /* 0x000fe20008400000 */
[----:B------:R-:W-:-:S04]  /*1330*/  MOV R16, R18 ;  /* 0x0000001200107202 */ /* 0x000fc80000000f00 */
[----:B------:R1:W-:Y:S04]  /*1340*/  REDG.E.ADD.F32.FTZ.RN.STRONG.GPU desc[UR36][R24.64], R3 ;  /* 0x00000003180079a6 */ /* 0x0003e8000c12f324 */
[----:B------:R1:W-:Y:S04]  /*1350*/  REDG.E.ADD.F32.FTZ.RN.STRONG.GPU desc[UR36][R16.64+0xc], R3 ;  /* 0x00000c03100079a6 */ /* 0x0003e8000c12f324 */
[----:B------:R1:W-:Y:S01]  /*1360*/  REDG.E.ADD.F32.FTZ.RN.STRONG.GPU desc[UR36][R22.64+0xc], R3 ;  /* 0x00000c03160079a6 */ /* 0x0003e2000c12f324 */
[----:B0-----:R-:W-:-:S04]  /*1370*/  LOP3.LUT R0, R0, 0x7ffffffc, RZ, 0xc0, !PT ;  /* 0x7ffffffc00007812 */ /* 0x001fc800078ec0ff */
[----:B------:R-:W-:-:S13]  /*1380*/  ISETP.NE.AND P0, PT, R39, R0, PT ;  /* 0x000000002700720c */ /* 0x000fda0003f05270 */
[----:B-1----:R-:W-:Y:S05]  /*1390*/  @P0 BRA `(.L_x_53) ;  /* 0xfffffff400680947 */ /* 0x002fea000383ffff */
[----:B------:R-:W-:Y:S05]  /*13a0*/  BSYNC B7 ;  /* 0x0000000000077941 */ /* 0x000fea0003800000 */
.L_x_44:
[----:B------:R-:W-:-:S07]  /*13b0*/  IMAD.MOV.U32 R22, RZ, RZ, R0 ;  /* 0x000000ffff167224 */ /* 0x000fce00078e0000 */
.L_x_43:
[----:B------:R-:W0:Y:S02]  /*13c0*/  LDCU UR4, c[0x0][0x3bc] ;  /* 0x00007780ff0477ac */ /* 0x000e240008000800 */
[----:B0-----:R-:W-:-:S04]  /*13d0*/  ULOP3.LUT UR4, UR4, 0x3, URZ, 0xc0, !UPT ;  /* 0x0000000304047892 */ /* 0x001fc8000f8ec0ff */
[----:B------:R-:W-:-:S09]  /*13e0*/  UISETP.NE.AND UP0, UPT, UR4, URZ, UPT ;  /* 0x000000ff0400728c */ /* 0x000fd2000bf05270 */
[----:B------:R-:W-:Y:S05]  /*13f0*/  BRA.U !UP0, `(.L_x_42) ;  /* 0x0000000908447547 */ /* 0x000fea000b800000 */
[----:B------:R-:W-:-:S09]  /*1400*/  UISETP.NE.AND UP0, UPT, UR4, 0x1, UPT ;  /* 0x000000010400788c */ /* 0x000fd2000bf05270 */
[----:B------:R-:W-:Y:S05]  /*1410*/  BRA.U !UP0, `(.L_x_54) ;  /* 0x0000000508607547 */ /* 0x000fea000b800000 */
[----:B------:R-:W-:Y:S01]  /*1420*/  R2UR UR6, R33 ;  /* 0x00000000210672ca */ /* 0x000fe200000e0000 */
[----:B------:R-:W0:Y:S01]  /*1430*/  LDCU.64 UR4, c[0x0][0x390] ;  /* 0x00007200ff0477ac */ /* 0x000e220008000a00 */
[----:B------:R-:W-:-:S11]  /*1440*/  IADD3 R0, PT, PT, R30, R22, RZ ;  /* 0x000000161e007210 */ /* 0x000fd60007ffe0ff */
[----:B------:R-:W-:-:S04]  /*1450*/  IADD3 R0, P0, PT, R0, UR6, RZ ;  /* 0x0000000600007c10 */ /* 0x000fc8000ff1e0ff */
[----:B------:R-:W-:Y:S02]  /*1460*/  IADD3.X R3, PT, PT, RZ, R28, RZ, P0, !PT ;  /* 0x0000001cff037210 */ /* 0x000fe400007fe4ff */
[----:B0-----:R-:W-:-:S04]  /*1470*/  LEA R4, P0, R0, UR4, 0x2 ;  /* 0x0000000400047c11 */ /* 0x001fc8000f8010ff */
[----:B------:R-:W-:Y:S02]  /*1480*/  LEA.HI.X R5, R0, UR5, R3, 0x2, P0 ;  /* 0x0000000500057c11 */ /* 0x000fe400080f1403 */
[----:B------:R-:W-:Y:S01]  /*1490*/  LEA R23, R22, UR53, 0x2 ;  /* 0x0000003516177c11 */ /* 0x000fe2000f8e10ff */
[----:B------:R-:W-:Y:S04]  /*14a0*/  LDS R0, [R35] ;  /* 0x0000000023007984 */ /* 0x000fe80000000800 */
[----:B------:R-:W2:Y:S01]  /*14b0*/  LDG.E.CONSTANT R5, desc[UR36][R4.64] ;  /* 0x0000002404057981 */ /* 0x000ea2000c1e9900 */
[----:B------:R-:W-:Y:S01]  /*14c0*/  HFMA2 R6, -RZ, RZ, 3.7421875, 0 ;  /* 0x437c0000ff067431 */ /* 0x000fe200000001ff */
[----:B------:R-:W-:Y:S02]  /*14d0*/  BSSY.RECONVERGENT B6, `(.L_x_55) ;  /* 0x0000018000067945 */ /* 0x000fe40003800200 */
[----:B------:R-:W0:Y:S02]  /*14e0*/  LDS R3, [R23] ;  /* 0x0000000017037984 */ /* 0x000e240000000800 */
[----:B0-----:R-:W-:Y:S01]  /*14f0*/  FADD R0, R0, R3 ;  /* 0x0000000300007221 */ /* 0x001fe20000000000 */
[----:B------:R-:W-:-:S03]  /*1500*/  IMAD.MOV.U32 R3, RZ, RZ, 0x3bbb989d ;  /* 0x3bbb989dff037424 */ /* 0x000fc600078e00ff */
        /* <DEDUP_REMOVED lines=20> */
.L_x_56:
[----:B------:R-:W-:Y:S05]  /*1650*/  BSYNC.RECONVERGENT B6 ;  /* 0x0000000000067941 */ /* 0x000fea0003800200 */
.L_x_55:
[----:B------:R-:W0:Y:S01]  /*1660*/  LDCU.128 UR4, c[0x0][0x390] ;  /* 0x00007200ff0477ac */ /* 0x000e220008000c00 */
[----:B------:R-:W-:Y:S01]  /*1670*/  IADD3 R0, P0, PT, R22, R29, RZ ;  /* 0x0000001d16007210 */ /* 0x000fe20007f1e0ff */
[----:B------:R-:W-:Y:S01]  /*1680*/  LDS R23, [R23+0x4] ;  /* 0x0000040017177984 */ /* 0x000fe20000000800 */
[----:B------:R-:W-:Y:S02]  /*1690*/  R2UR UR9, R32 ;  /* 0x00000000200972ca */ /* 0x000fe400000e0000 */
[----:B------:R-:W-:Y:S01]  /*16a0*/  IADD3.X R3, PT, PT, RZ, R2, RZ, P0, !PT ;  /* 0x00000002ff037210 */ /* 0x000fe200007fe4ff */
[C---:B------:R-:W-:Y:S01]  /*16b0*/  IMAD.SHL.U32 R16, R0.reuse, 0x4, RZ ;  /* 0x0000000400107824 */ /* 0x040fe200078e00ff */
[----:B------:R-:W-:Y:S02]  /*16c0*/  R2UR UR8, R31 ;  /* 0x000000001f0872ca */ /* 0x000fe400000e0000 */
[----:B------:R-:W-:Y:S02]  /*16d0*/  SHF.L.U64.HI R0, R0, 0x2, R3 ;  /* 0x0000000200007819 */ /* 0x000fe40000010203 */
[----:B0-----:R-:W-:-:S04]  /*16e0*/  IADD3 R4, P0, PT, R16, UR4, RZ ;  /* 0x0000000410047c10 */ /* 0x001fc8000ff1e0ff */
[----:B------:R-:W-:-:S06]  /*16f0*/  IADD3.X R5, PT, PT, R0, UR5, RZ, P0, !PT ;  /* 0x0000000500057c10 */ /* 0x000fcc00087fe4ff */
[----:B------:R-:W2:Y:S01]  /*1700*/  LDG.E.CONSTANT R5, desc[UR36][R4.64+0x4] ;  /* 0x0000042404057981 */ /* 0x000ea2000c1e9900 */
[----:B------:R-:W-:Y:S01]  /*1710*/  IADD3 R16, P1, PT, R16, UR6, RZ ;  /* 0x0000000610107c10 */ /* 0x000fe2000ff3e0ff */
[----:B------:R-:W-:Y:S01]  /*1720*/  FMUL R3, R17, UR56 ;  /* 0x0000003811037c20 */ /* 0x000fe20008400000 */
[----:B------:R-:W-:Y:S02]  /*1730*/  IADD3 R6, P0, PT, R22, UR9, RZ ;  /* 0x0000000916067c10 */ /* 0x000fe4000ff1e0ff */
[----:B------:R-:W-:Y:S02]  /*1740*/  IADD3.X R17, PT, PT, R0, UR7, RZ, P1, !PT ;  /* 0x0000000700117c10 */ /* 0x000fe40008ffe4ff */
[----:B------:R-:W0:Y:S01]  /*1750*/  LDS R0, [R35] ;  /* 0x0000000023007984 */ /* 0x000e220000000800 */
[----:B------:R-:W-:Y:S02]  /*1760*/  IADD3.X R7, PT, PT, RZ, UR8, RZ, P0, !PT ;  /* 0x00000008ff077c10 */ /* 0x000fe400087fe4ff */
[C---:B------:R-:W-:Y:S01]  /*1770*/  LEA R18, P0, R6.reuse, UR38, 0x2 ;  /* 0x0000002606127c11 */ /* 0x040fe2000f8010ff */
[----:B------:R1:W-:Y:S03]  /*1780*/  REDG.E.ADD.F32.FTZ.RN.STRONG.GPU desc[UR36][R24.64], R3 ;  /* 0x00000003180079a6 */ /* 0x0003e6000c12f324 */
[----:B------:R-:W-:Y:S01]  /*1790*/  LEA.HI.X R19, R6, UR39, R7, 0x2, P0 ;  /* 0x0000002706137c11 */ /* 0x000fe200080f1407 */
[----:B------:R-:W-:Y:S01]  /*17a0*/  IMAD.MOV.U32 R7, RZ, RZ, 0x437c0000 ;  /* 0x437c0000ff077424 */ /* 0x000fe200078e00ff */
[----:B------:R-:W-:Y:S03]  /*17b0*/  BSSY.RECONVERGENT B6, `(.L_x_57) ;  /* 0x0000019000067945 */ /* 0x000fe60003800200 */
[----:B------:R1:W-:Y:S04]  /*17c0*/  REDG.E.ADD.F32.FTZ.RN.STRONG.GPU desc[UR36][R18.64], R3 ;  /* 0x00000003120079a6 */ /* 0x0003e8000c12f324 */
[----:B------:R1:W-:Y:S01]  /*17d0*/  REDG.E.ADD.F32.FTZ.RN.STRONG.GPU desc[UR36][R16.64], R3 ;  /* 0x00000003100079a6 */ /* 0x0003e2000c12f324 */
[----:B0-----:R-:W-:-:S04]  /*17e0*/  FADD R0, R0, R23 ;  /* 0x0000001700007221 */ /* 0x001fc80000000000 */
[----:B--2---:R-:W-:Y:S01]  /*17f0*/  FADD R0, R0, R5 ;  /* 0x0000000500007221 */ /* 0x004fe20000000000 */
[----:B------:R-:W-:-:S03]  /*1800*/  MOV R5, 0x3bbb989d ;  /* 0x3bbb989d00057802 */ /* 0x000fc60000000f00 */
[----:B------:R-:W-:-:S04]  /*1810*/  FADD R0, R0, -UR55 ;  /* 0x8000003700007e21 */ /* 0x000fc80008000000 */
[----:B------:R-:W-:-:S04]  /*1820*/  FFMA.SAT R4, R0, R5, 0.5 ;  /* 0x3f00000000047423 */ /* 0x000fc80000002005 */
[----:B------:R-:W-:-:S04]  /*1830*/  FFMA.RM R4, R4, R7, 12582913 ;  /* 0x4b40000104047423 */ /* 0x000fc80000004007 */
[----:B------:R-:W-:-:S04]  /*1840*/  FADD R5, R4, -12583039 ;  /* 0xcb40007f04057421 */ /* 0x000fc80000000000 */
[----:B------:R-:W-:-:S04]  /*1850*/  FFMA R5, R0, 1.4426950216293334961, -R5 ;  /* 0x3fb8aa3b00057823 */ /* 0x000fc80000000805 */
[----:B------:R-:W-:-:S06]  /*1860*/  FFMA R5, R0, 1.925963033500011079e-08, R5 ;  /* 0x32a5706000057823 */ /* 0x000fcc0000000005 */
[----:B------:R-:W0:Y:S01]  /*1870*/  MUFU.EX2 R5, R5 ;  /* 0x0000000500057308 */ /* 0x000e220000000800 */
[----:B------:R-:W-:-:S05]  /*1880*/  SHF.L.U32 R4, R4, 0x17, RZ ;  /* 0x0000001704047819 */ /* 0x000fca00000006ff */
        /* <DEDUP_REMOVED lines=11> */
.L_x_58:
[----:B------:R-:W-:Y:S05]  /*1940*/  BSYNC.RECONVERGENT B6 ;  /* 0x0000000000067941 */ /* 0x000fea0003800200 */
.L_x_57:
[----:B------:R-:W-:-:S05]  /*1950*/  FMUL R3, R23, UR56 ;  /* 0x0000003817037c20 */ /* 0x000fca0008400000 */
[----:B------:R0:W-:Y:S04]  /*1960*/  REDG.E.ADD.F32.FTZ.RN.STRONG.GPU desc[UR36][R24.64], R3 ;  /* 0x00000003180079a6 */ /* 0x0001e8000c12f324 */
[----:B------:R0:W-:Y:S04]  /*1970*/  REDG.E.ADD.F32.FTZ.RN.STRONG.GPU desc[UR36][R18.64+0x4], R3 ;  /* 0x00000403120079a6 */ /* 0x0001e8000c12f324 */
[----:B------:R0:W-:Y:S01]  /*1980*/  REDG.E.ADD.F32.FTZ.RN.STRONG.GPU desc[UR36][R16.64+0x4], R3 ;  /* 0x00000403100079a6 */ /* 0x0001e2000c12f324 */
[----:B------:R-:W-:-:S07]  /*1990*/  IADD3 R22, PT, PT, R22, 0x2, RZ ;  /* 0x0000000216167810 */ /* 0x000fce0007ffe0ff */
.L_x_54:
[----:B------:R-:W1:Y:S02]  /*19a0*/  LDCU UR4, c[0x0][0x3bc] ;  /* 0x00007780ff0477ac */ /* 0x000e640008000800 */
[----:B-1----:R-:W-:-:S04]  /*19b0*/  ULOP3.LUT UR4, UR4, 0x1, URZ, 0xc0, !UPT ;  /* 0x0000000104047892 */ /* 0x002fc8000f8ec0ff */
[----:B------:R-:W-:-:S09]  /*19c0*/  UISETP.NE.U32.AND UP0, UPT, UR4, 0x1, UPT ;  /* 0x000000010400788c */ /* 0x000fd2000bf05070 */
[----:B------:R-:W-:Y:S05]  /*19d0*/  BRA.U UP0, `(.L_x_42) ;  /* 0x0000000100cc7547 */ /* 0x000fea000b800000 */
[----:B------:R-:W-:Y:S01]  /*19e0*/  R2UR UR6, R33 ;  /* 0x00000000210672ca */ /* 0x000fe200000e0000 */
[----:B------:R-:W1:Y:S01]  /*19f0*/  LDCU.64 UR4, c[0x0][0x390] ;  /* 0x00007200ff0477ac */ /* 0x000e620008000a00 */
[----:B------:R-:W-:Y:S01]  /*1a00*/  IADD3 R30, PT, PT, R30, R22, RZ ;  /* 0x000000161e1e7210 */ /* 0x000fe20007ffe0ff */
[----:B------:R-:W-:Y:S10]  /*1a10*/  LDS R0, [R35] ;  /* 0x0000000023007984 */ /* 0x000ff40000000800 */
[----:B------:R-:W-:-:S05]  /*1a20*/  IADD3 R30, P0, PT, R30, UR6, RZ ;  /* 0x000000061e1e7c10 */ /* 0x000fca000ff1e0ff */
[----:B0-----:R-:W-:Y:S01]  /*1a30*/  IMAD.X R3, RZ, RZ, R28, P0 ;  /* 0x000000ffff037224 */ /* 0x001fe200000e061c */
[----:B-1----:R-:W-:-:S04]  /*1a40*/  LEA R4, P0, R30, UR4, 0x2 ;  /* 0x000000041e047c11 */ /* 0x002fc8000f8010ff */
[----:B------:R-:W-:-:S06]  /*1a50*/  LEA.HI.X R5, R30, UR5, R3, 0x2, P0 ;  /* 0x000000051e057c11 */ /* 0x000fcc00080f1403 */
[----:B------:R-:W2:Y:S01]  /*1a60*/  LDG.E.CONSTANT R5, desc[UR36][R4.64] ;  /* 0x0000002404057981 */ /* 0x000ea2000c1e9900 */
[----:B------:R-:W-:Y:S01]  /*1a70*/  LEA R3, R22, UR53, 0x2 ;  /* 0x0000003516037c11 */ /* 0x000fe2000f8e10ff */
[----:B------:R-:W-:Y:S01]  /*1a80*/  HFMA2 R7, -RZ, RZ, 0.96630859375, -0.0022525787353515625 ;  /* 0x3bbb989dff077431 */ /* 0x000fe200000001ff */
[----:B------:R-:W-:Y:S01]  /*1a90*/  MOV R9, 0x437c0000 ;  /* 0x437c000000097802 */ /* 0x000fe20000000f00 */
[----:B------:R-:W-:Y:S03]  /*1aa0*/  BSSY.RECONVERGENT B6, `(.L_x_59) ;  /* 0x0000017000067945 */ /* 0x000fe60003800200 */
[----:B------:R-:W0:Y:S02]  /*1ab0*/  LDS R3, [R3] ;  /* 0x0000000003037984 */ /* 0x000e240000000800 */
[----:B0-----:R-:W-:-:S04]  /*1ac0*/  FADD R0, R0, R3 ;  /* 0x0000000300007221 */ /* 0x001fc80000000000 */
        /* <DEDUP_REMOVED lines=14> */
[----:B------:R-:W-:Y:S02]  /*1bb0*/  CS2R R6, SRZ ;  /* 0x0000000000067805 */ /* 0x000fe4000001ff00 */
[----:B------:R1:W2:Y:S01]  /*1bc0*/  LDC.64 R8, c[0x4][R0] ;  /* 0x0100000000087b82 */ /* 0x0002a20000000a00 */
[----:B0-----:R-:W-:Y:S02]  /*1bd0*/  MOV R4, UR4 ;  /* 0x0000000400047c02 */ /* 0x001fe40008000f00 */
[----:B-1----:R-:W-:-:S07]  /*1be0*/  MOV R5, UR5 ;  /* 0x0000000500057c02 */ /* 0x002fce0008000f00 */
[----:B------:R-:W-:-:S07]  /*1bf0*/  LEPC R20, `(.L_x_60) ;  /* 0x000000001014794e */ /* 0x000fce0000000000 */
[----:B--2---:R-:W-:Y:S05]  /*1c00*/  CALL.ABS.NOINC R8 ;  /* 0x0000000008007343 */ /* 0x004fea0003c00000 */
.L_x_60:
[----:B------:R-:W-:Y:S05]  /*1c10*/  BSYNC.RECONVERGENT B6 ;  /* 0x0000000000067941 */ /* 0x000fea0003800200 */
.L_x_59:
[----:B------:R-:W-:Y:S01]  /*1c20*/  R2UR UR7, R32 ;  /* 0x00000000200772ca */ /* 0x000fe200000e0000 */
[----:B------:R-:W0:Y:S01]  /*1c30*/  LDCU.64 UR4, c[0x0][0x398] ;  /* 0x00007300ff0477ac */ /* 0x000e220008000a00 */
[----:B------:R-:W-:Y:S01]  /*1c40*/  R2UR UR6, R31 ;  /* 0x000000001f0672ca */ /* 0x000fe200000e0000 */
[----:B------:R-:W-:Y:S01]  /*1c50*/  FMUL R7, R16, UR56 ;  /* 0x0000003810077c20 */ /* 0x000fe20008400000 */
[----:B------:R-:W-:-:S04]  /*1c60*/  IADD3 R29, P1, PT, R22, R29, RZ ;  /* 0x0000001d161d7210 */ /* 0x000fc80007f3e0ff */
[----:B------:R1:W-:Y:S01]  /*1c70*/  REDG.E.ADD.F32.FTZ.RN.STRONG.GPU desc[UR36][R24.64], R7 ;  /* 0x00000007180079a6 */ /* 0x0003e2000c12f324 */
[----:B------:R-:W-:-:S04]  /*1c80*/  IMAD.X R0, RZ, RZ, R2, P1 ;  /* 0x000000ffff007224 */ /* 0x000fc800008e0602 */
[----:B------:R-:W-:-:S04]  /*1c90*/  IADD3 R22, P0, PT, R22, UR7, RZ ;  /* 0x0000000716167c10 */ /* 0x000fc8000ff1e0ff */
[----:B------:R-:W-:Y:S02]  /*1ca0*/  IADD3.X R3, PT, PT, RZ, UR6, RZ, P0, !PT ;  /* 0x00000006ff037c10 */ /* 0x000fe400087fe4ff */
[C---:B------:R-:W-:Y:S02]  /*1cb0*/  LEA R2, P0, R22.reuse, UR38, 0x2 ;  /* 0x0000002616027c11 */ /* 0x040fe4000f8010ff */
[C---:B0-----:R-:W-:Y:S02]  /*1cc0*/  LEA R4, P1, R29.reuse, UR4, 0x2 ;  /* 0x000000041d047c11 */ /* 0x041fe4000f8210ff */
[----:B------:R-:W-:Y:S02]  /*1cd0*/  LEA.HI.X R3, R22, UR39, R3, 0x2, P0 ;  /* 0x0000002716037c11 */ /* 0x000fe400080f1403 */
[----:B------:R-:W-:-:S03]  /*1ce0*/  LEA.HI.X R5, R29, UR5, R0, 0x2, P1 ;  /* 0x000000051d057c11 */ /* 0x000fc600088f1400 */
[----:B------:R1:W-:Y:S04]  /*1cf0*/  REDG.E.ADD.F32.FTZ.RN.STRONG.GPU desc[UR36][R2.64], R7 ;  /* 0x00000007020079a6 */ /* 0x0003e8000c12f324 */
[----:B------:R1:W-:Y:S02]  /*1d00*/  REDG.E.ADD.F32.FTZ.RN.STRONG.GPU desc[UR36][R4.64], R7 ;  /* 0x00000007040079a6 */ /* 0x0003e4000c12f324 */
.L_x_42:
[----:B------:R-:W2:Y:S01]  /*1d10*/  LDC R27, c[0x0][0x3b4] ;  /* 0x0000ed00ff1b7b82 */ /* 0x000ea20000000800 */
[----:B------:R-:W2:Y:S02]  /*1d20*/  LDCU UR4, c[0x0][0x3b8] ;  /* 0x00007700ff0477ac */ /* 0x000ea40008000800 */
[----:B--2---:R-:W-:Y:S01]  /*1d30*/  IADD3 R0, PT, PT, R27, -UR4, RZ ;  /* 0x800000041b007c10 */ /* 0x004fe2000fffe0ff */
[----:B------:R-:W-:Y:S05]  /*1d40*/  WARPSYNC.ALL ;  /* 0x0000000000007948 */ /* 0x000fea0003800000 */
[----:B------:R-:W2:Y:S08]  /*1d50*/  S2UR UR4, SR_CTAID.Y ;  /* 0x00000000000479c3 */ /* 0x000eb00000002600 */
[----:B------:R-:W-:Y:S01]  /*1d60*/  BAR.SYNC.DEFER_BLOCKING 0x0 ;  /* 0x0000000000007b1d */ /* 0x000fe20000010000 */
[----:B--2---:R-:W-:-:S13]  /*1d70*/  ISETP.GT.U32.AND P0, PT, R0, UR4, PT ;  /* 0x0000000400007c0c */ /* 0x004fda000bf04070 */
[----:B------:R-:W-:Y:S05]  /*1d80*/  @P0 BRA `(.L_x_61) ;  /* 0x0000002800040947 */ /* 0x000fea0003800000 */
[----:B------:R-:W2:Y:S01]  /*1d90*/  S2R R30, SR_TID.X ;  /* 0x00000000001e7919 */ /* 0x000ea20000002100 */
[----:B------:R-:W3:Y:S01]  /*1da0*/  S2UR UR5, SR_CTAID.Z ;  /* 0x00000000000579c3 */ /* 0x000ee20000002700 */
[----:B------:R-:W4:Y:S01]  /*1db0*/  LDCU UR4, c[0x0][0x3bc] ;  /* 0x00007780ff0477ac */ /* 0x000f220008000800 */
[----:B------:R-:W-:Y:S01]  /*1dc0*/  IMAD R27, R27, UR49, RZ ;  /* 0x000000311b1b7c24 */ /* 0x000fe2000f8e02ff */
[----:B------:R-:W5:Y:S01]  /*1dd0*/  LDCU UR57, c[0x0][0x3bc] ;  /* 0x00007780ff3977ac */ /* 0x000f620008000800 */
[----:B------:R-:W-:Y:S01]  /*1de0*/  UMOV UR59, UR52 ;  /* 0x00000034003b7c82 */ /* 0x000fe20008000000 */
[----:B----4-:R-:W-:Y:S02]  /*1df0*/  ULOP3.LUT UR58, UR4, 0x7ffffffc, URZ, 0xc0, !UPT ;  /* 0x7ffffffc043a7892 */ /* 0x010fe4000f8ec0ff */
[----:B-----5:R-:W-:Y:S02]  /*1e00*/  UIMAD UR57, UR51, UR57, URZ ;  /* 0x00000039333972a4 */ /* 0x020fe4000f8e02ff */
[----:B---3--:R-:W-:Y:S01]  /*1e10*/  UIMAD UR5, UR54, UR5, URZ ;  /* 0x00000005360572a4 */ /* 0x008fe2000f8e02ff */
[----:B--2---:R-:W-:-:S05]  /*1e20*/  IMAD R29, R30, UR4, RZ ;  /* 0x000000041e1d7c24 */ /* 0x004fca000f8e02ff */
[----:B------:R-:W-:Y:S01]  /*1e30*/  IMAD.U32 R0, RZ, RZ, UR5 ;  /* 0x00000005ff007e24 */ /* 0x000fe2000f8e00ff */
[----:B------:R-:W-:Y:S01]  /*1e40*/  ULOP3.LUT UR5, UR4, 0x3, URZ, 0xc0, !UPT ;  /* 0x0000000304057892 */ /* 0x000fe2000f8ec0ff */
[----:B------:R-:W-:Y:S01]  /*1e50*/  SHF.L.U32 R29, R29, 0x2, RZ ;  /* 0x000000021d1d7819 */ /* 0x000fe200000006ff */
[----:B------:R-:W-:-:S03]  /*1e60*/  ULOP3.LUT UR4, UR4, 0x1, URZ, 0xc0, !UPT ;  /* 0x0000000104047892 */ /* 0x000fc6000f8ec0ff */
[----:B------:R-:W-:Y:S02]  /*1e70*/  LEA RZ, P0, R0, R29, 0x2 ;  /* 0x0000001d00ff7211 */ /* 0x000fe400078010ff */
[----:B------:R-:W-:Y:S01]  /*1e80*/  MOV R28, UR5 ;  /* 0x00000005001c7c02 */ /* 0x000fe20008000f00 */
[----:B-1----:R-:W-:Y:S01]  /*1e90*/  IMAD.U32 R2, RZ, RZ, UR4 ;  /* 0x00000004ff027e24 */ /* 0x002fe2000f8e00ff */
[----:B------:R-:W-:-:S09]  /*1ea0*/  LEA.HI.X.SX32 R26, R29, RZ, 0x1, P0 ;  /* 0x000000ff1d1a7211 */ /* 0x000fd200000f0eff */
.L_x_85:
[----:B-1----:R-:W1:Y:S01]  /*1eb0*/  LDCU UR5, c[0x0][0x3bc] ;  /* 0x00007780ff0577ac */ /* 0x002e620008000800 */
[----:B0-2---:R-:W-:Y:S01]  /*1ec0*/  MOV R5, UR52 ;  /* 0x0000003400057c02 */ /* 0x005fe20008000f00 */
[----:B------:R-:W-:Y:S02]  /*1ed0*/  IMAD R39, R27, UR59, R27 ;  /* 0x0000003b1b277c24 */ /* 0x000fe4000f8e021b */
[----:B------:R-:W-:Y:S01]  /*1ee0*/  HFMA2 R7, -RZ, RZ, 0, 2.384185791015625e-07 ;  /* 0x00000004ff077431 */ /* 0x000fe200000001ff */
[----:B------:R-:W-:Y:S01]  /*1ef0*/  UIMAD UR4, UR50, UR49, UR49 ;  /* 0x00000031320472a4 */ /* 0x000fe2000f8e0231 */
[----:B------:R-:W-:Y:S02]  /*1f00*/  IMAD R4, R5, UR48, R30 ;  /* 0x0000003005047c24 */ /* 0x000fe4000f8e021e */
[----:B------:R-:W-:-:S03]  /*1f10*/  IMAD.MOV.U32 R5, RZ, RZ, 0x4 ;  /* 0x00000004ff057424 */ /* 0x000fc600078e00ff */
[----:B0-----:R-:W-:-:S04]  /*1f20*/  MOV R3, UR4 ;  /* 0x0000000400037c02 */ /* 0x001fc80008000f00 */
[----:B------:R-:W-:Y:S01]  /*1f30*/  IADD3 R0, PT, PT, R3, UR47, R30 ;  /* 0x0000002f03007c10 */ /* 0x000fe2000fffe01e */
[----:B-1----:R-:W-:-:S03]  /*1f40*/  UIMAD UR60, UR59, UR5, UR5 ;  /* 0x000000053b3c72a4 */ /* 0x002fc6000f8e0205 */
[----:B------:R-:W-:-:S03]  /*1f50*/  IADD3 R0, PT, PT, R39, UR57, R0 ;  /* 0x0000003927007c10 */ /* 0x000fc6000fffe000 */
[----:B------:R-:W-:Y:S02]  /*1f60*/  IADD3 R4, PT, PT, R4, UR60, RZ ;  /* 0x0000003c04047c10 */ /* 0x000fe4000fffe0ff */
[----:B------:R-:W-:-:S04]  /*1f70*/  IMAD.WIDE R6, R0, R7, UR44 ;  /* 0x0000002c00067e25 */ /* 0x000fc8000f8e0207 */
[----:B------:R-:W-:Y:S02]  /*1f80*/  IMAD.WIDE R4, R4, R5, UR38 ;  /* 0x0000002604047e25 */ /* 0x000fe4000f8e0205 */
[----:B------:R-:W2:Y:S04]  /*1f90*/  LDG.E R6, desc[UR36][R6.64] ;  /* 0x0000002406067981 */ /* 0x000ea8000c1e1900 */
[----:B------:R-:W3:Y:S01]  /*1fa0*/  LDG.E R5, desc[UR36][R4.64] ;  /* 0x0000002404057981 */ /* 0x000ee2000c1e1900 */
[----:B------:R-:W-:Y:S02]  /*1fb0*/  UISETP.GE.AND UP0, UPT, UR5, 0x1, UPT ;  /* 0x000000010500788c */ /* 0x000fe4000bf06270 */
[----:B------:R-:W-:-:S04]  /*1fc0*/  UIADD3 UR59, UPT, UPT, UR59, 0x1, URZ ;  /* 0x000000013b3b7890 */ /* 0x000fc8000fffe0ff */
[----:B------:R-:W-:-:S04]  /*1fd0*/  UISETP.GE.U32.AND UP1, UPT, UR59, UR50, UPT ;  /* 0x000000323b00728c */ /* 0x000fc8000bf26070 */
[----:B------:R-:W-:Y:S01]  /*1fe0*/  UP2UR UR63, UPR, URZ, 0x2 ;  /* 0x00000002ff3f7883 */ /* 0x000fe20008000000 */
[----:B---3--:R0:W-:Y:S04]  /*1ff0*/  STS [R34], R5 ;  /* 0x0000000522007388 */ /* 0x0081e80000000800 */
[----:B--2---:R0:W-:Y:S01]  /*2000*/  STS [R35], R6 ;  /* 0x0000000623007388 */ /* 0x0041e20000000800 */
[----:B------:R-:W-:Y:S06]  /*2010*/  BAR.SYNC.DEFER_BLOCKING 0x0 ;  /* 0x0000000000007b1d */ /* 0x000fec0000010000 */
[----:B------:R-:W-:Y:S05]  /*2020*/  BRA.U !UP0, `(.L_x_62) ;  /* 0x0000001508387547 */ /* 0x000fea000b800000 */
[----:B------:R-:W-:Y:S01]  /*2030*/  IMAD.U32 R3, RZ, RZ, UR47 ;  /* 0x0000002fff037e24 */ /* 0x000fe2000f8e00ff */
[----:B------:R-:W-:Y:S01]  /*2040*/  MOV R0, UR47 ;  /* 0x0000002f00007c02 */ /* 0x000fe20008000f00 */
[----:B------:R-:W-:Y:S01]  /*2050*/  USHF.R.S32.HI UR4, URZ, 0x1f, UR46 ;  /* 0x0000001fff047899 */ /* 0x000fe2000801142e */
[----:B0-----:R-:W-:Y:S01]  /*2060*/  MOV R6, UR49 ;  /* 0x0000003100067c02 */ /* 0x001fe20008000f00 */
[----:B------:R-:W-:Y:S01]  /*2070*/  UIMAD UR62, UR48, UR59, URZ ;  /* 0x0000003b303e72a4 */ /* 0x000fe2000f8e02ff */
[----:B------:R-:W-:Y:S01]  /*2080*/  IADD3 R3, P1, P0, R3, UR46, R30 ;  /* 0x0000002e03037c10 */ /* 0x000fe2000f83e01e */
[----:B------:R-:W-:Y:S01]  /*2090*/  UIMAD UR61, UR52, UR5, URZ ;  /* 0x00000005343d72a4 */ /* 0x000fe2000f8e02ff */
[----:B------:R-:W-:Y:S01]  /*20a0*/  SHF.R.S32.HI R0, RZ, 0x1f, R0 ;  /* 0x0000001fff007819 */ /* 0x000fe20000011400 */
[----:B------:R-:W-:Y:S01]  /*20b0*/  IMAD.U32 R5, RZ, RZ, UR57 ;  /* 0x00000039ff057e24 */ /* 0x000fe2000f8e00ff */
[----:B------:R-:W-:Y:S01]  /*20c0*/  IADD3 R3, P2, PT, R3, UR57, RZ ;  /* 0x0000003903037c10 */ /* 0x000fe2000ff5e0ff */
[----:B------:R-:W-:Y:S01]  /*20d0*/  UIADD3 UR61, UP0, UPT, UR61, UR62, URZ ;  /* 0x0000003e3d3d7290 */ /* 0x000fe2000ff1e0ff */
[----:B------:R-:W-:Y:S01]  /*20e0*/  IADD3.X R0, PT, PT, R0, UR4, RZ, P1, P0 ;  /* 0x0000000400007c10 */ /* 0x000fe20008fe04ff */
[----:B------:R-:W-:Y:S01]  /*20f0*/  IMAD R6, R6, UR59, RZ ;  /* 0x0000003b06067c24 */ /* 0x000fe2000f8e02ff */
[----:B------:R-:W-:Y:S01]  /*2100*/  MOV R24, RZ ;  /* 0x000000ff00187202 */ /* 0x000fe20000000f00 */
[----:B------:R-:W-:Y:S01]  /*2110*/  ULEA.HI.X.SX32 UR62, UR62, URZ, 0x1, UP0 ;  /* 0x000000ff3e3e7291 */ /* 0x000fe200080f0eff */
[----:B------:R-:W-:Y:S01]  /*2120*/  LEA.HI.X.SX32 R4, R5, R0, 0x1, P2 ;  /* 0x0000000005047211 */ /* 0x000fe200010f0eff */
[----:B------:R-:W-:Y:S01]  /*2130*/  UISETP.GE.U32.AND UP0, UPT, UR5, 0x4, UPT ;  /* 0x000000040500788c */ /* 0x000fe2000bf06070 */
[----:B------:R-:W-:-:S04]  /*2140*/  IADD3 R0, P0, PT, R6, R3, RZ ;  /* 0x0000000306007210 */ /* 0x000fc80007f1e0ff */
[----:B------:R-:W-:Y:S02]  /*2150*/  IADD3.X R3, PT, PT, RZ, R4, RZ, P0, !PT ;  /* 0x00000004ff037210 */ /* 0x000fe400007fe4ff */
[----:B------:R-:W-:-:S04]  /*2160*/  LEA R16, P0, R0, UR44, 0x2 ;  /* 0x0000002c00107c11 */ /* 0x000fc8000f8010ff */
[----:B------:R-:W-:Y:S01]  /*2170*/  LEA.HI.X R17, R0, UR45, R3, 0x2, P0 ;  /* 0x0000002d00117c11 */ /* 0x000fe200080f1403 */
[----:B------:R-:W-:Y:S08]  /*2180*/  BRA.U !UP0, `(.L_x_63) ;  /* 0x0000000908707547 */ /* 0x000ff0000b800000 */
[----:B------:R-:W-:Y:S01]  /*2190*/  BSSY B7, `(.L_x_64) ;  /* 0x000009a000077945 */ /* 0x000fe20003800000 */
[----:B------:R-:W-:-:S07]  /*21a0*/  IMAD.MOV.U32 R42, RZ, RZ, RZ ;  /* 0x000000ffff2a7224 */ /* 0x000fce00078e00ff */
.L_x_73:
[----:B0-----:R-:W0:Y:S01]  /*21b0*/  S2R R22, SR_CTAID.Z ;  /* 0x0000000000167919 */ /* 0x001e220000002700 */
[----:B------:R-:W-:Y:S01]  /*21c0*/  MOV R19, 0x4 ;  /* 0x0000000400137802 */ /* 0x000fe20000000f00 */
[----:B0-----:R-:W-:-:S05]  /*21d0*/  IMAD R22, R22, UR54, RZ ;  /* 0x0000003616167c24 */ /* 0x001fca000f8e02ff */
[----:B------:R-:W-:-:S05]  /*21e0*/  IADD3 R0, PT, PT, R22, R42, RZ ;  /* 0x0000002a16007210 */ /* 0x000fca0007ffe0ff */
[----:B------:R-:W-:-:S04]  /*21f0*/  IMAD R0, R0, 0x4, R29 ;  /* 0x0000000400007824 */ /* 0x000fc800078e021d */
[----:B------:R-:W-:Y:S01]  /*2200*/  IMAD.WIDE R18, R0, R19, UR42 ;  /* 0x0000002a00127e25 */ /* 0x000fe2000f8e0213 */
[----:B------:R-:W-:Y:S05]  /*2210*/  YIELD ;  /* 0x0000000000007946 */ /* 0x000fea0003800000 */
[----:B------:R-:W2:Y:S01]  /*2220*/  LDG.E.CONSTANT R5, desc[UR36][R18.64] ;  /* 0x0000002412057981 */ /* 0x000ea2000c1e9900 */
[----:B------:R-:W0:Y:S01]  /*2230*/  S2UR UR5, SR_CgaCtaId ;  /* 0x00000000000579c3 */ /* 0x000e220000008800 */
[----:B------:R-:W-:Y:S01]  /*2240*/  UMOV UR4, 0x400 ;  /* 0x0000040000047882 */ /* 0x000fe20000000000 */
[----:B------:R-:W-:Y:S01]  /*2250*/  MOV R4, 0x437c0000 ;  /* 0x437c000000047802 */ /* 0x000fe20000000f00 */
[----:B------:R-:W-:Y:S01]  /*2260*/  UIADD3 UR4, UPT, UPT, UR4, 0x320, URZ ;  /* 0x0000032004047890 */ /* 0x000fe2000fffe0ff */
[----:B------:R-:W-:Y:S01]  /*2270*/  LDS R0, [R35] ;  /* 0x0000000023007984 */ /* 0x000fe20000000800 */
[----:B------:R-:W-:Y:S02]  /*2280*/  BSSY.RECONVERGENT B6, `(.L_x_65) ;  /* 0x000001a000067945 */ /* 0x000fe40003800200 */
[----:B0-----:R-:W-:-:S06]  /*2290*/  ULEA UR4, UR5, UR4, 0x18 ;  /* 0x0000000405047291 */ /* 0x001fcc000f8ec0ff */
[----:B------:R-:W-:-:S05]  /*22a0*/  LEA R41, R42, UR4, 0x2 ;  /* 0x000000042a297c11 */ /* 0x000fca000f8e10ff */
[----:B------:R-:W0:Y:S02]  /*22b0*/  LDS R3, [R41] ;  /* 0x0000000029037984 */ /* 0x000e240000000800 */
[----:B0-----:R-:W-:Y:S01]  /*22c0*/  FADD R0, R0, R3 ;  /* 0x0000000300007221 */ /* 0x001fe20000000000 */
[----:B------:R-:W-:-:S03]  /*22d0*/  HFMA2 R3, -RZ, RZ, 0.96630859375, -0.0022525787353515625 ;  /* 0x3bbb989dff037431 */ /* 0x000fc600000001ff */
        /* <DEDUP_REMOVED lines=20> */
.L_x_66:
[----:B------:R-:W-:Y:S05]  /*2420*/  BSYNC.RECONVERGENT B6 ;  /* 0x0000000000067941 */ /* 0x000fea0003800200 */
.L_x_65:
[----:B------:R-:W2:Y:S01]  /*2430*/  LDG.E.CONSTANT R7, desc[UR36][R18.64+0x10] ;  /* 0x0000102412077981 */ /* 0x000ea2000c1e9900 */
[----:B------:R-:W-:Y:S01]  /*2440*/  IMAD R3, R22, 0x4, R29 ;  /* 0x0000000416037824 */ /* 0x000fe200078e021d */
[----:B------:R-:W-:-:S04]  /*2450*/  IADD3 R4, P0, PT, R42, UR61, RZ ;  /* 0x0000003d2a047c10 */ /* 0x000fc8000ff1e0ff */
[----:B------:R-:W-:Y:S02]  /*2460*/  LEA R0, P1, R42, R3, 0x2 ;  /* 0x000000032a007211 */ /* 0x000fe400078210ff */
[----:B------:R-:W-:Y:S02]  /*2470*/  IADD3.X R5, PT, PT, RZ, UR62, RZ, P0, !PT ;  /* 0x0000003eff057c10 */ /* 0x000fe400087fe4ff */
[----:B------:R-:W-:Y:S02]  /*2480*/  IADD3.X R3, PT, PT, RZ, R26, RZ, P1, !PT ;  /* 0x0000001aff037210 */ /* 0x000fe40000ffe4ff */
[----:B------:R-:W-:Y:S02]  /*2490*/  LEA R22, P0, R4, UR38, 0x2 ;  /* 0x0000002604167c11 */ /* 0x000fe4000f8010ff */
[----:B------:R-:W-:Y:S02]  /*24a0*/  LEA R24, P1, R0, UR40, 0x2 ;  /* 0x0000002800187c11 */ /* 0x000fe4000f8210ff */
[----:B------:R-:W-:-:S02]  /*24b0*/  LEA.HI.X R23, R4, UR39, R5, 0x2, P0 ;  /* 0x0000002704177c11 */ /* 0x000fc400080f1405 */
[----:B------:R-:W-:Y:S01]  /*24c0*/  LEA.HI.X R25, R0, UR41, R3, 0x2, P1 ;  /* 0x0000002900197c11 */ /* 0x000fe200088f1403 */
[----:B------:R-:W-:Y:S01]  /*24d0*/  LDS R5, [R41+0x4] ;  /* 0x0000040029057984 */ /* 0x000fe20000000800 */
[----:B------:R-:W-:-:S03]  /*24e0*/  FMUL R3, R40, UR56 ;  /* 0x0000003828037c20 */ /* 0x000fc60008400000 */
[----:B------:R-:W0:Y:S01]  /*24f0*/  LDS R0, [R35] ;  /* 0x0000000023007984 */ /* 0x000e220000000800 */
[----:B------:R-:W-:Y:S03]  /*2500*/  BSSY.RECONVERGENT B6, `(.L_x_67) ;  /* 0x000001b000067945 */ /* 0x000fe60003800200 */
[----:B------:R1:W-:Y:S04]  /*2510*/  REDG.E.ADD.F32.FTZ.RN.STRONG.GPU desc[UR36][R22.64], R3 ;  /* 0x00000003160079a6 */ /* 0x0003e8000c12f324 */
[----:B------:R1:W-:Y:S04]  /*2520*/  REDG.E.ADD.F32.FTZ.RN.STRONG.GPU desc[UR36][R16.64], R3 ;  /* 0x00000003100079a6 */ /* 0x0003e8000c12f324 */
[----:B------:R1:W-:Y:S01]  /*2530*/  REDG.E.ADD.F32.FTZ.RN.STRONG.GPU desc[UR36][R24.64], R3 ;  /* 0x00000003180079a6 */ /* 0x0003e2000c12f324 */
[----:B0-----:R-:W-:Y:S01]  /*2540*/  FADD R0, R0, R5 ;  /* 0x0000000500007221 */ /* 0x001fe20000000000 */
[----:B------:R-:W-:-:S03]  /*2550*/  IMAD.MOV.U32 R5, RZ, RZ, 0x3bbb989d ;  /* 0x3bbb989dff057424 */ /* 0x000fc600078e00ff */
[----:B--2---:R-:W-:Y:S01]  /*2560*/  FADD R0, R0, R7 ;  /* 0x0000000700007221 */ /* 0x004fe20000000000 */
[----:B------:R-:W-:-:S03]  /*2570*/  HFMA2 R7, -RZ, RZ, 3.7421875, 0 ;  /* 0x437c0000ff077431 */ /* 0x000fc600000001ff */
        /* <DEDUP_REMOVED lines=19> */
.L_x_68:
[----:B------:R-:W-:Y:S05]  /*26b0*/  BSYNC.RECONVERGENT B6 ;  /* 0x0000000000067941 */ /* 0x000fea0003800200 */
.L_x_67:
[----:B------:R-:W2:Y:S01]  /*26c0*/  LDG.E.CONSTANT R7, desc[UR36][R18.64+0x20] ;  /* 0x0000202412077981 */ /* 0x000ea2000c1e9900 */
[----:B------:R-:W-:-:S03]  /*26d0*/  FMUL R3, R40, UR56 ;  /* 0x0000003828037c20 */ /* 0x000fc60008400000 */
        /* <DEDUP_REMOVED lines=29> */
.L_x_70:
[----:B------:R-:W-:Y:S05]  /*28b0*/  BSYNC.RECONVERGENT B6 ;  /* 0x0000000000067941 */ /* 0x000fea0003800200 */
.L_x_69:
[----:B------:R-:W2:Y:S01]  /*28c0*/  LDG.E.CONSTANT R19, desc[UR36][R18.64+0x30] ;  /* 0x0000302412137981 */ /* 0x000ea2000c1e9900 */
[----:B------:R-:W-:-:S03]  /*28d0*/  FMUL R3, R40, UR56 ;  /* 0x0000003828037c20 */ /* 0x000fc60008400000 */
[----:B------:R-:W-:Y:S04]  /*28e0*/  LDS R41, [R41+0xc] ;  /* 0x00000c0029297984 */ /* 0x000fe80000000800 */
[----:B------:R-:W0:Y:S01]  /*28f0*/  LDS R0, [R35] ;  /* 0x0000000023007984 */ /* 0x000e220000000800 */
[----:B------:R-:W-:Y:S01]  /*2900*/  HFMA2 R5, -RZ, RZ, 0.96630859375, -0.0022525787353515625 ;  /* 0x3bbb989dff057431 */ /* 0x000fe200000001ff */
[----:B------:R-:W-:Y:S02]  /*2910*/  MOV R7, 0x437c0000 ;  /* 0x437c000000077802 */ /* 0x000fe40000000f00 */
[----:B------:R1:W-:Y:S01]  /*2920*/  REDG.E.ADD.F32.FTZ.RN.STRONG.GPU desc[UR36][R22.64+0x8], R3 ;  /* 0x00000803160079a6 */ /* 0x0003e2000c12f324 */
[----:B------:R-:W-:Y:S03]  /*2930*/  BSSY.RECONVERGENT B6, `(.L_x_71) ;  /* 0x0000018000067945 */ /* 0x000fe60003800200 */
[----:B------:R1:W-:Y:S04]  /*2940*/  REDG.E.ADD.F32.FTZ.RN.STRONG.GPU desc[UR36][R16.64], R3 ;  /* 0x00000003100079a6 */ /* 0x0003e8000c12f324 */
[----:B------:R1:W-:Y:S01]  /*2950*/  REDG.E.ADD.F32.FTZ.RN.STRONG.GPU desc[UR36][R24.64+0x20], R3 ;  /* 0x00002003180079a6 */ /* 0x0003e2000c12f324 */
        /* <DEDUP_REMOVED lines=21> */
.L_x_72:
[----:B------:R-:W-:Y:S05]  /*2ab0*/  BSYNC.RECONVERGENT B6 ;  /* 0x0000000000067941 */ /* 0x000fea0003800200 */
.L_x_71:
[----:B------:R-:W-:Y:S02]  /*2ac0*/  VIADD R42, R42, 0x4 ;  /* 0x000000042a2a7836 */ /* 0x000fe40000000000 */
[----:B------:R-:W-:-:S03]  /*2ad0*/  FMUL R3, R18, UR56 ;  /* 0x0000003812037c20 */ /* 0x000fc60008400000 */
[----:B------:R-:W-:Y:S02]  /*2ae0*/  ISETP.NE.AND P0, PT, R42, UR58, PT ;  /* 0x0000003a2a007c0c */ /* 0x000fe4000bf05270 */
[----:B------:R0:W-:Y:S04]  /*2af0*/  REDG.E.ADD.F32.FTZ.RN.STRONG.GPU desc[UR36][R22.64+0xc], R3 ;  /* 0x00000c03160079a6 */ /* 0x0001e8000c12f324 */
[----:B------:R0:W-:Y:S04]  /*2b00*/  REDG.E.ADD.F32.FTZ.RN.STRONG.GPU desc[UR36][R16.64], R3 ;  /* 0x00000003100079a6 */ /* 0x0001e8000c12f324 */
[----:B------:R0:W-:Y:S03]  /*2b10*/  REDG.E.ADD.F32.FTZ.RN.STRONG.GPU desc[UR36][R24.64+0x30], R3 ;  /* 0x00003003180079a6 */ /* 0x0001e6000c12f324 */
[----:B------:R-:W-:Y:S05]  /*2b20*/  @P0 BRA `(.L_x_73) ;  /* 0xfffffff400a00947 */ /* 0x000fea000383ffff */
[----:B------:R-:W-:Y:S05]  /*2b30*/  BSYNC B7 ;  /* 0x0000000000077941 */ /* 0x000fea0003800000 */
.L_x_64:
[----:B0-----:R-:W-:-:S07]  /*2b40*/  MOV R24, UR58 ;  /* 0x0000003a00187c02 */ /* 0x001fce0008000f00 */
.L_x_63:
[----:B------:R-:W-:-:S13]  /*2b50*/  R2UR UR4, R28 ;  /* 0x000000001c0472ca */ /* 0x000fda00000e0000 */
[----:B------:R-:W-:-:S09]  /*2b60*/  UISETP.NE.AND UP0, UPT, UR4, URZ, UPT ;  /* 0x000000ff0400728c */ /* 0x000fd2000bf05270 */
[----:B------:R-:W-:Y:S05]  /*2b70*/  BRA.U !UP0, `(.L_x_62) ;  /* 0x0000000908647547 */ /* 0x000fea000b800000 */
[----:B------:R-:W-:-:S13]  /*2b80*/  R2UR UR4, R28 ;  /* 0x000000001c0472ca */ /* 0x000fda00000e0000 */
[----:B------:R-:W-:-:S09]  /*2b90*/  UISETP.NE.AND UP0, UPT, UR4, 0x1, UPT ;  /* 0x000000010400788c */ /* 0x000fd2000bf05270 */
[----:B------:R-:W-:Y:S05]  /*2ba0*/  BRA.U !UP0, `(.L_x_74) ;  /* 0x0000000508787547 */ /* 0x000fea000b800000 */
[----:B------:R-:W0:Y:S01]  /*2bb0*/  S2R R42, SR_CTAID.Z ;  /* 0x00000000002a7919 */ /* 0x000e220000002700 */
[----:B------:R-:W-:Y:S02]  /*2bc0*/  IMAD.MOV.U32 R23, RZ, RZ, 0x4 ;  /* 0x00000004ff177424 */ /* 0x000fe400078e00ff */
[----:B0-----:R-:W-:-:S05]  /*2bd0*/  IMAD R42, R42, UR54, RZ ;  /* 0x000000362a2a7c24 */ /* 0x001fca000f8e02ff */
[----:B------:R-:W-:-:S04]  /*2be0*/  IADD3 R0, PT, PT, R42, R24, RZ ;  /* 0x000000182a007210 */ /* 0x000fc80007ffe0ff */
[----:B------:R-:W-:-:S05]  /*2bf0*/  LEA R0, R0, R29, 0x2 ;  /* 0x0000001d00007211 */ /* 0x000fca00078e10ff */
[----:B------:R-:W-:Y:S01]  /*2c00*/  IMAD.WIDE R22, R0, R23, UR42 ;  /* 0x0000002a00167e25 */ /* 0x000fe2000f8e0217 */
[----:B------:R-:W0:Y:S01]  /*2c10*/  S2UR UR5, SR_CgaCtaId ;  /* 0x00000000000579c3 */ /* 0x000e220000008800 */
[----:B------:R-:W-:Y:S01]  /*2c20*/  UMOV UR4, 0x400 ;  /* 0x0000040000047882 */ /* 0x000fe20000000000 */
[----:B------:R-:W-:Y:S01]  /*2c30*/  SHF.L.U32 R25, R24, 0x2, RZ ;  /* 0x0000000218197819 */ /* 0x000fe200000006ff */
[----:B------:R-:W-:Y:S04]  /*2c40*/  LDS R0, [R35] ;  /* 0x0000000023007984 */ /* 0x000fe80000000800 */
[----:B------:R-:W2:Y:S01]  /*2c50*/  LDG.E.CONSTANT R5, desc[UR36][R22.64] ;  /* 0x0000002416057981 */ /* 0x000ea2000c1e9900 */
[----:B------:R-:W-:Y:S01]  /*2c60*/  UIADD3 UR4, UPT, UPT, UR4, 0x320, URZ ;  /* 0x0000032004047890 */ /* 0x000fe2000fffe0ff */
[----:B------:R-:W-:Y:S01]  /*2c70*/  HFMA2 R4, -RZ, RZ, 3.7421875, 0 ;  /* 0x437c0000ff047431 */ /* 0x000fe200000001ff */
[----:B------:R-:W-:Y:S02]  /*2c80*/  BSSY.RECONVERGENT B6, `(.L_x_75) ;  /* 0x0000019000067945 */ /* 0x000fe40003800200 */
[----:B0-----:R-:W-:-:S09]  /*2c90*/  ULEA UR4, UR5, UR4, 0x18 ;  /* 0x0000000405047291 */ /* 0x001fd2000f8ec0ff */
[----:B------:R-:W0:Y:S02]  /*2ca0*/  LDS R3, [R25+UR4] ;  /* 0x0000000419037984 */ /* 0x000e240008000800 */
        /* <DEDUP_REMOVED lines=22> */
.L_x_76:
[----:B------:R-:W-:Y:S05]  /*2e10*/  BSYNC.RECONVERGENT B6 ;  /* 0x0000000000067941 */ /* 0x000fea0003800200 */
.L_x_75:
[----:B------:R-:W2:Y:S01]  /*2e20*/  LDG.E.CONSTANT R23, desc[UR36][R22.64+0x10] ;  /* 0x0000102416177981 */ /* 0x000ea2000c1e9900 */
[----:B------:R-:W0:Y:S01]  /*2e30*/  S2UR UR5, SR_CgaCtaId ;  /* 0x00000000000579c3 */ /* 0x000e220000008800 */
[----:B------:R-:W-:Y:S01]  /*2e40*/  LEA R42, R42, R29, 0x2 ;  /* 0x0000001d2a2a7211 */ /* 0x000fe200078e10ff */
[----:B------:R-:W-:Y:S01]  /*2e50*/  UMOV UR4, 0x400 ;  /* 0x0000040000047882 */ /* 0x000fe20000000000 */
[----:B------:R-:W-:Y:S01]  /*2e60*/  IADD3 R3, P0, PT, R24, UR61, RZ ;  /* 0x0000003d18037c10 */ /* 0x000fe2000ff1e0ff */
[----:B------:R-:W-:Y:S01]  /*2e70*/  UIADD3 UR4, UPT, UPT, UR4, 0x320, URZ ;  /* 0x0000032004047890 */ /* 0x000fe2000fffe0ff */
[----:B------:R-:W-:Y:S02]  /*2e80*/  IADD3 R0, P1, PT, R25, R42, RZ ;  /* 0x0000002a19007210 */ /* 0x000fe40007f3e0ff */
[----:B------:R-:W-:Y:S02]  /*2e90*/  IADD3.X R6, PT, PT, RZ, UR62, RZ, P0, !PT ;  /* 0x0000003eff067c10 */ /* 0x000fe400087fe4ff */
[----:B------:R-:W-:Y:S01]  /*2ea0*/  LEA R18, P0, R3, UR38, 0x2 ;  /* 0x0000002603127c11 */ /* 0x000fe2000f8010ff */
[----:B------:R-:W-:Y:S01]  /*2eb0*/  IMAD.X R5, RZ, RZ, R26, P1 ;  /* 0x000000ffff057224 */ /* 0x000fe200008e061a */
[----:B------:R-:W-:-:S02]  /*2ec0*/  LEA R4, P1, R0, UR40, 0x2 ;  /* 0x0000002800047c11 */ /* 0x000fc4000f8210ff */
[----:B------:R-:W-:Y:S01]  /*2ed0*/  LEA.HI.X R19, R3, UR39, R6, 0x2, P0 ;  /* 0x0000002703137c11 */ /* 0x000fe200080f1406 */
[----:B------:R-:W-:Y:S01]  /*2ee0*/  FMUL R3, R40, UR56 ;  /* 0x0000003828037c20 */ /* 0x000fe20008400000 */
[----:B------:R-:W-:Y:S02]  /*2ef0*/  LEA.HI.X R5, R0, UR41, R5, 0x2, P1 ;  /* 0x0000002900057c11 */ /* 0x000fe400088f1405 */
[----:B------:R-:W-:Y:S04]  /*2f00*/  LDS R0, [R35] ;  /* 0x0000000023007984 */ /* 0x000fe80000000800 */
[----:B------:R-:W-:Y:S01]  /*2f10*/  REDG.E.ADD.F32.FTZ.RN.STRONG.GPU desc[UR36][R18.64], R3 ;  /* 0x00000003120079a6 */ /* 0x000fe2000c12f324 */
[----:B0-----:R-:W-:-:S03]  /*2f20*/  ULEA UR4, UR5, UR4, 0x18 ;  /* 0x0000000405047291 */ /* 0x001fc6000f8ec0ff */
[----:B------:R-:W-:Y:S04]  /*2f30*/  REDG.E.ADD.F32.FTZ.RN.STRONG.GPU desc[UR36][R16.64], R3 ;  /* 0x00000003100079a6 */ /* 0x000fe8000c12f324 */
[----:B------:R0:W-:Y:S01]  /*2f40*/  REDG.E.ADD.F32.FTZ.RN.STRONG.GPU desc[UR36][R4.64], R3 ;  /* 0x00000003040079a6 */ /* 0x0001e2000c12f324 */
[----:B------:R-:W-:Y:S03]  /*2f50*/  BSSY.RECONVERGENT B6, `(.L_x_77) ;  /* 0x0000019000067945 */ /* 0x000fe60003800200 */
[----:B------:R-:W1:Y:S01]  /*2f60*/  LDS R7, [R25+UR4+0x4] ;  /* 0x0000040419077984 */ /* 0x000e620008000800 */
[----:B0-----:R-:W-:Y:S02]  /*2f70*/  HFMA2 R4, -RZ, RZ, 3.7421875, 0 ;  /* 0x437c0000ff047431 */ /* 0x001fe400000001ff */
[----:B-1----:R-:W-:Y:S01]  /*2f80*/  FADD R0, R0, R7 ;  /* 0x0000000700007221 */ /* 0x002fe20000000000 */
        /* <DEDUP_REMOVED lines=21> */
.L_x_78:
[----:B------:R-:W-:Y:S05]  /*30e0*/  BSYNC.RECONVERGENT B6 ;  /* 0x0000000000067941 */ /* 0x000fea0003800200 */
.L_x_77:
[----:B------:R-:W-:Y:S01]  /*30f0*/  IADD3 R25, PT, PT, R25, 0x4, RZ ;  /* 0x0000000419197810 */ /* 0x000fe20007ffe0ff */
[----:B------:R-:W-:-:S03]  /*3100*/  FMUL R3, R22, UR56 ;  /* 0x0000003816037c20 */ /* 0x000fc60008400000 */
[----:B------:R-:W-:Y:S02]  /*3110*/  IADD3 R25, P0, PT, R25, R42, RZ ;  /* 0x0000002a19197210 */ /* 0x000fe40007f1e0ff */
[----:B------:R0:W-:Y:S02]  /*3120*/  REDG.E.ADD.F32.FTZ.RN.STRONG.GPU desc[UR36][R18.64+0x4], R3 ;  /* 0x00000403120079a6 */ /* 0x0001e4000c12f324 */
[----:B------:R-:W-:Y:S02]  /*3130*/  IADD3.X R0, PT, PT, RZ, R26, RZ, P0, !PT ;  /* 0x0000001aff007210 */ /* 0x000fe400007fe4ff */
[C---:B------:R-:W-:Y:S01]  /*3140*/  LEA R4, P0, R25.reuse, UR40, 0x2 ;  /* 0x0000002819047c11 */ /* 0x040fe2000f8010ff */
[----:B------:R0:W-:Y:S03]  /*3150*/  REDG.E.ADD.F32.FTZ.RN.STRONG.GPU desc[UR36][R16.64], R3 ;  /* 0x00000003100079a6 */ /* 0x0001e6000c12f324 */
[----:B------:R-:W-:-:S05]  /*3160*/  LEA.HI.X R5, R25, UR41, R0, 0x2, P0 ;  /* 0x0000002919057c11 */ /* 0x000fca00080f1400 */
[----:B------:R0:W-:Y:S01]  /*3170*/  REDG.E.ADD.F32.FTZ.RN.STRONG.GPU desc[UR36][R4.64], R3 ;  /* 0x00000003040079a6 */ /* 0x0001e2000c12f324 */
[----:B------:R-:W-:-:S07]  /*3180*/  VIADD R24, R24, 0x2 ;  /* 0x0000000218187836 */ /* 0x000fce0000000000 */
.L_x_74:
[----:B------:R-:W-:-:S13]  /*3190*/  R2UR UR4, R2 ;  /* 0x00000000020472ca */ /* 0x000fda00000e0000 */
[----:B------:R-:W-:-:S09]  /*31a0*/  UISETP.NE.AND UP0, UPT, UR4, URZ, UPT ;  /* 0x000000ff0400728c */ /* 0x000fd2000bf05270 */
[----:B------:R-:W-:Y:S05]  /*31b0*/  BRA.U !UP0, `(.L_x_62) ;  /* 0x0000000108d47547 */ /* 0x000fea000b800000 */
[----:B0-----:R-:W0:Y:S01]  /*31c0*/  S2R R18, SR_CTAID.Z ;  /* 0x0000000000127919 */ /* 0x001e220000002700 */
[----:B------:R-:W-:Y:S01]  /*31d0*/  MOV R5, 0x4 ;  /* 0x0000000400057802 */ /* 0x000fe20000000f00 */
[----:B0-----:R-:W-:-:S05]  /*31e0*/  IMAD R18, R18, UR54, RZ ;  /* 0x0000003612127c24 */ /* 0x001fca000f8e02ff */
[----:B------:R-:W-:-:S04]  /*31f0*/  IADD3 R0, PT, PT, R18, R24, RZ ;  /* 0x0000001812007210 */ /* 0x000fc80007ffe0ff */
[----:B------:R-:W-:-:S05]  /*3200*/  LEA R0, R0, R29, 0x2 ;  /* 0x0000001d00007211 */ /* 0x000fca00078e10ff */
[----:B------:R-:W-:Y:S01]  /*3210*/  IMAD.WIDE R4, R0, R5, UR42 ;  /* 0x0000002a00047e25 */ /* 0x000fe2000f8e0205 */
[----:B------:R-:W0:Y:S01]  /*3220*/  S2UR UR5, SR_CgaCtaId ;  /* 0x00000000000579c3 */ /* 0x000e220000008800 */
[----:B------:R-:W-:Y:S01]  /*3230*/  UMOV UR4, 0x400 ;  /* 0x0000040000047882 */ /* 0x000fe20000000000 */
[----:B------:R-:W-:Y:S04]  /*3240*/  LDS R0, [R35] ;  /* 0x0000000023007984 */ /* 0x000fe80000000800 */
[----:B------:R1:W2:Y:S01]  /*3250*/  LDG.E.CONSTANT R5, desc[UR36][R4.64] ;  /* 0x0000002404057981 */ /* 0x0002a2000c1e9900 */
[----:B------:R-:W-:Y:S01]  /*3260*/  UIADD3 UR4, UPT, UPT, UR4, 0x320, URZ ;  /* 0x0000032004047890 */ /* 0x000fe2000fffe0ff */
[----:B------:R-:W-:Y:S01]  /*3270*/  IMAD.SHL.U32 R6, R24, 0x4, RZ ;  /* 0x0000000418067824 */ /* 0x000fe200078e00ff */
[----:B------:R-:W-:Y:S01]  /*3280*/  BSSY.RECONVERGENT B6, `(.L_x_79) ;  /* 0x000001a000067945 */ /* 0x000fe20003800200 */
[----:B-1----:R-:W-:Y:S01]  /*3290*/  MOV R4, 0x437c0000 ;  /* 0x437c000000047802 */ /* 0x002fe20000000f00 */
[----:B0-----:R-:W-:-:S09]  /*32a0*/  ULEA UR4, UR5, UR4, 0x18 ;  /* 0x0000000405047291 */ /* 0x001fd2000f8ec0ff */
[----:B------:R-:W0:Y:S02]  /*32b0*/  LDS R3, [R6+UR4] ;  /* 0x0000000406037984 */ /* 0x000e240008000800 */
[----:B0-----:R-:W-:Y:S01]  /*32c0*/  FADD R0, R0, R3 ;  /* 0x0000000300007221 */ /* 0x001fe20000000000 */
[----:B------:R-:W-:-:S03]  /*32d0*/  HFMA2 R3, -RZ, RZ, 0.96630859375, -0.0022525787353515625 ;  /* 0x3bbb989dff037431 */ /* 0x000fc600000001ff */
        /* <DEDUP_REMOVED lines=20> */
.L_x_80:
[----:B------:R-:W-:Y:S05]  /*3420*/  BSYNC.RECONVERGENT B6 ;  /* 0x0000000000067941 */ /* 0x000fea0003800200 */
.L_x_79:
[----:B------:R-:W-:Y:S01]  /*3430*/  LEA R3, R18, R29, 0x2 ;  /* 0x0000001d12037211 */ /* 0x000fe200078e10ff */
[----:B------:R-:W-:Y:S01]  /*3440*/  FMUL R19, R19, UR56 ;  /* 0x0000003813137c20 */ /* 0x000fe20008400000 */
[C---:B------:R-:W-:Y:S02]  /*3450*/  SHF.L.U32 R0, R24.reuse, 0x2, RZ ;  /* 0x0000000218007819 */ /* 0x040fe400000006ff */
[----:B------:R-:W-:Y:S02]  /*3460*/  IADD3 R24, P0, PT, R24, UR61, RZ ;  /* 0x0000003d18187c10 */ /* 0x000fe4000ff1e0ff */
[----:B------:R-:W-:-:S03]  /*3470*/  IADD3 R0, P1, PT, R0, R3, RZ ;  /* 0x0000000300007210 */ /* 0x000fc60007f3e0ff */
[----:B------:R-:W-:Y:S01]  /*3480*/  IMAD.X R5, RZ, RZ, UR62, P0 ;  /* 0x0000003eff057e24 */ /* 0x000fe200080e06ff */
[----:B------:R-:W-:Y:S02]  /*3490*/  LEA R4, P0, R24, UR38, 0x2 ;  /* 0x0000002618047c11 */ /* 0x000fe4000f8010ff */
[----:B------:R-:W-:Y:S02]  /*34a0*/  IADD3.X R3, PT, PT, RZ, R26, RZ, P1, !PT ;  /* 0x0000001aff037210 */ /* 0x000fe40000ffe4ff */
[----:B------:R-:W-:Y:S02]  /*34b0*/  LEA R6, P1, R0, UR40, 0x2 ;  /* 0x0000002800067c11 */ /* 0x000fe4000f8210ff */
[----:B------:R-:W-:Y:S02]  /*34c0*/  LEA.HI.X R5, R24, UR39, R5, 0x2, P0 ;  /* 0x0000002718057c11 */ /* 0x000fe400080f1405 */
[----:B------:R-:W-:-:S03]  /*34d0*/  LEA.HI.X R7, R0, UR41, R3, 0x2, P1 ;  /* 0x0000002900077c11 */ /* 0x000fc600088f1403 */
[----:B------:R1:W-:Y:S04]  /*34e0*/  REDG.E.ADD.F32.FTZ.RN.STRONG.GPU desc[UR36][R4.64], R19 ;  /* 0x00000013040079a6 */ /* 0x0003e8000c12f324 */
[----:B------:R1:W-:Y:S04]  /*34f0*/  REDG.E.ADD.F32.FTZ.RN.STRONG.GPU desc[UR36][R16.64], R19 ;  /* 0x00000013100079a6 */ /* 0x0003e8000c12f324 */
[----:B------:R1:W-:Y:S02]  /*3500*/  REDG.E.ADD.F32.FTZ.RN.STRONG.GPU desc[UR36][R6.64], R19 ;  /* 0x00000013060079a6 */ /* 0x0003e4000c12f324 */
.L_x_62:
[----:B------:R-:W2:Y:S01]  /*3510*/  LDCU UR4, c[0x0][0x3b4] ;  /* 0x00007680ff0477ac */ /* 0x000ea20008000800 */
[----:B0-----:R-:W0:Y:S01]  /*3520*/  S2R R3, SR_TID.X ;  /* 0x0000000000037919 */ /* 0x001e220000002100 */
[----:B------:R-:W3:Y:S01]  /*3530*/  LDC R8, c[0x0][0x3bc] ;  /* 0x0000ef00ff087b82 */ /* 0x000ee20000000800 */
[----:B-1----:R-:W-:Y:S01]  /*3540*/  IMAD.U32 R5, RZ, RZ, UR48 ;  /* 0x00000030ff057e24 */ /* 0x002fe2000f8e00ff */
[----:B------:R-:W1:Y:S01]  /*3550*/  LDCU UR5, c[0x0][0x3bc] ;  /* 0x00007780ff0577ac */ /* 0x000e620008000800 */
[----:B------:R-:W-:Y:S02]  /*3560*/  MOV R7, UR49 ;  /* 0x0000003100077c02 */ /* 0x000fe40008000f00 */
[----:B------:R-:W-:Y:S01]  /*3570*/  MOV R11, 0x4 ;  /* 0x00000004000b7802 */ /* 0x000fe20000000f00 */
[----:B--2---:R-:W-:-:S04]  /*3580*/  UIMAD UR4, UR49, UR4, URZ ;  /* 0x00000004310472a4 */ /* 0x004fc8000f8e02ff */
[----:B------:R-:W-:Y:S01]  /*3590*/  UIMAD UR4, UR52, UR4, URZ ;  /* 0x00000004340472a4 */ /* 0x000fe2000f8e02ff */
[----:B-1----:R-:W-:Y:S01]  /*35a0*/  MOV R9, UR5 ;  /* 0x0000000500097c02 */ /* 0x002fe20008000f00 */
[----:B---3--:R-:W-:-:S04]  /*35b0*/  IMAD R0, R8, UR50, R8 ;  /* 0x0000003208007c24 */ /* 0x008fc8000f8e0208 */
[----:B------:R-:W-:Y:S01]  /*35c0*/  MOV R4, UR4 ;  /* 0x0000000400047c02 */ /* 0x000fe20008000f00 */
[----:B------:R-:W-:Y:S05]  /*35d0*/  WARPSYNC.ALL ;  /* 0x0000000000007948 */ /* 0x000fea0003800000 */
[----:B------:R-:W-:Y:S01]  /*35e0*/  IMAD R9, R9, UR51, RZ ;  /* 0x0000003309097c24 */ /* 0x000fe2000f8e02ff */
[----:B0-----:R-:W-:Y:S02]  /*35f0*/  IADD3 R4, PT, PT, R4, UR47, R3 ;  /* 0x0000002f04047c10 */ /* 0x001fe4000fffe003 */
[----:B------:R-:W-:Y:S02]  /*3600*/  IADD3 R0, PT, PT, R0, R3, RZ ;  /* 0x0000000300007210 */ /* 0x000fe40007ffe0ff */
[----:B------:R-:W-:-:S03]  /*3610*/  IADD3 R4, PT, PT, R9, R4, RZ ;  /* 0x0000000409047210 */ /* 0x000fc60007ffe0ff */
[----:B------:R-:W-:Y:S02]  /*3620*/  IMAD R0, R5, UR59, R0 ;  /* 0x0000003b05007c24 */ /* 0x000fe4000f8e0200 */
[----:B------:R-:W-:Y:S02]  /*3630*/  IMAD.MOV.U32 R5, RZ, RZ, 0x4 ;  /* 0x00000004ff057424 */ /* 0x000fe400078e00ff */
[----:B------:R-:W-:Y:S02]  /*3640*/  IMAD R6, R7, UR59, R4 ;  /* 0x0000003b07067c24 */ /* 0x000fe4000f8e0204 */
[----:B------:R-:W-:Y:S01]  /*3650*/  IMAD.WIDE R4, R0, R5, UR38 ;  /* 0x0000002600047e25 */ /* 0x000fe2000f8e0205 */
[----:B------:R-:W-:Y:S03]  /*3660*/  BAR.SYNC.DEFER_BLOCKING 0x0 ;  /* 0x0000000000007b1d */ /* 0x000fe60000010000 */
[----:B------:R-:W-:-:S03]  /*3670*/  IMAD.WIDE R6, R6, R11, UR44 ;  /* 0x0000002c06067e25 */ /* 0x000fc6000f8e020b */
[----:B------:R-:W2:Y:S04]  /*3680*/  LDG.E R5, desc[UR36][R4.64] ;  /* 0x0000002404057981 */ /* 0x000ea8000c1e1900 */
[----:B------:R-:W3:Y:S01]  /*3690*/  LDG.E R6, desc[UR36][R6.64] ;  /* 0x0000002406067981 */ /* 0x000ee2000c1e1900 */
[----:B------:R-:W-:-:S03]  /*36a0*/  ISETP.GE.AND P0, PT, R8, 0x1, PT ;  /* 0x000000010800780c */ /* 0x000fc60003f06270 */
[----:B--2---:R0:W-:Y:S04]  /*36b0*/  STS [R34], R5 ;  /* 0x0000000522007388 */ /* 0x0041e80000000800 */
[----:B---3--:R0:W-:Y:S01]  /*36c0*/  STS [R35], R6 ;  /* 0x0000000623007388 */ /* 0x0081e20000000800 */
[----:B------:R-:W-:Y:S06]  /*36d0*/  BAR.SYNC.DEFER_BLOCKING 0x0 ;  /* 0x0000000000007b1d */ /* 0x000fec0000010000 */
[----:B------:R-:W-:Y:S05]  /*36e0*/  @!P0 BRA `(.L_x_81) ;  /* 0x0000000c00a08947 */ /* 0x000fea0003800000 */
[----:B------:R-:W-:Y:S01]  /*36f0*/  R2UR UR4, R37 ;  /* 0x00000000250472ca */ /* 0x000fe200000e0000 */
[----:B------:R-:W1:Y:S01]  /*3700*/  S2UR UR5, SR_CTAID.Z ;  /* 0x00000000000579c3 */ /* 0x000e620000002700 */
[----:B------:R-:W-:-:S04]  /*3710*/  MOV R4, UR47 ;  /* 0x0000002f00047c02 */ /* 0x000fc80008000f00 */
[----:B------:R-:W-:-:S07]  /*3720*/  SHF.R.S32.HI R4, RZ, 0x1f, R4 ;  /* 0x0000001fff047819 */ /* 0x000fce0000011404 */
[----:B------:R-:W-:Y:S01]  /*3730*/  IADD3 R0, PT, PT, R3, UR4, RZ ;  /* 0x0000000403007c10 */ /* 0x000fe2000fffe0ff */
[----:B------:R-:W-:Y:S01]  /*3740*/  UIMAD UR4, UR50, UR48, UR48 ;  /* 0x00000030320472a4 */ /* 0x000fe2000f8e0230 */
[----:B------:R-:W-:Y:S02]  /*3750*/  SHF.R.S32.HI R3, RZ, 0x1f, R9 ;  /* 0x0000001fff037819 */ /* 0x000fe40000011409 */
[----:B------:R-:W-:Y:S01]  /*3760*/  IADD3 R0, P0, P1, R9, UR47, R0 ;  /* 0x0000002f09007c10 */ /* 0x000fe2000f91e000 */
[----:B------:R-:W-:-:S03]  /*3770*/  UIADD3 UR60, UP0, UPT, UR60, UR4, URZ ;  /* 0x000000043c3c7290 */ /* 0x000fc6000ff1e0ff */
[----:B------:R-:W-:Y:S01]  /*3780*/  IADD3.X R4, PT, PT, R3, RZ, R4, P0, P1 ;  /* 0x000000ff03047210 */ /* 0x000fe200007e2404 */
[----:B------:R-:W-:Y:S01]  /*3790*/  ULEA.HI.X.SX32 UR8, UR4, URZ, 0x1, UP0 ;  /* 0x000000ff04087291 */ /* 0x000fe200080f0eff */
[C---:B------:R-:W-:Y:S01]  /*37a0*/  IADD3 R3, P0, PT, R39.reuse, R0, RZ ;  /* 0x0000000027037210 */ /* 0x040fe20007f1e0ff */
[----:B------:R-:W-:Y:S01]  /*37b0*/  VIADD R0, R8, 0xffffffff ;  /* 0xffffffff08007836 */ /* 0x000fe20000000000 */
[----:B-1----:R-:W-:Y:S02]  /*37c0*/  UIMAD UR9, UR54, UR5, URZ ;  /* 0x00000005360972a4 */ /* 0x002fe4000f8e02ff */
[----:B------:R-:W-:Y:S01]  /*37d0*/  LEA.HI.X.SX32 R4, R39, R4, 0x1, P0 ;  /* 0x0000000427047211 */ /* 0x000fe200000f0eff */
[----:B------:R-:W-:Y:S01]  /*37e0*/  UMOV UR4, URZ ;  /* 0x000000ff00047c82 */ /* 0x000fe20008000000 */
[----:B------:R-:W-:Y:S02]  /*37f0*/  ISETP.GE.U32.AND P0, PT, R0, 0x3, PT ;  /* 0x000000030000780c */ /* 0x000fe40003f06070 */
[----:B------:R-:W-:-:S02]  /*3800*/  LEA R8, P1, R3, UR44, 0x2 ;  /* 0x0000002c03087c11 */ /* 0x000fc4000f8210ff */
[----:B------:R-:W-:Y:S02]  /*3810*/  MOV R0, UR9 ;  /* 0x0000000900007c02 */ /* 0x000fe40008000f00 */
[----:B------:R-:W-:Y:S02]  /*3820*/  LEA.HI.X R9, R3, UR45, R4, 0x2, P1 ;  /* 0x0000002d03097c11 */ /* 0x000fe400088f1404 */
[----:B------:R-:W-:-:S05]  /*3830*/  LEA R0, R0, R29, 0x2 ;  /* 0x0000001d00007211 */ /* 0x000fca00078e10ff */
[----:B------:R-:W-:Y:S05]  /*3840*/  @!P0 BRA `(.L_x_82) ;  /* 0x00000004007c8947 */ /* 0x000fea0003800000 */
[----:B------:R-:W-:-:S05]  /*3850*/  UMOV UR4, URZ ;  /* 0x000000ff00047c82 */ /* 0x000fca0008000000 */
.L_x_83:
[----:B------:R-:W-:Y:S01]  /*3860*/  UIADD3 UR5, UPT, UPT, UR9, UR4, URZ ;  /* 0x0000000409057290 */ /* 0x000fe2000fffe0ff */
[----:B------:R-:W-:Y:S01]  /*3870*/  HFMA2 R10, -RZ, RZ, 0, 2.384185791015625e-07 ;  /* 0x00000004ff0a7431 */ /* 0x000fe200000001ff */
[----:B------:R-:W1:Y:S01]  /*3880*/  S2UR UR6, SR_CgaCtaId ;  /* 0x00000000000679c3 */ /* 0x000e620000008800 */
[----:B------:R-:W-:Y:S01]  /*3890*/  USHF.L.U32 UR7, UR4, 0x2, URZ ;  /* 0x0000000204077899 */ /* 0x000fe200080006ff */
[----:B------:R-:W-:Y:S02]  /*38a0*/  LDS R12, [R35] ;  /* 0x00000000230c7984 */ /* 0x000fe40000000800 */
[----:B------:R-:W-:-:S05]  /*38b0*/  MOV R4, UR5 ;  /* 0x0000000500047c02 */ /* 0x000fca0008000f00 */
[----:B------:R-:W-:-:S05]  /*38c0*/  IMAD R3, R4, 0x4, R29 ;  /* 0x0000000404037824 */ /* 0x000fca00078e021d */
[----:B------:R-:W-:-:S05]  /*38d0*/  IADD3 R3, PT, PT, R3, 0x1, RZ ;  /* 0x0000000103037810 */ /* 0x000fca0007ffe0ff */
[----:B------:R-:W-:-:S05]  /*38e0*/  IMAD.WIDE R10, R3, R10, UR42 ;  /* 0x0000002a030a7e25 */ /* 0x000fca000f8e020a */
[----:B------:R-:W2:Y:S04]  /*38f0*/  LDG.E.CONSTANT R3, desc[UR36][R10.64] ;  /* 0x000000240a037981 */ /* 0x000ea8000c1e9900 */
[----:B------:R-:W3:Y:S04]  /*3900*/  LDG.E.CONSTANT R14, desc[UR36][R10.64+0x10] ;  /* 0x000010240a0e7981 */ /* 0x000ee8000c1e9900 */
[----:B------:R-:W4:Y:S04]  /*3910*/  LDG.E.CONSTANT R15, desc[UR36][R10.64+0x20] ;  /* 0x000020240a0f7981 */ /* 0x000f28000c1e9900 */
[----:B------:R5:W4:Y:S01]  /*3920*/  LDG.E.CONSTANT R16, desc[UR36][R10.64+0x30] ;  /* 0x000030240a107981 */ /* 0x000b22000c1e9900 */
[----:B------:R-:W-:Y:S01]  /*3930*/  UMOV UR5, 0x400 ;  /* 0x0000040000057882 */ /* 0x000fe20000000000 */
[----:B------:R-:W-:Y:S01]  /*3940*/  MOV R7, UR7 ;  /* 0x0000000700077c02 */ /* 0x000fe20008000f00 */
[----:B------:R-:W-:-:S04]  /*3950*/  UIADD3 UR5, UPT, UPT, UR5, 0x320, URZ ;  /* 0x0000032005057890 */ /* 0x000fc8000fffe0ff */
[----:B-1----:R-:W-:-:S09]  /*3960*/  ULEA UR5, UR6, UR5, 0x18 ;  /* 0x0000000506057291 */ /* 0x002fd2000f8ec0ff */
[----:B0-----:R-:W0:Y:S01]  /*3970*/  LDS.128 R4, [R7+UR5] ;  /* 0x0000000507047984 */ /* 0x001e220008000c00 */
[----:B------:R-:W-:-:S04]  /*3980*/  UIADD3 UR5, UP0, UPT, UR4, UR60, URZ ;  /* 0x0000003c04057290 */ /* 0x000fc8000ff1e0ff */
[----:B------:R-:W-:Y:S01]  /*3990*/  UIADD3.X UR6, UPT, UPT, URZ, UR8, URZ, UP0, !UPT ;  /* 0x00000008ff067290 */ /* 0x000fe200087fe4ff */
[----:B0-----:R-:W-:Y:S01]  /*39a0*/  FADD R4, R4, R12 ;  /* 0x0000000c04047221 */ /* 0x001fe20000000000 */
[C---:B------:R-:W-:Y:S01]  /*39b0*/  FADD R5, R12.reuse, R5 ;  /* 0x000000050c057221 */ /* 0x040fe20000000000 */
[C---:B------:R-:W-:Y:S01]  /*39c0*/  FADD R6, R12.reuse, R6 ;  /* 0x000000060c067221 */ /* 0x040fe20000000000 */
[----:B------:R-:W-:Y:S01]  /*39d0*/  FADD R7, R12, R7 ;  /* 0x000000070c077221 */ /* 0x000fe20000000000 */
[----:B--2---:R-:W-:Y:S01]  /*39e0*/  FADD R3, R4, R3 ;  /* 0x0000000304037221 */ /* 0x004fe20000000000 */
[----:B------:R-:W-:-:S03]  /*39f0*/  IMAD.MOV.U32 R4, RZ, RZ, 0x3bbb989d ;  /* 0x3bbb989dff047424 */ /* 0x000fc600078e00ff */
[----:B-----5:R-:W-:Y:S01]  /*3a00*/  FADD R11, R3, -UR55 ;  /* 0x80000037030b7e21 */ /* 0x020fe20008000000 */
[----:B---3--:R-:W-:Y:S01]  /*3a10*/  FADD R14, R5, R14 ;  /* 0x0000000e050e7221 */ /* 0x008fe20000000000 */
[----:B------:R-:W-:Y:S01]  /*3a20*/  MOV R5, 0x437c0000 ;  /* 0x437c000000057802 */ /* 0x000fe20000000f00 */
[----:B----4-:R-:W-:Y:S01]  /*3a30*/  FADD R15, R6, R15 ;  /* 0x0000000f060f7221 */ /* 0x010fe20000000000 */
[-C--:B------:R-:W-:Y:S01]  /*3a40*/  FFMA.SAT R10, R11, R4.reuse, 0.5 ;  /* 0x3f0000000b0a7423 */ /* 0x080fe20000002004 */
[----:B------:R-:W-:Y:S02]  /*3a50*/  FADD R13, R14, -UR55 ;  /* 0x800000370e0d7e21 */ /* 0x000fe40008000000 */
[----:B------:R-:W-:Y:S01]  /*3a60*/  FADD R15, R15, -UR55 ;  /* 0x800000370f0f7e21 */ /* 0x000fe20008000000 */
[----:B------:R-:W-:Y:S01]  /*3a70*/  FADD R7, R7, R16 ;  /* 0x0000001007077221 */ /* 0x000fe20000000000 */
[-C--:B------:R-:W-:Y:S01]  /*3a80*/  FFMA.RM R3, R10, R5.reuse, 12582913 ;  /* 0x4b4000010a037423 */ /* 0x080fe20000004005 */
[-C--:B------:R-:W-:Y:S01]  /*3a90*/  FFMA.SAT R6, R13, R4.reuse, 0.5 ;  /* 0x3f0000000d067423 */ /* 0x080fe20000002004 */
[-C--:B------:R-:W-:Y:S01]  /*3aa0*/  FFMA.SAT R14, R15, R4.reuse, 0.5 ;  /* 0x3f0000000f0e7423 */ /* 0x080fe20000002004 */
[----:B------:R-:W-:Y:S01]  /*3ab0*/  FADD R17, R7, -UR55 ;  /* 0x8000003707117e21 */ /* 0x000fe20008000000 */
[----:B------:R-:W-:Y:S01]  /*3ac0*/  FADD R10, R3, -12583039 ;  /* 0xcb40007f030a7421 */ /* 0x000fe20000000000 */
[-C--:B------:R-:W-:Y:S01]  /*3ad0*/  FFMA.RM R6, R6, R5.reuse, 12582913 ;  /* 0x4b40000106067423 */ /* 0x080fe20000004005 */
[-C--:B------:R-:W-:Y:S01]  /*3ae0*/  FFMA.RM R7, R14, R5.reuse, 12582913 ;  /* 0x4b4000010e077423 */ /* 0x080fe20000004005 */
[----:B------:R-:W-:Y:S01]  /*3af0*/  FFMA.SAT R14, R17, R4, 0.5 ;  /* 0x3f000000110e7423 */ /* 0x000fe20000002004 */
[----:B------:R-:W-:Y:S01]  /*3b00*/  FFMA R10, R11, 1.4426950216293334961, -R10 ;  /* 0x3fb8aa3b0b0a7823 */ /* 0x000fe2000000080a */
[----:B------:R-:W-:Y:S01]  /*3b10*/  FADD R12, R6, -12583039 ;  /* 0xcb40007f060c7421 */ /* 0x000fe20000000000 */
[----:B------:R-:W-:Y:S01]  /*3b20*/  FADD R4, R7, -12583039 ;  /* 0xcb40007f07047421 */ /* 0x000fe20000000000 */
[----:B------:R-:W-:Y:S01]  /*3b30*/  FFMA.RM R14, R14, R5, 12582913 ;  /* 0x4b4000010e0e7423 */ /* 0x000fe20000004005 */
[----:B------:R-:W-:Y:S01]  /*3b40*/  FFMA R10, R11, 1.925963033500011079e-08, R10 ;  /* 0x32a570600b0a7823 */ /* 0x000fe2000000000a */
[----:B------:R-:W-:Y:S01]  /*3b50*/  FFMA R12, R13, 1.4426950216293334961, -R12 ;  /* 0x3fb8aa3b0d0c7823 */ /* 0x000fe2000000080c */
[----:B------:R-:W-:Y:S01]  /*3b60*/  FFMA R4, R15, 1.4426950216293334961, -R4 ;  /* 0x3fb8aa3b0f047823 */ /* 0x000fe20000000804 */
[----:B------:R-:W-:Y:S01]  /*3b70*/  FADD R16, R14, -12583039 ;  /* 0xcb40007f0e107421 */ /* 0x000fe20000000000 */
[----:B------:R-:W-:Y:S01]  /*3b80*/  IADD3 R5, P0, PT, R0, UR7, RZ ;  /* 0x0000000700057c10 */ /* 0x000fe2000ff1e0ff */
[----:B------:R-:W-:Y:S01]  /*3b90*/  FFMA R12, R13, 1.925963033500011079e-08, R12 ;  /* 0x32a570600d0c7823 */ /* 0x000fe2000000000c */
[----:B------:R-:W0:Y:S01]  /*3ba0*/  MUFU.EX2 R10, R10 ;  /* 0x0000000a000a7308 */ /* 0x000e220000000800 */
[----:B------:R-:W-:Y:S01]  /*3bb0*/  FFMA R15, R15, 1.925963033500011079e-08, R4 ;  /* 0x32a570600f0f7823 */ /* 0x000fe20000000004 */
[----:B------:R-:W-:Y:S01]  /*3bc0*/  FFMA R16, R17, 1.4426950216293334961, -R16 ;  /* 0x3fb8aa3b11107823 */ /* 0x000fe20000000810 */
[----:B------:R-:W-:Y:S01]  /*3bd0*/  ULEA UR7, UP0, UR5, UR38, 0x2 ;  /* 0x0000002605077291 */ /* 0x000fe2000f8010ff */
[----:B------:R-:W-:Y:S01]  /*3be0*/  SHF.L.U32 R3, R3, 0x17, RZ ;  /* 0x0000001703037819 */ /* 0x000fe200000006ff */
[----:B------:R-:W-:-:S02]  /*3bf0*/  IMAD.SHL.U32 R6, R6, 0x800000, RZ ;  /* 0x0080000006067824 */ /* 0x000fc400078e00ff */
[----:B------:R-:W-:Y:S01]  /*3c00*/  FFMA R16, R17, 1.925963033500011079e-08, R16 ;  /* 0x32a5706011107823 */ /* 0x000fe20000000010 */
[----:B------:R-:W-:Y:S01]  /*3c10*/  ULEA.HI.X UR6, UR5, UR39, UR6, 0x2, UP0 ;  /* 0x0000002705067291 */ /* 0x000fe200080f1406 */
[----:B------:R1:W2:Y:S01]  /*3c20*/  MUFU.EX2 R11, R12 ;  /* 0x0000000c000b7308 */ /* 0x0002a20000000800 */
[----:B------:R-:W-:-:S07]  /*3c30*/  SHF.L.U32 R14, R14, 0x17, RZ ;  /* 0x000000170e0e7819 */ /* 0x000fce00000006ff */
[----:B------:R-:W3:Y:S01]  /*3c40*/  MUFU.EX2 R15, R15 ;  /* 0x0000000f000f7308 */ /* 0x000ee20000000800 */
[----:B0-----:R-:W-:Y:S01]  /*3c50*/  FMUL R3, R3, R10 ;  /* 0x0000000a03037220 */ /* 0x001fe20000400000 */
[----:B-1----:R-:W-:Y:S02]  /*3c60*/  IADD3.X R12, PT, PT, RZ, R26, RZ, P0, !PT ;  /* 0x0000001aff0c7210 */ /* 0x002fe400007fe4ff */
[----:B------:R-:W-:Y:S01]  /*3c70*/  SHF.L.U32 R10, R7, 0x17, RZ ;  /* 0x00000017070a7819 */ /* 0x000fe200000006ff */
[----:B------:R-:W-:Y:S01]  /*3c80*/  IMAD.U32 R7, RZ, RZ, UR6 ;  /* 0x00000006ff077e24 */ /* 0x000fe2000f8e00ff */
[----:B------:R-:W-:Y:S01]  /*3c90*/  LEA R4, P0, R5, UR40, 0x2 ;  /* 0x0000002805047c11 */ /* 0x000fe2000f8010ff */
[----:B------:R-:W-:Y:S01]  /*3ca0*/  FMUL R3, R3, UR56 ;  /* 0x0000003803037c20 */ /* 0x000fe20008400000 */
[----:B------:R-:W0:Y:S01]  /*3cb0*/  MUFU.EX2 R13, R16 ;  /* 0x00000010000d7308 */ /* 0x000e220000000800 */
[----:B--2---:R-:W-:Y:S01]  /*3cc0*/  FMUL R11, R6, R11 ;  /* 0x0000000b060b7220 */ /* 0x004fe20000400000 */
[----:B------:R-:W-:-:S02]  /*3cd0*/  MOV R6, UR7 ;  /* 0x0000000700067c02 */ /* 0x000fc40008000f00 */
[----:B------:R-:W-:Y:S01]  /*3ce0*/  LEA.HI.X R5, R5, UR41, R12, 0x2, P0 ;  /* 0x0000002905057c11 */ /* 0x000fe200080f140c */
[----:B------:R-:W-:Y:S02]  /*3cf0*/  FMUL R11, R11, UR56 ;  /* 0x000000380b0b7c20 */ /* 0x000fe40008400000 */
[----:B------:R1:W-:Y:S01]  /*3d00*/  REDG.E.ADD.F32.FTZ.RN.STRONG.GPU desc[UR36][R6.64], R3 ;  /* 0x00000003060079a6 */ /* 0x0003e2000c12f324 */
[----:B---3--:R-:W-:-:S03]  /*3d10*/  FMUL R10, R10, R15 ;  /* 0x0000000f0a0a7220 */ /* 0x008fc60000400000 */
[----:B------:R1:W-:Y:S04]  /*3d20*/  REDG.E.ADD.F32.FTZ.RN.STRONG.GPU desc[UR36][R8.64], R3 ;  /* 0x00000003080079a6 */ /* 0x0003e8000c12f324 */
[----:B------:R1:W-:Y:S01]  /*3d30*/  REDG.E.ADD.F32.FTZ.RN.STRONG.GPU desc[UR36][R4.64+0x4], R3 ;  /* 0x00000403040079a6 */ /* 0x0003e2000c12f324 */
[----:B0-----:R-:W-:Y:S01]  /*3d40*/  FMUL R14, R14, R13 ;  /* 0x0000000d0e0e7220 */ /* 0x001fe20000400000 */
[----:B------:R-:W-:Y:S02]  /*3d50*/  FMUL R13, R10, UR56 ;  /* 0x000000380a0d7c20 */ /* 0x000fe40008400000 */
[----:B------:R1:W-:Y:S01]  /*3d60*/  REDG.E.ADD.F32.FTZ.RN.STRONG.GPU desc[UR36][R6.64+0x4], R11 ;  /* 0x0000040b060079a6 */ /* 0x0003e2000c12f324 */
[----:B------:R-:W-:-:S03]  /*3d70*/  FMUL R15, R14, UR56 ;  /* 0x000000380e0f7c20 */ /* 0x000fc60008400000 */
[----:B------:R1:W-:Y:S04]  /*3d80*/  REDG.E.ADD.F32.FTZ.RN.STRONG.GPU desc[UR36][R8.64], R11 ;  /* 0x0000000b080079a6 */ /* 0x0003e8000c12f324 */
[----:B------:R1:W-:Y:S04]  /*3d90*/  REDG.E.ADD.F32.FTZ.RN.STRONG.GPU desc[UR36][R4.64+0x14], R11 ;  /* 0x0000140b040079a6 */ /* 0x0003e8000c12f324 */
[----:B------:R1:W-:Y:S04]  /*3da0*/  REDG.E.ADD.F32.FTZ.RN.STRONG.GPU desc[UR36][R6.64+0x8], R13 ;  /* 0x0000080d060079a6 */ /* 0x0003e8000c12f324 */
[----:B------:R1:W-:Y:S04]  /*3db0*/  REDG.E.ADD.F32.FTZ.RN.STRONG.GPU desc[UR36][R8.64], R13 ;  /* 0x0000000d080079a6 */ /* 0x0003e8000c12f324 */
[----:B------:R1:W-:Y:S04]  /*3dc0*/  REDG.E.ADD.F32.FTZ.RN.STRONG.GPU desc[UR36][R4.64+0x24], R13 ;  /* 0x0000240d040079a6 */ /* 0x0003e8000c12f324 */
[----:B------:R1:W-:Y:S04]  /*3dd0*/  REDG.E.ADD.F32.FTZ.RN.STRONG.GPU desc[UR36][R6.64+0xc], R15 ;  /* 0x00000c0f060079a6 */ /* 0x0003e8000c12f324 */
[----:B------:R1:W-:Y:S04]  /*3de0*/  REDG.E.ADD.F32.FTZ.RN.STRONG.GPU desc[UR36][R8.64], R15 ;  /* 0x0000000f080079a6 */ /* 0x0003e8000c12f324 */
[----:B------:R1:W-:Y:S01]  /*3df0*/  REDG.E.ADD.F32.FTZ.RN.STRONG.GPU desc[UR36][R4.64+0x34], R15 ;  /* 0x0000340f040079a6 */ /* 0x0003e2000c12f324 */
[----:B------:R-:W-:-:S04]  /*3e00*/  UIADD3 UR4, UPT, UPT, UR4, 0x4, URZ ;  /* 0x0000000404047890 */ /* 0x000fc8000fffe0ff */
[----:B------:R-:W-:-:S09]  /*3e10*/  UISETP.NE.AND UP0, UPT, UR4, UR58, UPT ;  /* 0x0000003a0400728c */ /* 0x000fd2000bf05270 */
[----:B-1----:R-:W-:Y:S05]  /*3e20*/  BRA.U UP0, `(.L_x_83) ;  /* 0xfffffff9008c7547 */ /* 0x002fea000b83ffff */
[----:B------:R-:W-:-:S05]  /*3e30*/  UMOV UR4, UR58 ;  /* 0x0000003a00047c82 */ /* 0x000fca0008000000 */
.L_x_82:
[----:B------:R-:W-:-:S13]  /*3e40*/  R2UR UR5, R28 ;  /* 0x000000001c0572ca */ /* 0x000fda00000e0000 */
[----:B------:R-:W-:-:S09]  /*3e50*/  UISETP.NE.AND UP0, UPT, UR5, URZ, UPT ;  /* 0x000000ff0500728c */ /* 0x000fd2000bf05270 */
[----:B------:R-:W-:Y:S05]  /*3e60*/  BRA.U !UP0, `(.L_x_81) ;  /* 0x0000000508c07547 */ /* 0x000fea000b800000 */
[----:B------:R-:W-:Y:S02]  /*3e70*/  R2UR UR5, R28 ;  /* 0x000000001c0572ca */ /* 0x000fe400000e0000 */
[----:B------:R-:W-:-:S11]  /*3e80*/  R2UR UR6, R2 ;  /* 0x00000000020672ca */ /* 0x000fd600000e0000 */
[----:B------:R-:W-:Y:S02]  /*3e90*/  UISETP.NE.AND UP0, UPT, UR5, 0x1, UPT ;  /* 0x000000010500788c */ /* 0x000fe4000bf05270 */
[----:B------:R-:W-:-:S07]  /*3ea0*/  UISETP.NE.AND UP1, UPT, UR6, URZ, UPT ;  /* 0x000000ff0600728c */ /* 0x000fce000bf25270 */
[----:B------:R-:W-:Y:S05]  /*3eb0*/  BRA.U !UP0, `(.L_x_84) ;  /* 0x0000000508007547 */ /* 0x000fea000b800000 */
[----:B------:R-:W-:Y:S01]  /*3ec0*/  UIADD3 UR5, UPT, UPT, UR9, UR4, URZ ;  /* 0x0000000409057290 */ /* 0x000fe2000fffe0ff */
[----:B------:R-:W1:Y:S01]  /*3ed0*/  S2UR UR7, SR_CgaCtaId ;  /* 0x00000000000779c3 */ /* 0x000e620000008800 */
[----:B------:R-:W-:Y:S04]  /*3ee0*/  LDS R11, [R35] ;  /* 0x00000000230b7984 */ /* 0x000fe80000000800 */
[----:B------:R-:W-:-:S04]  /*3ef0*/  MOV R4, UR5 ;  /* 0x0000000500047c02 */ /* 0x000fc80008000f00 */
[----:B------:R-:W-:Y:S01]  /*3f00*/  LEA R3, R4, R29, 0x2 ;  /* 0x0000001d04037211 */ /* 0x000fe200078e10ff */
[----:B------:R-:W-:-:S04]  /*3f10*/  HFMA2 R4, -RZ, RZ, 0, 2.384185791015625e-07 ;  /* 0x00000004ff047431 */ /* 0x000fc800000001ff */
[----:B------:R-:W-:-:S04]  /*3f20*/  VIADD R3, R3, 0x1 ;  /* 0x0000000103037836 */ /* 0x000fc80000000000 */
[----:B0-----:R-:W-:-:S05]  /*3f30*/  IMAD.WIDE R4, R3, R4, UR42 ;  /* 0x0000002a03047e25 */ /* 0x001fca000f8e0204 */
[----:B------:R-:W2:Y:S04]  /*3f40*/  LDG.E.CONSTANT R3, desc[UR36][R4.64] ;  /* 0x0000002404037981 */ /* 0x000ea8000c1e9900 */
[----:B------:R-:W3:Y:S01]  /*3f50*/  LDG.E.CONSTANT R10, desc[UR36][R4.64+0x10] ;  /* 0x00001024040a7981 */ /* 0x000ee2000c1e9900 */
[----:B------:R-:W-:Y:S01]  /*3f60*/  UMOV UR5, 0x400 ;  /* 0x0000040000057882 */ /* 0x000fe20000000000 */
[----:B------:R-:W-:Y:S01]  /*3f70*/  MOV R12, 0x3bbb989d ;  /* 0x3bbb989d000c7802 */ /* 0x000fe20000000f00 */
[----:B------:R-:W-:Y:S02]  /*3f80*/  UIADD3 UR6, UPT, UPT, UR5, 0x320, URZ ;  /* 0x0000032005067890 */ /* 0x000fe4000fffe0ff */
[----:B------:R-:W-:Y:S02]  /*3f90*/  USHF.L.U32 UR5, UR4, 0x2, URZ ;  /* 0x0000000204057899 */ /* 0x000fe400080006ff */
[----:B-1----:R-:W-:-:S04]  /*3fa0*/  ULEA UR6, UR7, UR6, 0x18 ;  /* 0x0000000607067291 */ /* 0x002fc8000f8ec0ff */
[----:B------:R-:W-:-:S05]  /*3fb0*/  MOV R13, UR5 ;  /* 0x00000005000d7c02 */ /* 0x000fca0008000f00 */
[----:B------:R-:W0:Y:S01]  /*3fc0*/  LDS.64 R6, [R13+UR6] ;  /* 0x000000060d067984 */ /* 0x000e220008000a00 */
[----:B------:R-:W-:-:S04]  /*3fd0*/  UIADD3 UR6, UP0, UPT, UR4, UR60, URZ ;  /* 0x0000003c04067290 */ /* 0x000fc8000ff1e0ff */
[----:B------:R-:W-:Y:S02]  /*3fe0*/  UIADD3.X UR7, UPT, UPT, URZ, UR8, URZ, UP0, !UPT ;  /* 0x00000008ff077290 */ /* 0x000fe400087fe4ff */
[----:B------:R-:W-:-:S04]  /*3ff0*/  ULEA UR10, UP0, UR6, UR38, 0x2 ;  /* 0x00000026060a7291 */ /* 0x000fc8000f8010ff */
[----:B------:R-:W-:Y:S01]  /*4000*/  ULEA.HI.X UR7, UR6, UR39, UR7, 0x2, UP0 ;  /* 0x0000002706077291 */ /* 0x000fe200080f1407 */
[C---:B0-----:R-:W-:Y:S01]  /*4010*/  FADD R6, R11.reuse, R6 ;  /* 0x000000060b067221 */ /* 0x041fe20000000000 */
[----:B------:R-:W-:Y:S01]  /*4020*/  FADD R7, R11, R7 ;  /* 0x000000070b077221 */ /* 0x000fe20000000000 */
[----:B------:R-:W-:Y:S02]  /*4030*/  HFMA2 R11, -RZ, RZ, 3.7421875, 0 ;  /* 0x437c0000ff0b7431 */ /* 0x000fe400000001ff */
[----:B--2---:R-:W-:-:S04]  /*4040*/  FADD R3, R6, R3 ;  /* 0x0000000306037221 */ /* 0x004fc80000000000 */
[----:B------:R-:W-:Y:S01]  /*4050*/  FADD R3, R3, -UR55 ;  /* 0x8000003703037e21 */ /* 0x000fe20008000000 */
[----:B---3--:R-:W-:-:S03]  /*4060*/  FADD R7, R7, R10 ;  /* 0x0000000a07077221 */ /* 0x008fc60000000000 */
[----:B------:R-:W-:Y:S01]  /*4070*/  FFMA.SAT R4, R3, R12, 0.5 ;  /* 0x3f00000003047423 */ /* 0x000fe2000000200c */
[----:B------:R-:W-:-:S03]  /*4080*/  FADD R7, R7, -UR55 ;  /* 0x8000003707077e21 */ /* 0x000fc60008000000 */
[----:B------:R-:W-:Y:S01]  /*4090*/  FFMA.RM R6, R4, R11, 12582913 ;  /* 0x4b40000104067423 */ /* 0x000fe2000000400b */
[----:B------:R-:W-:-:S03]  /*40a0*/  FFMA.SAT R5, R7, R12, 0.5 ;  /* 0x3f00000007057423 */ /* 0x000fc6000000200c */
[----:B------:R-:W-:Y:S01]  /*40b0*/  FADD R4, R6, -12583039 ;  /* 0xcb40007f06047421 */ /* 0x000fe20000000000 */
[----:B------:R-:W-:Y:S01]  /*40c0*/  FFMA.RM R11, R5, R11, 12582913 ;  /* 0x4b400001050b7423 */ /* 0x000fe2000000400b */
[----:B------:R-:W-:Y:S01]  /*40d0*/  IADD3 R5, P0, PT, R0, UR5, RZ ;  /* 0x0000000500057c10 */ /* 0x000fe2000ff1e0ff */
[----:B------:R-:W-:Y:S01]  /*40e0*/  UIADD3 UR5, UPT, UPT, UR5, 0x4, URZ ;  /* 0x0000000405057890 */ /* 0x000fe2000fffe0ff */
[----:B------:R-:W-:Y:S01]  /*40f0*/  FFMA R4, R3, 1.4426950216293334961, -R4 ;  /* 0x3fb8aa3b03047823 */ /* 0x000fe20000000804 */
[----:B------:R-:W-:Y:S02]  /*4100*/  FADD R10, R11, -12583039 ;  /* 0xcb40007f0b0a7421 */ /* 0x000fe40000000000 */
[----:B------:R-:W-:Y:S02]  /*4110*/  IMAD.X R14, RZ, RZ, R26, P0 ;  /* 0x000000ffff0e7224 */ /* 0x000fe400000e061a */
[----:B------:R-:W-:Y:S01]  /*4120*/  FFMA R3, R3, 1.925963033500011079e-08, R4 ;  /* 0x32a5706003037823 */ /* 0x000fe20000000004 */
[----:B------:R-:W-:-:S03]  /*4130*/  FFMA R4, R7, 1.4426950216293334961, -R10 ;  /* 0x3fb8aa3b07047823 */ /* 0x000fc6000000080a */
[----:B------:R0:W1:Y:S01]  /*4140*/  MUFU.EX2 R10, R3 ;  /* 0x00000003000a7308 */ /* 0x0000620000000800 */
[----:B------:R-:W-:Y:S01]  /*4150*/  FFMA R12, R7, 1.925963033500011079e-08, R4 ;  /* 0x32a57060070c7823 */ /* 0x000fe20000000004 */
[C---:B------:R-:W-:Y:S02]  /*4160*/  LEA R4, P0, R5.reuse, UR40, 0x2 ;  /* 0x0000002805047c11 */ /* 0x040fe4000f8010ff */
[----:B------:R-:W-:Y:S02]  /*4170*/  IADD3 R7, P1, PT, R0, UR5, RZ ;  /* 0x0000000500077c10 */ /* 0x000fe4000ff3e0ff */
[----:B------:R-:W-:Y:S02]  /*4180*/  LEA.HI.X R5, R5, UR41, R14, 0x2, P0 ;  /* 0x0000002905057c11 */ /* 0x000fe400080f140e */
[----:B------:R2:W3:Y:S01]  /*4190*/  MUFU.EX2 R13, R12 ;  /* 0x0000000c000d7308 */ /* 0x0004e20000000800 */
[----:B0-----:R-:W-:Y:S02]  /*41a0*/  SHF.L.U32 R3, R6, 0x17, RZ ;  /* 0x0000001706037819 */ /* 0x001fe400000006ff */
[----:B------:R-:W-:-:S02]  /*41b0*/  IADD3.X R14, PT, PT, RZ, R26, RZ, P1, !PT ;  /* 0x0000001aff0e7210 */ /* 0x000fc40000ffe4ff */
[----:B------:R-:W-:Y:S02]  /*41c0*/  LEA R6, P0, R7, UR40, 0x2 ;  /* 0x0000002807067c11 */ /* 0x000fe4000f8010ff */
[----:B--2---:R-:W-:Y:S01]  /*41d0*/  SHF.L.U32 R12, R11, 0x17, RZ ;  /* 0x000000170b0c7819 */ /* 0x004fe200000006ff */
[----:B-1----:R-:W-:Y:S01]  /*41e0*/  FMUL R3, R3, R10 ;  /* 0x0000000a03037220 */ /* 0x002fe20000400000 */
[----:B------:R-:W-:Y:S01]  /*41f0*/  IMAD.U32 R10, RZ, RZ, UR10 ;  /* 0x0000000aff0a7e24 */ /* 0x000fe2000f8e00ff */
[----:B------:R-:W-:Y:S02]  /*4200*/  MOV R11, UR7 ;  /* 0x00000007000b7c02 */ /* 0x000fe40008000f00 */
[----:B------:R-:W-:Y:S01]  /*4210*/  FMUL R3, R3, UR56 ;  /* 0x0000003803037c20 */ /* 0x000fe20008400000 */
[----:B------:R-:W-:Y:S01]  /*4220*/  LEA.HI.X R7, R7, UR41, R14, 0x2, P0 ;  /* 0x0000002907077c11 */ /* 0x000fe200080f140e */
[----:B---3--:R-:W-:-:S03]  /*4230*/  FMUL R12, R12, R13 ;  /* 0x0000000d0c0c7220 */ /* 0x008fc60000400000 */
[----:B------:R1:W-:Y:S01]  /*4240*/  REDG.E.ADD.F32.FTZ.RN.STRONG.GPU desc[UR36][R10.64], R3 ;  /* 0x000000030a0079a6 */ /* 0x0003e2000c12f324 */
[----:B------:R-:W-:-:S03]  /*4250*/  FMUL R13, R12, UR56 ;  /* 0x000000380c0d7c20 */ /* 0x000fc60008400000 */
[----:B------:R1:W-:Y:S04]  /*4260*/  REDG.E.ADD.F32.FTZ.RN.STRONG.GPU desc[UR36][R8.64], R3 ;  /* 0x00000003080079a6 */ /* 0x0003e8000c12f324 */
[----:B------:R1:W-:Y:S04]  /*4270*/  REDG.E.ADD.F32.FTZ.RN.STRONG.GPU desc[UR36][R4.64+0x4], R3 ;  /* 0x00000403040079a6 */ /* 0x0003e8000c12f324 */
[----:B------:R1:W-:Y:S04]  /*4280*/  REDG.E.ADD.F32.FTZ.RN.STRONG.GPU desc[UR36][R10.64+0x4], R13 ;  /* 0x0000040d0a0079a6 */ /* 0x0003e8000c12f324 */
[----:B------:R1:W-:Y:S04]  /*4290*/  REDG.E.ADD.F32.FTZ.RN.STRONG.GPU desc[UR36][R8.64], R13 ;  /* 0x0000000d080079a6 */ /* 0x0003e8000c12f324 */
[----:B------:R1:W-:Y:S01]  /*42a0*/  REDG.E.ADD.F32.FTZ.RN.STRONG.GPU desc[UR36][R6.64+0x4], R13 ;  /* 0x0000040d060079a6 */ /* 0x0003e2000c12f324 */
[----:B------:R-:W-:-:S12]  /*42b0*/  UIADD3 UR4, UPT, UPT, UR4, 0x2, URZ ;  /* 0x0000000204047890 */ /* 0x000fd8000fffe0ff */
.L_x_84:
[----:B------:R-:W-:Y:S05]  /*42c0*/  BRA.U !UP1, `(.L_x_81) ;  /* 0x0000000109a87547 */ /* 0x000fea000b800000 */
[----:B------:R-:W-:Y:S01]  /*42d0*/  UIADD3 UR5, UPT, UPT, UR9, UR4, URZ ;  /* 0x0000000409057290 */ /* 0x000fe2000fffe0ff */
[----:B------:R-:W2:Y:S01]  /*42e0*/  S2UR UR6, SR_CgaCtaId ;  /* 0x00000000000679c3 */ /* 0x000ea20000008800 */
[----:B------:R-:W-:Y:S01]  /*42f0*/  USHF.L.U32 UR7, UR4, 0x2, URZ ;  /* 0x0000000204077899 */ /* 0x000fe200080006ff */
[----:B01----:R-:W-:Y:S03]  /*4300*/  LDS R6, [R35] ;  /* 0x0000000023067984 */ /* 0x003fe60000000800 */
[----:B------:R-:W-:-:S04]  /*4310*/  MOV R4, UR5 ;  /* 0x0000000500047c02 */ /* 0x000fc80008000f00 */
[----:B------:R-:W-:Y:S01]  /*4320*/  LEA R3, R4, R29, 0x2 ;  /* 0x0000001d04037211 */ /* 0x000fe200078e10ff */
[----:B------:R-:W-:-:S03]  /*4330*/  IMAD.MOV.U32 R4, RZ, RZ, 0x4 ;  /* 0x00000004ff047424 */ /* 0x000fc600078e00ff */
[----:B------:R-:W-:-:S05]  /*4340*/  IADD3 R3, PT, PT, R3, 0x1, RZ ;  /* 0x0000000103037810 */ /* 0x000fca0007ffe0ff */
[----:B------:R-:W-:-:S06]  /*4350*/  IMAD.WIDE R4, R3, R4, UR42 ;  /* 0x0000002a03047e25 */ /* 0x000fcc000f8e0204 */
[----:B------:R0:W3:Y:S01]  /*4360*/  LDG.E.CONSTANT R4, desc[UR36][R4.64] ;  /* 0x0000002404047981 */ /* 0x0000e2000c1e9900 */
[----:B------:R-:W-:Y:S01]  /*4370*/  UMOV UR5, 0x400 ;  /* 0x0000040000057882 */ /* 0x000fe20000000000 */
[----:B------:R-:W-:Y:S01]  /*4380*/  MOV R7, UR7 ;  /* 0x0000000700077c02 */ /* 0x000fe20008000f00 */
[----:B------:R-:W-:Y:S02]  /*4390*/  UIADD3 UR5, UPT, UPT, UR5, 0x320, URZ ;  /* 0x0000032005057890 */ /* 0x000fe4000fffe0ff */
[----:B------:R-:W-:Y:S02]  /*43a0*/  UIADD3 UR4, UP0, UPT, UR4, UR60, URZ ;  /* 0x0000003c04047290 */ /* 0x000fe4000ff1e0ff */
[----:B--2---:R-:W-:Y:S01]  /*43b0*/  ULEA UR5, UR6, UR5, 0x18 ;  /* 0x0000000506057291 */ /* 0x004fe2000f8ec0ff */
[----:B0-----:R-:W-:-:S08]  /*43c0*/  IMAD.MOV.U32 R5, RZ, RZ, 0x437c0000 ;  /* 0x437c0000ff057424 */ /* 0x001fd000078e00ff */
[----:B------:R0:W1:Y:S01]  /*43d0*/  LDS R3, [R7+UR5] ;  /* 0x0000000507037984 */ /* 0x0000620008000800 */
[----:B------:R-:W-:Y:S02]  /*43e0*/  UIADD3.X UR5, UPT, UPT, URZ, UR8, URZ, UP0, !UPT ;  /* 0x00000008ff057290 */ /* 0x000fe400087fe4ff */
[----:B------:R-:W-:-:S04]  /*43f0*/  ULEA UR6, UP0, UR4, UR38, 0x2 ;  /* 0x0000002604067291 */ /* 0x000fc8000f8010ff */
[----:B------:R-:W-:-:S06]  /*4400*/  ULEA.HI.X UR4, UR4, UR39, UR5, 0x2, UP0 ;  /* 0x0000002704047291 */ /* 0x000fcc00080f1405 */
[----:B0-----:R-:W-:Y:S02]  /*4410*/  IMAD.U32 R7, RZ, RZ, UR4 ;  /* 0x00000004ff077e24 */ /* 0x001fe4000f8e00ff */
[----:B-1----:R-:W-:-:S04]  /*4420*/  FADD R3, R6, R3 ;  /* 0x0000000306037221 */ /* 0x002fc80000000000 */
[----:B---3--:R-:W-:Y:S01]  /*4430*/  FADD R3, R3, R4 ;  /* 0x0000000403037221 */ /* 0x008fe20000000000 */
[----:B------:R-:W-:-:S03]  /*4440*/  MOV R4, 0x3bbb989d ;  /* 0x3bbb989d00047802 */ /* 0x000fc60000000f00 */
[----:B------:R-:W-:-:S04]  /*4450*/  FADD R3, R3, -UR55 ;  /* 0x8000003703037e21 */ /* 0x000fc80008000000 */
[----:B------:R-:W-:-:S04]  /*4460*/  FFMA.SAT R4, R3, R4, 0.5 ;  /* 0x3f00000003047423 */ /* 0x000fc80000002004 */
[----:B------:R-:W-:Y:S01]  /*4470*/  FFMA.RM R4, R4, R5, 12582913 ;  /* 0x4b40000104047423 */ /* 0x000fe20000004005 */
[----:B------:R-:W-:-:S03]  /*4480*/  IADD3 R5, P0, PT, R0, UR7, RZ ;  /* 0x0000000700057c10 */ /* 0x000fc6000ff1e0ff */
[C---:B------:R-:W-:Y:S01]  /*4490*/  FADD R6, R4.reuse, -12583039 ;  /* 0xcb40007f04067421 */ /* 0x040fe20000000000 */
[----:B------:R-:W-:Y:S02]  /*44a0*/  SHF.L.U32 R0, R4, 0x17, RZ ;  /* 0x0000001704007819 */ /* 0x000fe400000006ff */
[----:B------:R-:W-:Y:S01]  /*44b0*/  IADD3.X R10, PT, PT, RZ, R26, RZ, P0, !PT ;  /* 0x0000001aff0a7210 */ /* 0x000fe200007fe4ff */
[----:B------:R-:W-:Y:S01]  /*44c0*/  FFMA R6, R3, 1.4426950216293334961, -R6 ;  /* 0x3fb8aa3b03067823 */ /* 0x000fe20000000806 */
[----:B------:R-:W-:-:S03]  /*44d0*/  LEA R4, P0, R5, UR40, 0x2 ;  /* 0x0000002805047c11 */ /* 0x000fc6000f8010ff */
[----:B------:R-:W-:Y:S01]  /*44e0*/  FFMA R3, R3, 1.925963033500011079e-08, R6 ;  /* 0x32a5706003037823 */ /* 0x000fe20000000006 */
[----:B------:R-:W-:Y:S02]  /*44f0*/  MOV R6, UR6 ;  /* 0x0000000600067c02 */ /* 0x000fe40008000f00 */
[----:B------:R-:W-:-:S03]  /*4500*/  LEA.HI.X R5, R5, UR41, R10, 0x2, P0 ;  /* 0x0000002905057c11 */ /* 0x000fc600080f140a */
[----:B------:R-:W0:Y:S02]  /*4510*/  MUFU.EX2 R3, R3 ;  /* 0x0000000300037308 */ /* 0x000e240000000800 */
[----:B0-----:R-:W-:-:S04]  /*4520*/  FMUL R0, R0, R3 ;  /* 0x0000000300007220 */ /* 0x001fc80000400000 */
[----:B------:R-:W-:-:S05]  /*4530*/  FMUL R3, R0, UR56 ;  /* 0x0000003800037c20 */ /* 0x000fca0008400000 */
[----:B------:R2:W-:Y:S04]  /*4540*/  REDG.E.ADD.F32.FTZ.RN.STRONG.GPU desc[UR36][R6.64], R3 ;  /* 0x00000003060079a6 */ /* 0x0005e8000c12f324 */
[----:B------:R2:W-:Y:S04]  /*4550*/  REDG.E.ADD.F32.FTZ.RN.STRONG.GPU desc[UR36][R8.64], R3 ;  /* 0x00000003080079a6 */ /* 0x0005e8000c12f324 */
[----:B------:R2:W-:Y:S02]  /*4560*/  REDG.E.ADD.F32.FTZ.RN.STRONG.GPU desc[UR36][R4.64+0x4], R3 ;  /* 0x00000403040079a6 */ /* 0x0005e4000c12f324 */
.L_x_81:
[----:B------:R-:W-:Y:S01]  /*4570*/  BAR.SYNC.DEFER_BLOCKING 0x0 ;  /* 0x0000000000007b1d */ /* 0x000fe20000010000 */
[----:B------:R-:W-:-:S09]  /*4580*/  UISETP.NE.AND UP0, UPT, UR63, URZ, UPT ;  /* 0x000000ff3f00728c */ /* 0x000fd2000bf05270 */
[----:B------:R-:W-:Y:S05]  /*4590*/  BRA.U !UP0, `(.L_x_85) ;  /* 0xffffffd908447547 */ /* 0x000fea000b83ffff */
.L_x_61:
[----:B------:R-:W-:-:S13]  /*45a0*/  R2UR UR4, R38 ;  /* 0x00000000260472ca */ /* 0x000fda00000e0000 */
[----:B------:R-:W-:-:S06]  /*45b0*/  UIADD3 UR5, UPT, UPT, UR4, 0x1, URZ ;  /* 0x0000000104057890 */ /* 0x000fcc000fffe0ff */
[----:B------:R-:W-:-:S04]  /*45c0*/  MOV R0, UR5 ;  /* 0x0000000500007c02 */ /* 0x000fc80008000f00 */
[----:B------:R-:W-:-:S13]  /*45d0*/  ISETP.GE.AND P0, PT, R0, UR51, PT ;  /* 0x0000003300007c0c */ /* 0x000fda000bf06270 */
[----:B------:R-:W-:Y:S05]  /*45e0*/  @P0 EXIT ;  /* 0x000000000000094d */ /* 0x000fea0003800000 */
[----:B01----:R-:W0:Y:S01]  /*45f0*/  S2R R24, SR_TID.X ;  /* 0x0000000000187919 */ /* 0x003e220000002100 */
[----:B------:R-:W-:Y:S01]  /*4600*/  R2UR UR7, R37 ;  /* 0x00000000250772ca */ /* 0x000fe200000e0000 */
[----:B------:R-:W1:Y:S01]  /*4610*/  LDCU UR4, c[0x0][0x3bc] ;  /* 0x00007780ff0477ac */ /* 0x000e620008000800 */
[----:B------:R-:W-:Y:S01]  /*4620*/  MOV R12, UR46 ;  /* 0x0000002e000c7c02 */ /* 0x000fe20008000f00 */
[----:B--2---:R-:W-:Y:S01]  /*4630*/  IMAD.U32 R3, RZ, RZ, UR47 ;  /* 0x0000002fff037e24 */ /* 0x004fe2000f8e00ff */
[----:B------:R-:W-:Y:S01]  /*4640*/  R2UR UR6, R38 ;  /* 0x00000000260672ca */ /* 0x000fe200000e0000 */
[----:B------:R-:W2:Y:S01]  /*4650*/  LDCU UR9, c[0x0][0x3bc] ;  /* 0x00007780ff0977ac */ /* 0x000ea20008000800 */
[----:B------:R-:W-:Y:S01]  /*4660*/  MOV R13, UR5 ;  /* 0x00000005000d7c02 */ /* 0x000fe20008000f00 */
[----:B-1----:R-:W-:Y:S02]  /*4670*/  UIMAD UR11, UR51, UR4, URZ ;  /* 0x00000004330b72a4 */ /* 0x002fe4000f8e02ff */
[----:B--2---:R-:W-:-:S04]  /*4680*/  ULOP3.LUT UR8, UR9, 0x7ffffffc, URZ, 0xc0, !UPT ;  /* 0x7ffffffc09087892 */ /* 0x004fc8000f8ec0ff */
[----:B------:R-:W-:-:S04]  /*4690*/  MOV R11, UR11 ;  /* 0x0000000b000b7c02 */ /* 0x000fc80008000f00 */
[----:B------:R-:W-:Y:S02]  /*46a0*/  UIMAD UR12, UR6, UR9, URZ ;  /* 0x00000009060c72a4 */ /* 0x000fe4000f8e02ff */
[----:B------:R-:W-:Y:S02]  /*46b0*/  UIADD3 UR13, UPT, UPT, UR9, -0x1, URZ ;  /* 0xffffffff090d7890 */ /* 0x000fe4000fffe0ff */
[----:B------:R-:W-:Y:S01]  /*46c0*/  ULOP3.LUT UR14, UR9, 0x3, URZ, 0xc0, !UPT ;  /* 0x00000003090e7892 */ /* 0x000fe2000f8ec0ff */
[C---:B0-----:R-:W-:Y:S01]  /*46d0*/  IADD3 R10, PT, PT, R24.reuse, UR7, RZ ;  /* 0x00000007180a7c10 */ /* 0x041fe2000fffe0ff */
[----:B------:R-:W0:Y:S01]  /*46e0*/  S2UR UR7, SR_CTAID.Z ;  /* 0x00000000000779c3 */ /* 0x000e220000002700 */
[----:B------:R-:W-:Y:S01]  /*46f0*/  SHF.L.U32 R2, R24, 0x2, RZ ;  /* 0x0000000218027819 */ /* 0x000fe200000006ff */
[----:B------:R-:W-:Y:S01]  /*4700*/  ULOP3.LUT UR15, UR9, 0x1, URZ, 0xc0, !UPT ;  /* 0x00000001090f7892 */ /* 0x000fe2000f8ec0ff */
[----:B------:R-:W-:Y:S01]  /*4710*/  IADD3 R10, P0, PT, R10, UR46, RZ ;  /* 0x0000002e0a0a7c10 */ /* 0x000fe2000ff1e0ff */
[----:B------:R-:W-:Y:S01]  /*4720*/  UIADD3 UR6, UPT, UPT, -UR8, URZ, URZ ;  /* 0x000000ff08067290 */ /* 0x000fe2000fffe1ff */
[----:B------:R-:W-:-:S02]  /*4730*/  IADD3 R15, PT, PT, R24, UR47, RZ ;  /* 0x0000002f180f7c10 */ /* 0x000fc4000fffe0ff */
[----:B------:R-:W-:Y:S02]  /*4740*/  LEA.HI.X.SX32 R12, R12, RZ, 0x1, P0 ;  /* 0x000000ff0c0c7211 */ /* 0x000fe400000f0eff */
[C---:B------:R-:W-:Y:S02]  /*4750*/  IADD3 R0, P0, PT, R10.reuse, UR11, RZ ;  /* 0x0000000b0a007c10 */ /* 0x040fe4000ff1e0ff */
[----:B------:R-:W-:Y:S02]  /*4760*/  IADD3 R10, P1, PT, R10, UR47, RZ ;  /* 0x0000002f0a0a7c10 */ /* 0x000fe4000ff3e0ff */
[-C--:B------:R-:W-:Y:S02]  /*4770*/  LEA.HI.X.SX32 R11, R11, R12.reuse, 0x1, P0 ;  /* 0x0000000c0b0b7211 */ /* 0x080fe400000f0eff */
[----:B------:R-:W-:Y:S01]  /*4780*/  LEA.HI.X.SX32 R12, R3, R12, 0x1, P1 ;  /* 0x0000000c030c7211 */ /* 0x000fe200008f0eff */
[----:B0-----:R-:W-:Y:S02]  /*4790*/  UIMAD UR4, UR7, UR9, URZ ;  /* 0x00000009070472a4 */ /* 0x001fe4000f8e02ff */
[----:B------:R-:W-:-:S04]  /*47a0*/  UIMAD UR7, UR54, UR7, URZ ;  /* 0x00000007360772a4 */ /* 0x000fc8000f8e02ff */
[----:B------:R-:W-:-:S05]  /*47b0*/  MOV R3, UR4 ;  /* 0x0000000400037c02 */ /* 0x000fca0008000f00 */
[----:B------:R-:W-:Y:S01]  /*47c0*/  IMAD R18, R3, 0x4, R2 ;  /* 0x0000000403127824 */ /* 0x000fe200078e0202 */
[----:B------:R-:W-:Y:S01]  /*47d0*/  MOV R3, UR7 ;  /* 0x0000000700037c02 */ /* 0x000fe20008000f00 */
[----:B------:R-:W-:Y:S02]  /*47e0*/  IMAD R2, R2, UR9, RZ ;  /* 0x0000000902027c24 */ /* 0x000fe4000f8e02ff */
[----:B------:R-:W-:Y:S02]  /*47f0*/  IMAD R18, R18, UR9, RZ ;  /* 0x0000000912127c24 */ /* 0x000fe4000f8e02ff */
[C---:B------:R-:W-:Y:S01]  /*4800*/  VIADD R16, R2.reuse, 0x2 ;  /* 0x0000000202107836 */ /* 0x040fe20000000000 */
[----:B------:R-:W-:Y:S02]  /*4810*/  LEA R14, P0, R3, R2, 0x2 ;  /* 0x00000002030e7211 */ /* 0x000fe400078010ff */
[C---:B------:R-:W-:Y:S02]  /*4820*/  IADD3 R17, PT, PT, R2.reuse, 0x3, RZ ;  /* 0x0000000302117810 */ /* 0x040fe40007ffe0ff */
[----:B------:R-:W-:-:S09]  /*4830*/  LEA.HI.X.SX32 R19, R2, RZ, 0x1, P0 ;  /* 0x000000ff02137211 */ /* 0x000fd200000f0eff */
.L_x_94:
[----:B0-----:R-:W0:Y:S01]  /*4840*/  LDCU UR4, c[0x0][0x3bc] ;  /* 0x00007780ff0477ac */ /* 0x001e220008000800 */
[----:B------:R-:W-:Y:S01]  /*4850*/  R2UR UR5, R36 ;  /* 0x00000000240572ca */ /* 0x000fe200000e0000 */
[----:B------:R-:W-:Y:S02]  /*4860*/  IMAD R22, R13, UR48, RZ ;  /* 0x000000300d167c24 */ /* 0x000fe4000f8e02ff */
[----:B-12---:R-:W-:Y:S01]  /*4870*/  HFMA2 R3, -RZ, RZ, 0, 2.384185791015625e-07 ;  /* 0x00000004ff037431 */ /* 0x006fe200000001ff */
[----:B------:R-:W-:Y:S01]  /*4880*/  IADD3 R21, PT, PT, R24, UR11, RZ ;  /* 0x0000000b18157c10 */ /* 0x000fe2000fffe0ff */
[----:B------:R-:W-:-:S08]  /*4890*/  IMAD.MOV.U32 R4, RZ, RZ, 0x4 ;  /* 0x00000004ff047424 */ /* 0x000fd000078e00ff */
[----:B------:R-:W-:Y:S01]  /*48a0*/  IADD3 R2, PT, PT, R22, UR5, R21 ;  /* 0x0000000516027c10 */ /* 0x000fe2000fffe015 */
[----:B0-----:R-:W-:-:S04]  /*48b0*/  IMAD R20, R13, UR4, RZ ;  /* 0x000000040d147c24 */ /* 0x001fc8000f8e02ff */
[----:B------:R-:W-:Y:S01]  /*48c0*/  IMAD.WIDE R2, R2, R3, UR44 ;  /* 0x0000002c02027e25 */ /* 0x000fe2000f8e0203 */
[----:B------:R-:W-:-:S05]  /*48d0*/  IADD3 R23, PT, PT, R15, R20, RZ ;  /* 0x000000140f177210 */ /* 0x000fca0007ffe0ff */
[----:B------:R-:W2:Y:S01]  /*48e0*/  LDG.E R2, desc[UR36][R2.64] ;  /* 0x0000002402027981 */ /* 0x000ea2000c1e1900 */
[----:B------:R-:W-:-:S06]  /*48f0*/  IMAD.WIDE R4, R23, R4, UR38 ;  /* 0x0000002617047e25 */ /* 0x000fcc000f8e0204 */
[----:B------:R-:W3:Y:S01]  /*4900*/  LDG.E R5, desc[UR36][R4.64] ;  /* 0x0000002404057981 */ /* 0x000ee2000c1e1900 */
[----:B------:R-:W-:Y:S01]  /*4910*/  UISETP.GE.AND UP1, UPT, UR4, 0x1, UPT ;  /* 0x000000010400788c */ /* 0x000fe2000bf26270 */
[----:B------:R-:W-:-:S04]  /*4920*/  IADD3 R13, PT, PT, R13, 0x1, RZ ;  /* 0x000000010d0d7810 */ /* 0x000fc80007ffe0ff */
[----:B------:R-:W-:Y:S01]  /*4930*/  ISETP.GE.AND P0, PT, R13, UR51, PT ;  /* 0x000000330d007c0c */ /* 0x000fe2000bf06270 */
[----:B--2---:R0:W-:Y:S04]  /*4940*/  STS [R35], R2 ;  /* 0x0000000223007388 */ /* 0x0041e80000000800 */
[----:B---3--:R0:W-:Y:S01]  /*4950*/  STS [R34], R5 ;  /* 0x0000000522007388 */ /* 0x0081e20000000800 */
[----:B------:R-:W-:Y:S06]  /*4960*/  BAR.SYNC.DEFER_BLOCKING 0x0 ;  /* 0x0000000000007b1d */ /* 0x000fec0000010000 */
[----:B------:R-:W-:Y:S05]  /*4970*/  BRA.U !UP1, `(.L_x_86) ;  /* 0x0000000d09487547 */ /* 0x000fea000b800000 */
[----:B------:R-:W-:Y:S01]  /*4980*/  UISETP.GE.U32.AND UP0, UPT, UR13, 0x3, UPT ;  /* 0x000000030d00788c */ /* 0x000fe2000bf06070 */
[----:B------:R-:W-:Y:S01]  /*4990*/  SHF.R.S32.HI R8, RZ, 0x1f, R22 ;  /* 0x0000001fff087819 */ /* 0x000fe20000011416 */
[----:B------:R-:W-:Y:S01]  /*49a0*/  IMAD.MOV.U32 R26, RZ, RZ, RZ ;  /* 0x000000ffff1a7224 */ /* 0x000fe200078e00ff */
[----:B------:R-:W-:-:S04]  /*49b0*/  IADD3 R3, P1, PT, R22, R0, RZ ;  /* 0x0000000016037210 */ /* 0x000fc80007f3e0ff */
[----:B------:R-:W-:Y:S02]  /*49c0*/  IADD3.X R4, PT, PT, R8, R11, RZ, P1, !PT ;  /* 0x0000000b08047210 */ /* 0x000fe40000ffe4ff */
[----:B0-----:R-:W-:-:S04]  /*49d0*/  LEA R2, P1, R3, UR44, 0x2 ;  /* 0x0000002c03027c11 */ /* 0x001fc8000f8210ff */
[----:B------:R-:W-:Y:S01]  /*49e0*/  LEA.HI.X R3, R3, UR45, R4, 0x2, P1 ;  /* 0x0000002d03037c11 */ /* 0x000fe200088f1404 */
[----:B------:R-:W-:Y:S08]  /*49f0*/  BRA.U !UP0, `(.L_x_87) ;  /* 0x0000000508887547 */ /* 0x000ff0000b800000 */
[----:B------:R-:W-:Y:S01]  /*4a00*/  MOV R25, 0x8 ;  /* 0x0000000800197802 */ /* 0x000fe20000000f00 */
[----:B------:R-:W-:Y:S01]  /*4a10*/  UMOV UR4, URZ ;  /* 0x000000ff00047c82 */ /* 0x000fe20008000000 */
[----:B------:R-:W-:Y:S01]  /*4a20*/  MOV R26, R18 ;  /* 0x00000012001a7202 */ /* 0x000fe20000000f00 */
[----:B------:R-:W-:-:S06]  /*4a30*/  UMOV UR5, UR6 ;  /* 0x0000000600057c82 */ /* 0x000fcc0008000000 */
.L_x_88:
[----:B------:R-:W-:Y:S01]  /*4a40*/  IADD3 R8, PT, PT, R26, 0x2, RZ ;  /* 0x000000021a087810 */ /* 0x000fe20007ffe0ff */
[----:B------:R-:W-:Y:S01]  /*4a50*/  IMAD.MOV.U32 R9, RZ, RZ, 0x4 ;  /* 0x00000004ff097424 */ /* 0x000fe200078e00ff */
[----:B------:R-:W0:Y:S01]  /*4a60*/  S2UR UR10, SR_CgaCtaId ;  /* 0x00000000000a79c3 */ /* 0x000e220000008800 */
[----:B------:R-:W-:Y:S01]  /*4a70*/  UMOV UR9, 0x400 ;  /* 0x0000040000097882 */ /* 0x000fe20000000000 */
[----:B------:R-:W-:Y:S01]  /*4a80*/  LDS R29, [R35] ;  /* 0x00000000231d7984 */ /* 0x000fe20000000800 */
[----:B------:R-:W-:-:S05]  /*4a90*/  IMAD.WIDE R8, R8, R9, UR42 ;  /* 0x0000002a08087e25 */ /* 0x000fca000f8e0209 */
[----:B------:R-:W2:Y:S04]  /*4aa0*/  LDG.E.CONSTANT R31, desc[UR36][R8.64] ;  /* 0x00000024081f7981 */ /* 0x000ea8000c1e9900 */
[----:B------:R-:W3:Y:S04]  /*4ab0*/  LDG.E.CONSTANT R33, desc[UR36][R8.64+0x10] ;  /* 0x0000102408217981 */ /* 0x000ee8000c1e9900 */
[----:B------:R-:W4:Y:S04]  /*4ac0*/  LDG.E.CONSTANT R27, desc[UR36][R8.64+0x30] ;  /* 0x00003024081b7981 */ /* 0x000f28000c1e9900 */
[----:B------:R1:W5:Y:S01]  /*4ad0*/  LDG.E.CONSTANT R28, desc[UR36][R8.64+0x20] ;  /* 0x00002024081c7981 */ /* 0x000362000c1e9900 */
[----:B------:R-:W-:-:S04]  /*4ae0*/  UIADD3 UR9, UPT, UPT, UR9, 0x320, URZ ;  /* 0x0000032009097890 */ /* 0x000fc8000fffe0ff */
[----:B0-----:R-:W-:Y:S01]  /*4af0*/  ULEA UR9, UR10, UR9, 0x18 ;  /* 0x000000090a097291 */ /* 0x001fe2000f8ec0ff */
[----:B-1----:R-:W-:-:S08]  /*4b00*/  MOV R8, 0x437c0000 ;  /* 0x437c000000087802 */ /* 0x002fd00000000f00 */
[----:B------:R-:W0:Y:S04]  /*4b10*/  LDS.64 R4, [R25+UR9+-0x8] ;  /* 0xfffff80919047984 */ /* 0x000e280008000a00 */
[----:B------:R-:W1:Y:S01]  /*4b20*/  LDS.64 R6, [R25+UR9] ;  /* 0x0000000919067984 */ /* 0x000e620008000a00 */
[C---:B0-----:R-:W-:Y:S01]  /*4b30*/  FADD R4, R29.reuse, R4 ;  /* 0x000000041d047221 */ /* 0x041fe20000000000 */
[C---:B------:R-:W-:Y:S01]  /*4b40*/  FADD R30, R29.reuse, R5 ;  /* 0x000000051d1e7221 */ /* 0x040fe20000000000 */
[C---:B-1----:R-:W-:Y:S01]  /*4b50*/  FADD R32, R29.reuse, R7 ;  /* 0x000000071d207221 */ /* 0x042fe20000000000 */
[----:B------:R-:W-:Y:S01]  /*4b60*/  FADD R29, R29, R6 ;  /* 0x000000061d1d7221 */ /* 0x000fe20000000000 */
[----:B--2---:R-:W-:Y:S01]  /*4b70*/  FADD R31, R4, R31 ;  /* 0x0000001f041f7221 */ /* 0x004fe20000000000 */
[----:B------:R-:W-:-:S02]  /*4b80*/  HFMA2 R4, -RZ, RZ, 0.96630859375, -0.0022525787353515625 ;  /* 0x3bbb989dff047431 */ /* 0x000fc400000001ff */
[----:B---3--:R-:W-:Y:S01]  /*4b90*/  FADD R33, R30, R33 ;  /* 0x000000211e217221 */ /* 0x008fe20000000000 */
[----:B------:R-:W-:-:S03]  /*4ba0*/  FADD R31, R31, -UR55 ;  /* 0x800000371f1f7e21 */ /* 0x000fc60008000000 */
[----:B------:R-:W-:Y:S01]  /*4bb0*/  FADD R33, R33, -UR55 ;  /* 0x8000003721217e21 */ /* 0x000fe20008000000 */
[----:B----4-:R-:W-:Y:S01]  /*4bc0*/  FADD R27, R32, R27 ;  /* 0x0000001b201b7221 */ /* 0x010fe20000000000 */
[-C--:B------:R-:W-:Y:S02]  /*4bd0*/  FFMA.SAT R9, R31, R4.reuse, 0.5 ;  /* 0x3f0000001f097423 */ /* 0x080fe40000002004 */
[----:B------:R-:W-:Y:S01]  /*4be0*/  FFMA.SAT R7, R33, R4, 0.5 ;  /* 0x3f00000021077423 */ /* 0x000fe20000002004 */
[----:B------:R-:W-:Y:S01]  /*4bf0*/  FADD R37, R27, -UR55 ;  /* 0x800000371b257e21 */ /* 0x000fe20008000000 */
[----:B-----5:R-:W-:Y:S01]  /*4c00*/  FADD R27, R29, R28 ;  /* 0x0000001c1d1b7221 */ /* 0x020fe20000000000 */
[-C--:B------:R-:W-:Y:S01]  /*4c10*/  FFMA.RM R5, R9, R8.reuse, 12582913 ;  /* 0x4b40000109057423 */ /* 0x080fe20000004008 */
[----:B------:R-:W-:Y:S01]  /*4c20*/  FFMA.RM R6, R7, R8, 12582913 ;  /* 0x4b40000107067423 */ /* 0x000fe20000004008 */
[----:B------:R-:W-:Y:S02]  /*4c30*/  FFMA.SAT R7, R37, R4, 0.5 ;  /* 0x3f00000025077423 */ /* 0x000fe40000002004 */
[----:B------:R-:W-:Y:S01]  /*4c40*/  FADD R30, R5, -12583039 ;  /* 0xcb40007f051e7421 */ /* 0x000fe20000000000 */
[C---:B------:R-:W-:Y:S01]  /*4c50*/  FADD R28, R6.reuse, -12583039 ;  /* 0xcb40007f061c7421 */ /* 0x040fe20000000000 */
[----:B------:R-:W-:Y:S01]  /*4c60*/  FFMA.RM R7, R7, R8, 12582913 ;  /* 0x4b40000107077423 */ /* 0x000fe20000004008 */
[----:B------:R-:W-:Y:S01]  /*4c70*/  SHF.L.U32 R6, R6, 0x17, RZ ;  /* 0x0000001706067819 */ /* 0x000fe200000006ff */
[----:B------:R-:W-:Y:S01]  /*4c80*/  FFMA R30, R31, 1.4426950216293334961, -R30 ;  /* 0x3fb8aa3b1f1e7823 */ /* 0x000fe2000000081e */
[----:B------:R-:W-:-:S03]  /*4c90*/  FFMA R28, R33, 1.4426950216293334961, -R28 ;  /* 0x3fb8aa3b211c7823 */ /* 0x000fc6000000081c */
[----:B------:R-:W-:Y:S01]  /*4ca0*/  FFMA R30, R31, 1.925963033500011079e-08, R30 ;  /* 0x32a570601f1e7823 */ /* 0x000fe2000000001e */
[----:B------:R-:W-:Y:S01]  /*4cb0*/  FADD R31, R27, -UR55 ;  /* 0x800000371b1f7e21 */ /* 0x000fe20008000000 */
[----:B------:R-:W-:Y:S01]  /*4cc0*/  FFMA R9, R33, 1.925963033500011079e-08, R28 ;  /* 0x32a5706021097823 */ /* 0x000fe2000000001c */
[----:B------:R-:W-:Y:S01]  /*4cd0*/  FADD R28, R7, -12583039 ;  /* 0xcb40007f071c7421 */ /* 0x000fe20000000000 */
[----:B------:R-:W0:Y:S01]  /*4ce0*/  MUFU.EX2 R29, R30 ;  /* 0x0000001e001d7308 */ /* 0x000e220000000800 */
[----:B------:R-:W-:Y:S01]  /*4cf0*/  FFMA.SAT R27, R31, R4, 0.5 ;  /* 0x3f0000001f1b7423 */ /* 0x000fe20000002004 */
[----:B------:R-:W-:Y:S02]  /*4d00*/  IMAD.U32 R33, RZ, RZ, UR4 ;  /* 0x00000004ff217e24 */ /* 0x000fe4000f8e00ff */
[----:B------:R-:W-:Y:S01]  /*4d10*/  FFMA R28, R37, 1.4426950216293334961, -R28 ;  /* 0x3fb8aa3b251c7823 */ /* 0x000fe2000000081c */
[----:B------:R-:W-:Y:S01]  /*4d20*/  SHF.L.U32 R7, R7, 0x17, RZ ;  /* 0x0000001707077819 */ /* 0x000fe200000006ff */
[----:B------:R-:W-:Y:S01]  /*4d30*/  FFMA.RM R27, R27, R8, 12582913 ;  /* 0x4b4000011b1b7423 */ /* 0x000fe20000004008 */
[----:B------:R-:W-:Y:S01]  /*4d40*/  SHF.R.S32.HI R8, RZ, 0x1f, R22 ;  /* 0x0000001fff087819 */ /* 0x000fe20000011416 */
[----:B------:R-:W-:Y:S01]  /*4d50*/  FFMA R37, R37, 1.925963033500011079e-08, R28 ;  /* 0x32a5706025257823 */ /* 0x000fe2000000001c */
[----:B------:R-:W1:Y:S01]  /*4d60*/  MUFU.EX2 R9, R9 ;  /* 0x0000000900097308 */ /* 0x000e620000000800 */
[----:B------:R-:W-:Y:S01]  /*4d70*/  FADD R4, R27, -12583039 ;  /* 0xcb40007f1b047421 */ /* 0x000fe20000000000 */
[----:B------:R-:W-:Y:S01]  /*4d80*/  SHF.L.U32 R28, R5, 0x17, RZ ;  /* 0x00000017051c7819 */ /* 0x000fe200000006ff */
[----:B------:R-:W-:Y:S01]  /*4d90*/  IMAD.SHL.U32 R27, R27, 0x800000, RZ ;  /* 0x008000001b1b7824 */ /* 0x000fe200078e00ff */
[----:B------:R-:W-:Y:S01]  /*4da0*/  IADD3 R33, P1, P2, R33, UR12, R22 ;  /* 0x0000000c21217c10 */ /* 0x000fe2000fa3e016 */
[----:B------:R-:W-:Y:S01]  /*4db0*/  FFMA R4, R31, 1.4426950216293334961, -R4 ;  /* 0x3fb8aa3b1f047823 */ /* 0x000fe20000000804 */
[----:B------:R-:W-:-:S02]  /*4dc0*/  IADD3 R5, PT, PT, R25, -0x8, RZ ;  /* 0xfffffff819057810 */ /* 0x000fc40007ffe0ff */
[----:B------:R-:W2:Y:S01]  /*4dd0*/  MUFU.EX2 R32, R37 ;  /* 0x0000002500207308 */ /* 0x000ea20000000800 */
[----:B------:R-:W-:Y:S01]  /*4de0*/  FFMA R31, R31, 1.925963033500011079e-08, R4 ;  /* 0x32a570601f1f7823 */ /* 0x000fe20000000004 */
[----:B0-----:R-:W-:-:S06]  /*4df0*/  FMUL R28, R28, R29 ;  /* 0x0000001d1c1c7220 */ /* 0x001fcc0000400000 */
[----:B------:R-:W0:Y:S01]  /*4e00*/  MUFU.EX2 R30, R31 ;  /* 0x0000001f001e7308 */ /* 0x000e220000000800 */
[----:B-1----:R-:W-:Y:S01]  /*4e10*/  FMUL R29, R6, R9 ;  /* 0x00000009061d7220 */ /* 0x002fe20000400000 */
[----:B------:R-:W-:Y:S01]  /*4e20*/  IADD3.X R6, PT, PT, RZ, R8, RZ, P1, P2 ;  /* 0x00000008ff067210 */ /* 0x000fe20000fe44ff */
[----:B------:R-:W-:Y:S01]  /*4e30*/  FMUL R9, R28, UR56 ;  /* 0x000000381c097c20 */ /* 0x000fe20008400000 */
[----:B------:R-:W-:Y:S01]  /*4e40*/  LEA R4, P1, R33, UR38, 0x2 ;  /* 0x0000002621047c11 */ /* 0x000fe2000f8210ff */
[----:B------:R-:W-:Y:S01]  /*4e50*/  FMUL R29, R29, UR56 ;  /* 0x000000381d1d7c20 */ /* 0x000fe20008400000 */
[----:B--2---:R-:W-:Y:S01]  /*4e60*/  FMUL R32, R7, R32 ;  /* 0x0000002007207220 */ /* 0x004fe20000400000 */
[----:B------:R-:W-:Y:S02]  /*4e70*/  IADD3 R7, P2, PT, R5, R14, RZ ;  /* 0x0000000e05077210 */ /* 0x000fe40007f5e0ff */
[----:B------:R-:W-:Y:S02]  /*4e80*/  LEA.HI.X R5, R33, UR39, R6, 0x2, P1 ;  /* 0x0000002721057c11 */ /* 0x000fe400088f1406 */
[----:B------:R-:W-:-:S02]  /*4e90*/  IADD3.X R38, PT, PT, RZ, R19, RZ, P2, !PT ;  /* 0x00000013ff267210 */ /* 0x000fc400017fe4ff */
[----:B------:R-:W-:Y:S01]  /*4ea0*/  LEA R6, P1, R7, UR40, 0x2 ;  /* 0x0000002807067c11 */ /* 0x000fe2000f8210ff */
[----:B0-----:R-:W-:Y:S01]  /*4eb0*/  FMUL R27, R27, R30 ;  /* 0x0000001e1b1b7220 */ /* 0x001fe20000400000 */
[----:B------:R0:W-:Y:S02]  /*4ec0*/  REDG.E.ADD.F32.FTZ.RN.STRONG.GPU desc[UR36][R4.64], R9 ;  /* 0x00000009040079a6 */ /* 0x0001e4000c12f324 */
[----:B------:R-:W-:Y:S01]  /*4ed0*/  LEA.HI.X R7, R7, UR41, R38, 0x2, P1 ;  /* 0x0000002907077c11 */ /* 0x000fe200088f1426 */
[----:B------:R-:W-:Y:S01]  /*4ee0*/  FMUL R27, R27, UR56 ;  /* 0x000000381b1b7c20 */ /* 0x000fe20008400000 */
        /* <DEDUP_REMOVED lines=13> */
[----:B------:R-:W-:Y:S01]  /*4fc0*/  UISETP.NE.AND UP0, UPT, UR5, URZ, UPT ;  /* 0x000000ff0500728c */ /* 0x000fe2000bf05270 */
[----:B------:R-:W-:Y:S02]  /*4fd0*/  IADD3 R26, PT, PT, R26, 0x10, RZ ;  /* 0x000000101a1a7810 */ /* 0x000fe40007ffe0ff */
[----:B------:R-:W-:Y:S01]  /*4fe0*/  IADD3 R25, PT, PT, R25, 0x10, RZ ;  /* 0x0000001019197810 */ /* 0x000fe20007ffe0ff */
[----:B------:R-:W-:-:S05]  /*4ff0*/  UIADD3 UR4, UPT, UPT, UR4, 0x4, URZ ;  /* 0x0000000404047890 */ /* 0x000fca000fffe0ff */
[----:B0-----:R-:W-:Y:S07]  /*5000*/  BRA.U UP0, `(.L_x_88) ;  /* 0xfffffff9008c7547 */ /* 0x001fee000b83ffff */
[----:B------:R-:W-:-:S07]  /*5010*/  IMAD.U32 R26, RZ, RZ, UR8 ;  /* 0x00000008ff1a7e24 */ /* 0x000fce000f8e00ff */
.L_x_87:
[----:B------:R-:W-:-:S09]  /*5020*/  UISETP.NE.AND UP0, UPT, UR14, URZ, UPT ;  /* 0x000000ff0e00728c */ /* 0x000fd2000bf05270 */
[----:B------:R-:W-:Y:S05]  /*5030*/  BRA.U !UP0, `(.L_x_86) ;  /* 0x0000000508987547 */ /* 0x000fea000b800000 */
[----:B------:R-:W-:Y:S01]  /*5040*/  UISETP.NE.AND UP0, UPT, UR14, 0x1, UPT ;  /* 0x000000010e00788c */ /* 0x000fe2000bf05270 */
[----:B------:R-:W-:Y:S01]  /*5050*/  IADD3 R25, P1, PT, R22, UR12, RZ ;  /* 0x0000000c16197c10 */ /* 0x000fe2000ff3e0ff */
[----:B------:R-:W-:-:S03]  /*5060*/  UISETP.NE.AND UP2, UPT, UR15, URZ, UPT ;  /* 0x000000ff0f00728c */ /* 0x000fc6000bf45270 */
[----:B------:R-:W-:-:S04]  /*5070*/  IADD3.X R27, PT, PT, RZ, R8, RZ, P1, !PT ;  /* 0x00000008ff1b7210 */ /* 0x000fc80000ffe4ff */
[----:B------:R-:W-:Y:S05]  /*5080*/  BRA.U !UP0, `(.L_x_89) ;  /* 0x0000000108ec7547 */ /* 0x000fea000b800000 */
[----:B------:R-:W-:Y:S01]  /*5090*/  HFMA2 R4, -RZ, RZ, 0, 2.384185791015625e-07 ;  /* 0x00000004ff047431 */ /* 0x000fe200000001ff */
[C---:B------:R-:W-:Y:S01]  /*50a0*/  IADD3 R5, PT, PT, R26.reuse, UR7, RZ ;  /* 0x000000071a057c10 */ /* 0x040fe2000fffe0ff */
[----:B------:R-:W0:Y:S01]  /*50b0*/  S2UR UR5, SR_CgaCtaId ;  /* 0x00000000000579c3 */ /* 0x000e220000008800 */
[----:B------:R-:W-:Y:S01]  /*50c0*/  UMOV UR4, 0x400 ;  /* 0x0000040000047882 */ /* 0x000fe20000000000 */
[----:B------:R-:W-:Y:S01]  /*50d0*/  SHF.L.U32 R9, R26, 0x2, RZ ;  /* 0x000000021a097819 */ /* 0x000fe200000006ff */
[----:B------:R-:W-:Y:S01]  /*50e0*/  LDS R28, [R35] ;  /* 0x00000000231c7984 */ /* 0x000fe20000000800 */
[----:B------:R-:W-:-:S04]  /*50f0*/  IMAD R5, R5, 0x4, R16 ;  /* 0x0000000405057824 */ /* 0x000fc800078e0210 */
[----:B------:R-:W-:-:S05]  /*5100*/  IMAD.WIDE R4, R5, R4, UR42 ;  /* 0x0000002a05047e25 */ /* 0x000fca000f8e0204 */
[----:B------:R-:W2:Y:S04]  /*5110*/  LDG.E.CONSTANT R8, desc[UR36][R4.64+0x10] ;  /* 0x0000102404087981 */ /* 0x000ea8000c1e9900 */
[----:B------:R1:W3:Y:S01]  /*5120*/  LDG.E.CONSTANT R29, desc[UR36][R4.64] ;  /* 0x00000024041d7981 */ /* 0x0002e2000c1e9900 */
[----:B------:R-:W-:Y:S01]  /*5130*/  UIADD3 UR4, UPT, UPT, UR4, 0x320, URZ ;  /* 0x0000032004047890 */ /* 0x000fe2000fffe0ff */
[----:B------:R-:W-:Y:S02]  /*5140*/  MOV R30, 0x3bbb989d ;  /* 0x3bbb989d001e7802 */ /* 0x000fe40000000f00 */
[----:B------:R-:W-:Y:S01]  /*5150*/  IADD3 R31, P2, PT, R9, R14, RZ ;  /* 0x0000000e091f7210 */ /* 0x000fe20007f5e0ff */
[----:B0-----:R-:W-:-:S09]  /*5160*/  ULEA UR4, UR5, UR4, 0x18 ;  /* 0x0000000405047291 */ /* 0x001fd2000f8ec0ff */
[----:B------:R-:W0:Y:S02]  /*5170*/  LDS.64 R6, [R9+UR4] ;  /* 0x0000000409067984 */ /* 0x000e240008000a00 */
[C---:B0-----:R-:W-:Y:S01]  /*5180*/  FADD R7, R28.reuse, R7 ;  /* 0x000000071c077221 */ /* 0x041fe20000000000 */
[----:B------:R-:W-:-:S03]  /*5190*/  FADD R6, R28, R6 ;  /* 0x000000061c067221 */ /* 0x000fc60000000000 */
[----:B--2---:R-:W-:-:S04]  /*51a0*/  FADD R7, R7, R8 ;  /* 0x0000000807077221 */ /* 0x004fc80000000000 */
[----:B-1----:R-:W-:Y:S01]  /*51b0*/  FADD R5, R7, -UR55 ;  /* 0x8000003707057e21 */ /* 0x002fe20008000000 */
[----:B------:R-:W-:Y:S02]  /*51c0*/  HFMA2 R7, -RZ, RZ, 3.7421875, 0 ;  /* 0x437c0000ff077431 */ /* 0x000fe400000001ff */
[----:B---3--:R-:W-:Y:S01]  /*51d0*/  FADD R6, R6, R29 ;  /* 0x0000001d06067221 */ /* 0x008fe20000000000 */
[----:B------:R-:W-:-:S03]  /*51e0*/  FFMA.SAT R4, R5, R30, 0.5 ;  /* 0x3f00000005047423 */ /* 0x000fc6000000201e */
[----:B------:R-:W-:Y:S01]  /*51f0*/  FADD R6, R6, -UR55 ;  /* 0x8000003706067e21 */ /* 0x000fe20008000000 */
[----:B------:R-:W-:-:S03]  /*5200*/  FFMA.RM R28, R4, R7, 12582913 ;  /* 0x4b400001041c7423 */ /* 0x000fc60000004007 */
[----:B------:R-:W-:Y:S01]  /*5210*/  FFMA.SAT R4, R6, R30, 0.5 ;  /* 0x3f00000006047423 */ /* 0x000fe2000000201e */
[----:B------:R-:W-:-:S03]  /*5220*/  FADD R8, R28, -12583039 ;  /* 0xcb40007f1c087421 */ /* 0x000fc60000000000 */
[----:B------:R-:W-:Y:S01]  /*5230*/  FFMA.RM R7, R4, R7, 12582913 ;  /* 0x4b40000104077423 */ /* 0x000fe20000004007 */
[----:B------:R-:W-:Y:S01]  /*5240*/  SHF.L.U32 R28, R28, 0x17, RZ ;  /* 0x000000171c1c7819 */ /* 0x000fe200000006ff */
[----:B------:R-:W-:-:S04]  /*5250*/  FFMA R8, R5, 1.4426950216293334961, -R8 ;  /* 0x3fb8aa3b05087823 */ /* 0x000fc80000000808 */
[----:B------:R-:W-:Y:S01]  /*5260*/  FFMA R29, R5, 1.925963033500011079e-08, R8 ;  /* 0x32a57060051d7823 */ /* 0x000fe20000000008 */
[----:B------:R-:W-:-:S04]  /*5270*/  FADD R5, R7, -12583039 ;  /* 0xcb40007f07057421 */ /* 0x000fc80000000000 */
[C---:B------:R-:W-:Y:S01]  /*5280*/  FFMA R5, R6.reuse, 1.4426950216293334961, -R5 ;  /* 0x3fb8aa3b06057823 */ /* 0x040fe20000000805 */
[----:B------:R-:W0:Y:S03]  /*5290*/  MUFU.EX2 R29, R29 ;  /* 0x0000001d001d7308 */ /* 0x000e260000000800 */
[----:B------:R-:W-:Y:S01]  /*52a0*/  FFMA R8, R6, 1.925963033500011079e-08, R5 ;  /* 0x32a5706006087823 */ /* 0x000fe20000000005 */
[----:B------:R-:W-:-:S05]  /*52b0*/  IADD3 R5, P1, PT, R26, R25, RZ ;  /* 0x000000191a057210 */ /* 0x000fca0007f3e0ff */
[----:B------:R-:W1:Y:S01]  /*52c0*/  MUFU.EX2 R8, R8 ;  /* 0x0000000800087308 */ /* 0x000e620000000800 */
[----:B------:R-:W-:Y:S01]  /*52d0*/  IMAD.X R6, RZ, RZ, R27, P1 ;  /* 0x000000ffff067224 */ /* 0x000fe200008e061b */
[----:B------:R-:W-:-:S04]  /*52e0*/  LEA R4, P1, R5, UR38, 0x2 ;  /* 0x0000002605047c11 */ /* 0x000fc8000f8210ff */
[----:B------:R-:W-:Y:S01]  /*52f0*/  LEA.HI.X R5, R5, UR39, R6, 0x2, P1 ;  /* 0x0000002705057c11 */ /* 0x000fe200088f1406 */
[----:B0-----:R-:W-:Y:S01]  /*5300*/  FMUL R30, R28, R29 ;  /* 0x0000001d1c1e7220 */ /* 0x001fe20000400000 */
[----:B------:R-:W-:Y:S01]  /*5310*/  IADD3 R29, PT, PT, R9, 0x4, RZ ;  /* 0x00000004091d7810 */ /* 0x000fe20007ffe0ff */
[----:B------:R-:W-:Y:S01]  /*5320*/  IMAD.SHL.U32 R9, R7, 0x800000, RZ ;  /* 0x0080000007097824 */ /* 0x000fe200078e00ff */
[-C--:B------:R-:W-:Y:S02]  /*5330*/  IADD3.X R28, PT, PT, RZ, R19.reuse, RZ, P2, !PT ;  /* 0x00000013ff1c7210 */ /* 0x080fe400017fe4ff */
[----:B------:R-:W-:Y:S02]  /*5340*/  LEA R6, P1, R31, UR40, 0x2 ;  /* 0x000000281f067c11 */ /* 0x000fe4000f8210ff */
[----:B------:R-:W-:Y:S02]  /*5350*/  IADD3 R29, P2, PT, R29, R14, RZ ;  /* 0x0000000e1d1d7210 */ /* 0x000fe40007f5e0ff */
[----:B------:R-:W-:Y:S01]  /*5360*/  LEA.HI.X R7, R31, UR41, R28, 0x2, P1 ;  /* 0x000000291f077c11 */ /* 0x000fe200088f141c */
[----:B-1----:R-:W-:Y:S01]  /*5370*/  FMUL R28, R9, R8 ;  /* 0x00000008091c7220 */ /* 0x002fe20000400000 */
[----:B------:R-:W-:Y:S01]  /*5380*/  IADD3.X R32, PT, PT, RZ, R19, RZ, P2, !PT ;  /* 0x00000013ff207210 */ /* 0x000fe200017fe4ff */
[----:B------:R-:W-:Y:S01]  /*5390*/  FMUL R31, R30, UR56 ;  /* 0x000000381e1f7c20 */ /* 0x000fe20008400000 */
[----:B------:R-:W-:-:S04]  /*53a0*/  LEA R8, P1, R29, UR40, 0x2 ;  /* 0x000000281d087c11 */ /* 0x000fc8000f8210ff */
[----:B------:R-:W-:Y:S01]  /*53b0*/  LEA.HI.X R9, R29, UR41, R32, 0x2, P1 ;  /* 0x000000291d097c11 */ /* 0x000fe200088f1420 */
[----:B------:R-:W-:-:S05]  /*53c0*/  FMUL R29, R28, UR56 ;  /* 0x000000381c1d7c20 */ /* 0x000fca0008400000 */
[----:B------:R0:W-:Y:S04]  /*53d0*/  REDG.E.ADD.F32.FTZ.RN.STRONG.GPU desc[UR36][R4.64], R29 ;  /* 0x0000001d040079a6 */ /* 0x0001e8000c12f324 */
[----:B------:R0:W-:Y:S04]  /*53e0*/  REDG.E.ADD.F32.FTZ.RN.STRONG.GPU desc[UR36][R2.64], R29 ;  /* 0x0000001d020079a6 */ /* 0x0001e8000c12f324 */
[----:B------:R0:W-:Y:S04]  /*53f0*/  REDG.E.ADD.F32.FTZ.RN.STRONG.GPU desc[UR36][R6.64+0x8], R29 ;  /* 0x0000081d060079a6 */ /* 0x0001e8000c12f324 */
[----:B------:R0:W-:Y:S04]  /*5400*/  REDG.E.ADD.F32.FTZ.RN.STRONG.GPU desc[UR36][R4.64+0x4], R31 ;  /* 0x0000041f040079a6 */ /* 0x0001e8000c12f324 */
[----:B------:R0:W-:Y:S04]  /*5410*/  REDG.E.ADD.F32.FTZ.RN.STRONG.GPU desc[UR36][R2.64], R31 ;  /* 0x0000001f020079a6 */ /* 0x0001e8000c12f324 */
[----:B------:R0:W-:Y:S01]  /*5420*/  REDG.E.ADD.F32.FTZ.RN.STRONG.GPU desc[UR36][R8.64+0x8], R31 ;  /* 0x0000081f080079a6 */ /* 0x0001e2000c12f324 */
[----:B------:R-:W-:-:S07]  /*5430*/  IADD3 R26, PT, PT, R26, 0x2, RZ ;  /* 0x000000021a1a7810 */ /* 0x000fce0007ffe0ff */
.L_x_89:
[----:B------:R-:W-:Y:S05]  /*5440*/  BRA.U !UP2, `(.L_x_86) ;  /* 0x000000010a947547 */ /* 0x000fea000b800000 */
[----:B0-----:R-:W-:Y:S01]  /*5450*/  IADD3 R5, PT, PT, R26, UR7, RZ ;  /* 0x000000071a057c10 */ /* 0x001fe2000fffe0ff */
[----:B------:R-:W-:Y:S01]  /*5460*/  IMAD.MOV.U32 R4, RZ, RZ, 0x4 ;  /* 0x00000004ff047424 */ /* 0x000fe200078e00ff */
[----:B------:R-:W0:Y:S01]  /*5470*/  S2UR UR5, SR_CgaCtaId ;  /* 0x00000000000579c3 */ /* 0x000e220000008800 */
[----:B------:R-:W-:Y:S01]  /*5480*/  UMOV UR4, 0x400 ;  /* 0x0000040000047882 */ /* 0x000fe20000000000 */
[----:B------:R-:W-:Y:S01]  /*5490*/  LEA R5, R5, R16, 0x2 ;  /* 0x0000001005057211 */ /* 0x000fe200078e10ff */
[----:B------:R-:W-:Y:S04]  /*54a0*/  LDS R9, [R35] ;  /* 0x0000000023097984 */ /* 0x000fe80000000800 */
[----:B------:R-:W-:-:S06]  /*54b0*/  IMAD.WIDE R4, R5, R4, UR42 ;  /* 0x0000002a05047e25 */ /* 0x000fcc000f8e0204 */
[----:B------:R-:W2:Y:S01]  /*54c0*/  LDG.E.CONSTANT R5, desc[UR36][R4.64] ;  /* 0x0000002404057981 */ /* 0x000ea2000c1e9900 */
[----:B------:R-:W-:Y:S01]  /*54d0*/  UIADD3 UR4, UPT, UPT, UR4, 0x320, URZ ;  /* 0x0000032004047890 */ /* 0x000fe2000fffe0ff */
[C---:B------:R-:W-:Y:S02]  /*54e0*/  SHF.L.U32 R7, R26.reuse, 0x2, RZ ;  /* 0x000000021a077819 */ /* 0x040fe400000006ff */
[----:B------:R-:W-:-:S04]  /*54f0*/  IADD3 R25, P1, PT, R26, R25, RZ ;  /* 0x000000191a197210 */ /* 0x000fc80007f3e0ff */
[----:B------:R-:W-:Y:S01]  /*5500*/  IADD3.X R28, PT, PT, RZ, R27, RZ, P1, !PT ;  /* 0x0000001bff1c7210 */ /* 0x000fe20000ffe4ff */
[----:B0-----:R-:W-:-:S09]  /*5510*/  ULEA UR4, UR5, UR4, 0x18 ;  /* 0x0000000405047291 */ /* 0x001fd2000f8ec0ff */
[----:B------:R0:W1:Y:S02]  /*5520*/  LDS R6, [R7+UR4] ;  /* 0x0000000407067984 */ /* 0x0000640008000800 */
[----:B0-----:R-:W-:-:S04]  /*5530*/  IADD3 R7, P2, PT, R7, R14, RZ ;  /* 0x0000000e07077210 */ /* 0x001fc80007f5e0ff */
[----:B------:R-:W-:Y:S01]  /*5540*/  IADD3.X R26, PT, PT, RZ, R19, RZ, P2, !PT ;  /* 0x00000013ff1a7210 */ /* 0x000fe200017fe4ff */
[----:B-1----:R-:W-:Y:S01]  /*5550*/  FADD R6, R9, R6 ;  /* 0x0000000609067221 */ /* 0x002fe20000000000 */
[----:B------:R-:W-:-:S03]  /*5560*/  MOV R9, 0x3bbb989d ;  /* 0x3bbb989d00097802 */ /* 0x000fc60000000f00 */
[----:B--2---:R-:W-:Y:S01]  /*5570*/  FADD R6, R6, R5 ;  /* 0x0000000506067221 */ /* 0x004fe20000000000 */
[----:B------:R-:W-:-:S03]  /*5580*/  IMAD.MOV.U32 R5, RZ, RZ, 0x437c0000 ;  /* 0x437c0000ff057424 */ /* 0x000fc600078e00ff */
[----:B------:R-:W-:-:S04]  /*5590*/  FADD R6, R6, -UR55 ;  /* 0x8000003706067e21 */ /* 0x000fc80008000000 */
[----:B------:R-:W-:-:S04]  /*55a0*/  FFMA.SAT R4, R6, R9, 0.5 ;  /* 0x3f00000006047423 */ /* 0x000fc80000002009 */
[----:B------:R-:W-:-:S04]  /*55b0*/  FFMA.RM R4, R4, R5, 12582913 ;  /* 0x4b40000104047423 */ /* 0x000fc80000004005 */
[----:B------:R-:W-:-:S04]  /*55c0*/  FADD R5, R4, -12583039 ;  /* 0xcb40007f04057421 */ /* 0x000fc80000000000 */
[----:B------:R-:W-:-:S04]  /*55d0*/  FFMA R5, R6, 1.4426950216293334961, -R5 ;  /* 0x3fb8aa3b06057823 */ /* 0x000fc80000000805 */
[----:B------:R-:W-:Y:S01]  /*55e0*/  FFMA R8, R6, 1.925963033500011079e-08, R5 ;  /* 0x32a5706006087823 */ /* 0x000fe20000000005 */
[----:B------:R-:W-:Y:S02]  /*55f0*/  SHF.L.U32 R5, R4, 0x17, RZ ;  /* 0x0000001704057819 */ /* 0x000fe400000006ff */
[----:B------:R-:W-:Y:S02]  /*5600*/  LEA R4, P1, R25, UR38, 0x2 ;  /* 0x0000002619047c11 */ /* 0x000fe4000f8210ff */
[C---:B------:R-:W-:Y:S01]  /*5610*/  LEA R6, P2, R7.reuse, UR40, 0x2 ;  /* 0x0000002807067c11 */ /* 0x040fe2000f8410ff */
[----:B------:R-:W0:Y:S03]  /*5620*/  MUFU.EX2 R8, R8 ;  /* 0x0000000800087308 */ /* 0x000e260000000800 */
[----:B------:R-:W-:Y:S01]  /*5630*/  LEA.HI.X R7, R7, UR41, R26, 0x2, P2 ;  /* 0x0000002907077c11 */ /* 0x000fe200090f141a */
[----:B0-----:R-:W-:Y:S01]  /*5640*/  FMUL R9, R5, R8 ;  /* 0x0000000805097220 */ /* 0x001fe20000400000 */
[----:B------:R-:W-:-:S03]  /*5650*/  LEA.HI.X R5, R25, UR39, R28, 0x2, P1 ;  /* 0x0000002719057c11 */ /* 0x000fc600088f141c */
[----:B------:R-:W-:-:S05]  /*5660*/  FMUL R9, R9, UR56 ;  /* 0x0000003809097c20 */ /* 0x000fca0008400000 */
[----:B------:R1:W-:Y:S04]  /*5670*/  REDG.E.ADD.F32.FTZ.RN.STRONG.GPU desc[UR36][R4.64], R9 ;  /* 0x00000009040079a6 */ /* 0x0003e8000c12f324 */
[----:B------:R1:W-:Y:S04]  /*5680*/  REDG.E.ADD.F32.FTZ.RN.STRONG.GPU desc[UR36][R2.64], R9 ;  /* 0x00000009020079a6 */ /* 0x0003e8000c12f324 */
[----:B------:R1:W-:Y:S02]  /*5690*/  REDG.E.ADD.F32.FTZ.RN.STRONG.GPU desc[UR36][R6.64+0x8], R9 ;  /* 0x00000809060079a6 */ /* 0x0003e4000c12f324 */
.L_x_86:
[----:B------:R-:W-:Y:S01]  /*56a0*/  R2UR UR4, R36 ;  /* 0x00000000240472ca */ /* 0x000fe200000e0000 */
[----:B------:R-:W-:Y:S01]  /*56b0*/  BAR.SYNC.DEFER_BLOCKING 0x0 ;  /* 0x0000000000007b1d */ /* 0x000fe20000010000 */
[----:B01----:R-:W-:Y:S01]  /*56c0*/  MOV R3, 0x4 ;  /* 0x0000000400037802 */ /* 0x003fe20000000f00 */
[----:B------:R-:W-:Y:S01]  /*56d0*/  IMAD.IADD R4, R21, 0x1, R22 ;  /* 0x0000000115047824 */ /* 0x000fe200078e0216 */
[----:B------:R-:W-:-:S05]  /*56e0*/  MOV R5, 0x4 ;  /* 0x0000000400057802 */ /* 0x000fca0000000f00 */
[----:B------:R-:W-:-:S04]  /*56f0*/  IMAD.WIDE R4, R4, R5, UR38 ;  /* 0x0000002604047e25 */ /* 0x000fc8000f8e0205 */
[----:B------:R-:W-:-:S05]  /*5700*/  IADD3 R2, PT, PT, R23, UR4, RZ ;  /* 0x0000000417027c10 */ /* 0x000fca000fffe0ff */
[----:B------:R-:W-:-:S06]  /*5710*/  IMAD.WIDE R2, R2, R3, UR44 ;  /* 0x0000002c02027e25 */ /* 0x000fcc000f8e0203 */
[----:B------:R-:W2:Y:S04]  /*5720*/  LDG.E R2, desc[UR36][R2.64] ;  /* 0x0000002402027981 */ /* 0x000ea8000c1e1900 */
[----:B------:R-:W3:Y:S04]  /*5730*/  LDG.E R5, desc[UR36][R4.64] ;  /* 0x0000002404057981 */ /* 0x000ee8000c1e1900 */
[----:B--2---:R0:W-:Y:S04]  /*5740*/  STS [R35], R2 ;  /* 0x0000000223007388 */ /* 0x0041e80000000800 */
[----:B---3--:R0:W-:Y:S01]  /*5750*/  STS [R34], R5 ;  /* 0x0000000522007388 */ /* 0x0081e20000000800 */
[----:B------:R-:W-:Y:S06]  /*5760*/  BAR.SYNC.DEFER_BLOCKING 0x0 ;  /* 0x0000000000007b1d */ /* 0x000fec0000010000 */
[----:B------:R-:W-:Y:S05]  /*5770*/  BRA.U !UP1, `(.L_x_90) ;  /* 0x0000000d09407547 */ /* 0x000fea000b800000 */
[----:B------:R-:W-:Y:S01]  /*5780*/  UISETP.GE.U32.AND UP0, UPT, UR13, 0x3, UPT ;  /* 0x000000030d00788c */ /* 0x000fe2000bf06070 */
[----:B0-----:R-:W-:Y:S01]  /*5790*/  SHF.R.S32.HI R5, RZ, 0x1f, R20 ;  /* 0x0000001fff057819 */ /* 0x001fe20000011414 */
[----:B------:R-:W-:Y:S01]  /*57a0*/  UIMAD UR4, UR51, UR48, URZ ;  /* 0x00000030330472a4 */ /* 0x000fe2000f8e02ff */
[----:B------:R-:W-:-:S04]  /*57b0*/  IADD3 R3, P1, PT, R20, R10, RZ ;  /* 0x0000000a14037210 */ /* 0x000fc80007f3e0ff */
[----:B------:R-:W-:Y:S01]  /*57c0*/  LEA R2, P2, R3, UR44, 0x2 ;  /* 0x0000002c03027c11 */ /* 0x000fe2000f8410ff */
[----:B------:R-:W-:Y:S01]  /*57d0*/  IMAD.X R4, R5, 0x1, R12, P1 ;  /* 0x0000000105047824 */ /* 0x000fe200008e060c */
[----:B------:R-:W-:Y:S02]  /*57e0*/  IADD3 R20, P1, PT, R20, UR4, RZ ;  /* 0x0000000414147c10 */ /* 0x000fe4000ff3e0ff */
[----:B------:R-:W-:Y:S01]  /*57f0*/  MOV R8, UR4 ;  /* 0x0000000400087c02 */ /* 0x000fe20008000f00 */
[----:B------:R-:W-:Y:S01]  /*5800*/  UMOV UR4, URZ ;  /* 0x000000ff00047c82 */ /* 0x000fe20008000000 */
[----:B------:R-:W-:Y:S02]  /*5810*/  LEA.HI.X R3, R3, UR45, R4, 0x2, P2 ;  /* 0x0000002d03037c11 */ /* 0x000fe400090f1404 */
[----:B------:R-:W-:Y:S01]  /*5820*/  LEA.HI.X.SX32 R8, R8, R5, 0x1, P1 ;  /* 0x0000000508087211 */ /* 0x000fe200008f0eff */
[----:B------:R-:W-:Y:S06]  /*5830*/  BRA.U !UP0, `(.L_x_91) ;  /* 0x0000000508687547 */ /* 0x000fec000b800000 */
[----:B------:R-:W-:-:S07]  /*5840*/  HFMA2 R9, -RZ, RZ, 0, 0 ;  /* 0x00000000ff097431 */ /* 0x000fce00000001ff */
.L_x_92:
[----:B-1----:R-:W-:Y:S01]  /*5850*/  IADD3 R4, PT, PT, R9, UR7, RZ ;  /* 0x0000000709047c10 */ /* 0x002fe2000fffe0ff */
[----:B------:R-:W-:Y:S01]  /*5860*/  IMAD.MOV.U32 R27, RZ, RZ, 0x4 ;  /* 0x00000004ff1b7424 */ /* 0x000fe200078e00ff */
[----:B------:R-:W0:Y:S01]  /*5870*/  S2UR UR5, SR_CgaCtaId ;  /* 0x00000000000579c3 */ /* 0x000e220000008800 */
[----:B------:R-:W-:Y:S01]  /*5880*/  UMOV UR4, 0x400 ;  /* 0x0000040000047882 */ /* 0x000fe20000000000 */
[----:B------:R-:W-:Y:S01]  /*5890*/  LEA R4, R4, R17, 0x2 ;  /* 0x0000001104047211 */ /* 0x000fe200078e10ff */
[----:B------:R-:W-:Y:S04]  /*58a0*/  LDS R28, [R35] ;  /* 0x00000000231c7984 */ /* 0x000fe80000000800 */
[----:B------:R-:W-:-:S05]  /*58b0*/  IMAD.WIDE R26, R4, R27, UR42 ;  /* 0x0000002a041a7e25 */ /* 0x000fca000f8e021b */
[----:B------:R-:W2:Y:S04]  /*58c0*/  LDG.E.CONSTANT R25, desc[UR36][R26.64] ;  /* 0x000000241a197981 */ /* 0x000ea8000c1e9900 */
[----:B------:R-:W3:Y:S04]  /*58d0*/  LDG.E.CONSTANT R22, desc[UR36][R26.64+0x10] ;  /* 0x000010241a167981 */ /* 0x000ee8000c1e9900 */
[----:B------:R-:W4:Y:S04]  /*58e0*/  LDG.E.CONSTANT R31, desc[UR36][R26.64+0x30] ;  /* 0x000030241a1f7981 */ /* 0x000f28000c1e9900 */
[----:B------:R1:W5:Y:S01]  /*58f0*/  LDG.E.CONSTANT R23, desc[UR36][R26.64+0x20] ;  /* 0x000020241a177981 */ /* 0x000362000c1e9900 */
[----:B------:R-:W-:Y:S01]  /*5900*/  UIADD3 UR4, UPT, UPT, UR4, 0x320, URZ ;  /* 0x0000032004047890 */ /* 0x000fe2000fffe0ff */
[----:B------:R-:W-:-:S03]  /*5910*/  SHF.L.U32 R21, R9, 0x2, RZ ;  /* 0x0000000209157819 */ /* 0x000fc600000006ff */
[----:B0-----:R-:W-:-:S09]  /*5920*/  ULEA UR4, UR5, UR4, 0x18 ;  /* 0x0000000405047291 */ /* 0x001fd2000f8ec0ff */
[----:B------:R-:W0:Y:S02]  /*5930*/  LDS.128 R4, [R21+UR4] ;  /* 0x0000000415047984 */ /* 0x000e240008000c00 */
[C---:B0-----:R-:W-:Y:S01]  /*5940*/  FADD R4, R28.reuse, R4 ;  /* 0x000000041c047221 */ /* 0x041fe20000000000 */
[C---:B------:R-:W-:Y:S01]  /*5950*/  FADD R5, R28.reuse, R5 ;  /* 0x000000051c057221 */ /* 0x040fe20000000000 */
[C---:B-1----:R-:W-:Y:S01]  /*5960*/  FADD R26, R28.reuse, R7 ;  /* 0x000000071c1a7221 */ /* 0x042fe20000000000 */
[----:B------:R-:W-:Y:S01]  /*5970*/  FADD R6, R28, R6 ;  /* 0x000000061c067221 */ /* 0x000fe20000000000 */
[----:B--2---:R-:W-:Y:S01]  /*5980*/  FADD R25, R4, R25 ;  /* 0x0000001904197221 */ /* 0x004fe20000000000 */
[----:B------:R-:W-:-:S03]  /*5990*/  MOV R4, 0x3bbb989d ;  /* 0x3bbb989d00047802 */ /* 0x000fc60000000f00 */
[----:B------:R-:W-:Y:S01]  /*59a0*/  FADD R29, R25, -UR55 ;  /* 0x80000037191d7e21 */ /* 0x000fe20008000000 */
[----:B---3--:R-:W-:Y:S01]  /*59b0*/  FADD R25, R5, R22 ;  /* 0x0000001605197221 */ /* 0x008fe20000000000 */
[----:B------:R-:W-:Y:S02]  /*59c0*/  IMAD.MOV.U32 R22, RZ, RZ, 0x437c0000 ;  /* 0x437c0000ff167424 */ /* 0x000fe400078e00ff */
[----:B------:R-:W-:Y:S01]  /*59d0*/  FFMA.SAT R5, R29, R4, 0.5 ;  /* 0x3f0000001d057423 */ /* 0x000fe20000002004 */
[----:B----4-:R-:W-:Y:S01]  /*59e0*/  FADD R27, R26, R31 ;  /* 0x0000001f1a1b7221 */ /* 0x010fe20000000000 */
[----:B------:R-:W-:Y:S02]  /*59f0*/  FADD R25, R25, -UR55 ;  /* 0x8000003719197e21 */ /* 0x000fe40008000000 */
[----:B------:R-:W-:Y:S01]  /*5a00*/  FFMA.RM R7, R5, R22, 12582913 ;  /* 0x4b40000105077423 */ /* 0x000fe20000004016 */
[----:B------:R-:W-:Y:S01]  /*5a10*/  FADD R27, R27, -UR55 ;  /* 0x800000371b1b7e21 */ /* 0x000fe20008000000 */
[----:B-----5:R-:W-:Y:S01]  /*5a20*/  FADD R23, R6, R23 ;  /* 0x0000001706177221 */ /* 0x020fe20000000000 */
[-C--:B------:R-:W-:Y:S01]  /*5a30*/  FFMA.SAT R5, R25, R4.reuse, 0.5 ;  /* 0x3f00000019057423 */ /* 0x080fe20000002004 */
[----:B------:R-:W-:Y:S01]  /*5a40*/  FADD R26, R7, -12583039 ;  /* 0xcb40007f071a7421 */ /* 0x000fe20000000000 */
[----:B------:R-:W-:Y:S01]  /*5a50*/  FFMA.SAT R31, R27, R4, 0.5 ;  /* 0x3f0000001b1f7423 */ /* 0x000fe20000002004 */
[----:B------:R-:W-:Y:S01]  /*5a60*/  SHF.L.U32 R7, R7, 0x17, RZ ;  /* 0x0000001707077819 */ /* 0x000fe200000006ff */
[----:B------:R-:W-:Y:S01]  /*5a70*/  FFMA.RM R5, R5, R22, 12582913 ;  /* 0x4b40000105057423 */ /* 0x000fe20000004016 */
[----:B------:R-:W-:-:S03]  /*5a80*/  FFMA R26, R29, 1.4426950216293334961, -R26 ;  /* 0x3fb8aa3b1d1a7823 */ /* 0x000fc6000000081a */
[----:B------:R-:W-:Y:S01]  /*5a90*/  FADD R28, R5, -12583039 ;  /* 0xcb40007f051c7421 */ /* 0x000fe20000000000 */
[----:B------:R-:W-:Y:S01]  /*5aa0*/  FFMA R6, R29, 1.925963033500011079e-08, R26 ;  /* 0x32a570601d067823 */ /* 0x000fe2000000001a */
[----:B------:R-:W-:Y:S01]  /*5ab0*/  FADD R29, R23, -UR55 ;  /* 0x80000037171d7e21 */ /* 0x000fe20008000000 */
[----:B------:R-:W-:Y:S01]  /*5ac0*/  FFMA.RM R23, R31, R22, 12582913 ;  /* 0x4b4000011f177423 */ /* 0x000fe20000004016 */
[----:B------:R-:W-:Y:S02]  /*5ad0*/  FFMA R28, R25, 1.4426950216293334961, -R28 ;  /* 0x3fb8aa3b191c7823 */ /* 0x000fe4000000081c */
[----:B------:R-:W-:Y:S01]  /*5ae0*/  FFMA.SAT R31, R29, R4, 0.5 ;  /* 0x3f0000001d1f7423 */ /* 0x000fe20000002004 */
[----:B------:R-:W-:Y:S01]  /*5af0*/  FADD R4, R23, -12583039 ;  /* 0xcb40007f17047421 */ /* 0x000fe20000000000 */
[----:B------:R-:W-:Y:S01]  /*5b00*/  FFMA R25, R25, 1.925963033500011079e-08, R28 ;  /* 0x32a5706019197823 */ /* 0x000fe2000000001c */
[----:B------:R-:W0:Y:S01]  /*5b10*/  MUFU.EX2 R6, R6 ;  /* 0x0000000600067308 */ /* 0x000e220000000800 */
[----:B------:R-:W-:Y:S01]  /*5b20*/  FFMA.RM R22, R31, R22, 12582913 ;  /* 0x4b4000011f167423 */ /* 0x000fe20000004016 */
[----:B------:R-:W-:Y:S01]  /*5b30*/  FFMA R26, R27, 1.4426950216293334961, -R4 ;  /* 0x3fb8aa3b1b1a7823 */ /* 0x000fe20000000804 */
[----:B------:R-:W-:Y:S01]  /*5b40*/  IADD3 R31, P1, PT, R9, R20, RZ ;  /* 0x00000014091f7210 */ /* 0x000fe20007f3e0ff */
[----:B------:R-:W-:-:S02]  /*5b50*/  IMAD.SHL.U32 R28, R5, 0x800000, RZ ;  /* 0x00800000051c7824 */ /* 0x000fc400078e00ff */
[C---:B------:R-:W-:Y:S01]  /*5b60*/  FADD R4, R22.reuse, -12583039 ;  /* 0xcb40007f16047421 */ /* 0x040fe20000000000 */
[----:B------:R-:W-:Y:S01]  /*5b70*/  FFMA R26, R27, 1.925963033500011079e-08, R26 ;  /* 0x32a570601b1a7823 */ /* 0x000fe2000000001a */
[----:B------:R-:W-:Y:S01]  /*5b80*/  IADD3 R27, P2, PT, R21, R14, RZ ;  /* 0x0000000e151b7210 */ /* 0x000fe20007f5e0ff */
[----:B------:R-:W1:Y:S01]  /*5b90*/  MUFU.EX2 R25, R25 ;  /* 0x0000001900197308 */ /* 0x000e620000000800 */
[C---:B------:R-:W-:Y:S01]  /*5ba0*/  FFMA R4, R29.reuse, 1.4426950216293334961, -R4 ;  /* 0x3fb8aa3b1d047823 */ /* 0x040fe20000000804 */
[----:B------:R-:W-:Y:S02]  /*5bb0*/  IADD3.X R32, PT, PT, RZ, R8, RZ, P1, !PT ;  /* 0x00000008ff207210 */ /* 0x000fe40000ffe4ff */
[----:B------:R-:W-:Y:S01]  /*5bc0*/  IADD3.X R30, PT, PT, RZ, R19, RZ, P2, !PT ;  /* 0x00000013ff1e7210 */ /* 0x000fe200017fe4ff */
[----:B------:R-:W-:Y:S01]  /*5bd0*/  FFMA R29, R29, 1.925963033500011079e-08, R4 ;  /* 0x32a570601d1d7823 */ /* 0x000fe20000000004 */
[----:B------:R-:W-:Y:S02]  /*5be0*/  LEA R4, P1, R31, UR38, 0x2 ;  /* 0x000000261f047c11 */ /* 0x000fe4000f8210ff */
[----:B------:R-:W2:Y:S01]  /*5bf0*/  MUFU.EX2 R26, R26 ;  /* 0x0000001a001a7308 */ /* 0x000ea20000000800 */
[----:B0-----:R-:W-:Y:S01]  /*5c00*/  FMUL R21, R7, R6 ;  /* 0x0000000607157220 */ /* 0x001fe20000400000 */
[----:B------:R-:W-:-:S02]  /*5c10*/  SHF.L.U32 R22, R22, 0x17, RZ ;  /* 0x0000001716167819 */ /* 0x000fc400000006ff */
[----:B------:R-:W-:Y:S01]  /*5c20*/  LEA R6, P2, R27, UR40, 0x2 ;  /* 0x000000281b067c11 */ /* 0x000fe2000f8410ff */
[----:B------:R-:W-:Y:S01]  /*5c30*/  FMUL R21, R21, UR56 ;  /* 0x0000003815157c20 */ /* 0x000fe20008400000 */
[----:B------:R-:W-:Y:S02]  /*5c40*/  SHF.L.U32 R23, R23, 0x17, RZ ;  /* 0x0000001717177819 */ /* 0x000fe400000006ff */
[----:B------:R-:W0:Y:S01]  /*5c50*/  MUFU.EX2 R29, R29 ;  /* 0x0000001d001d7308 */ /* 0x000e220000000800 */
[----:B-1----:R-:W-:Y:S01]  /*5c60*/  FMUL R25, R28, R25 ;  /* 0x000000191c197220 */ /* 0x002fe20000400000 */
[----:B------:R-:W-:Y:S02]  /*5c70*/  LEA.HI.X R5, R31, UR39, R32, 0x2, P1 ;  /* 0x000000271f057c11 */ /* 0x000fe400088f1420 */
[----:B------:R-:W-:Y:S01]  /*5c80*/  IADD3 R9, PT, PT, R9, 0x4, RZ ;  /* 0x0000000409097810 */ /* 0x000fe20007ffe0ff */
[----:B------:R-:W-:Y:S01]  /*5c90*/  FMUL R25, R25, UR56 ;  /* 0x0000003819197c20 */ /* 0x000fe20008400000 */
[----:B------:R-:W-:Y:S01]  /*5ca0*/  LEA.HI.X R7, R27, UR41, R30, 0x2, P2 ;  /* 0x000000291b077c11 */ /* 0x000fe200090f141e */
[----:B------:R1:W-:Y:S01]  /*5cb0*/  REDG.E.ADD.F32.FTZ.RN.STRONG.GPU desc[UR36][R4.64], R21 ;  /* 0x00000015040079a6 */ /* 0x0003e2000c12f324 */
[----:B------:R-:W-:Y:S01]  /*5cc0*/  ISETP.NE.AND P1, PT, R9, UR8, PT ;  /* 0x0000000809007c0c */ /* 0x000fe2000bf25270 */
[----:B--2---:R-:W-:-:S02]  /*5cd0*/  FMUL R26, R23, R26 ;  /* 0x0000001a171a7220 */ /* 0x004fc40000400000 */
[----:B------:R1:W-:Y:S01]  /*5ce0*/  REDG.E.ADD.F32.FTZ.RN.STRONG.GPU desc[UR36][R2.64], R21 ;  /* 0x00000015020079a6 */ /* 0x0003e2000c12f324 */
[----:B0-----:R-:W-:-:S03]  /*5cf0*/  FMUL R22, R22, R29 ;  /* 0x0000001d16167220 */ /* 0x001fc60000400000 */
[----:B------:R1:W-:Y:S01]  /*5d00*/  REDG.E.ADD.F32.FTZ.RN.STRONG.GPU desc[UR36][R6.64+0xc], R21 ;  /* 0x00000c15060079a6 */ /* 0x0003e2000c12f324 */
[----:B------:R-:W-:-:S03]  /*5d10*/  FMUL R23, R22, UR56 ;  /* 0x0000003816177c20 */ /* 0x000fc60008400000 */
        /* <DEDUP_REMOVED lines=10> */
[----:B------:R-:W-:Y:S05]  /*5dc0*/  @P1 BRA `(.L_x_92) ;  /* 0xfffffff800a01947 */ /* 0x000fea000383ffff */
[----:B------:R-:W-:-:S05]  /*5dd0*/  UMOV UR4, UR8 ;  /* 0x0000000800047c82 */ /* 0x000fca0008000000 */
.L_x_91:
[----:B------:R-:W-:-:S09]  /*5de0*/  UISETP.NE.AND UP0, UPT, UR14, URZ, UPT ;  /* 0x000000ff0e00728c */ /* 0x000fd2000bf05270 */
[----:B------:R-:W-:Y:S05]  /*5df0*/  BRA.U !UP0, `(.L_x_90) ;  /* 0x0000000508a07547 */ /* 0x000fea000b800000 */
[----:B------:R-:W-:Y:S02]  /*5e00*/  UISETP.NE.AND UP0, UPT, UR14, 0x1, UPT ;  /* 0x000000010e00788c */ /* 0x000fe4000bf05270 */
[----:B------:R-:W-:-:S07]  /*5e10*/  UISETP.NE.AND UP1, UPT, UR15, URZ, UPT ;  /* 0x000000ff0f00728c */ /* 0x000fce000bf25270 */
[----:B------:R-:W-:Y:S05]  /*5e20*/  BRA.U !UP0, `(.L_x_93) ;  /* 0x0000000108f47547 */ /* 0x000fea000b800000 */
[----:B------:R-:W-:Y:S01]  /*5e30*/  UIADD3 UR5, UPT, UPT, UR7, UR4, URZ ;  /* 0x0000000407057290 */ /* 0x000fe2000fffe0ff */
[----:B-1----:R-:W-:Y:S01]  /*5e40*/  HFMA2 R7, -RZ, RZ, 0, 2.384185791015625e-07 ;  /* 0x00000004ff077431 */ /* 0x002fe200000001ff */
[----:B------:R-:W0:Y:S01]  /*5e50*/  S2UR UR9, SR_CgaCtaId ;  /* 0x00000000000979c3 */ /* 0x000e220000008800 */
[----:B------:R-:W-:Y:S01]  /*5e60*/  USHF.L.U32 UR10, UR4, 0x2, URZ ;  /* 0x00000002040a7899 */ /* 0x000fe200080006ff */
[----:B------:R-:W-:Y:S02]  /*5e70*/  LDS R21, [R35] ;  /* 0x0000000023157984 */ /* 0x000fe40000000800 */
[----:B------:R-:W-:-:S05]  /*5e80*/  IMAD.U32 R6, RZ, RZ, UR5 ;  /* 0x00000005ff067e24 */ /* 0x000fca000f8e00ff */
[----:B------:R-:W-:-:S05]  /*5e90*/  LEA R6, R6, R17, 0x2 ;  /* 0x0000001106067211 */ /* 0x000fca00078e10ff */
[----:B------:R-:W-:-:S05]  /*5ea0*/  IMAD.WIDE R6, R6, R7, UR42 ;  /* 0x0000002a06067e25 */ /* 0x000fca000f8e0207 */
[----:B------:R-:W2:Y:S04]  /*5eb0*/  LDG.E.CONSTANT R9, desc[UR36][R6.64] ;  /* 0x0000002406097981 */ /* 0x000ea8000c1e9900 */
[----:B------:R1:W3:Y:S01]  /*5ec0*/  LDG.E.CONSTANT R22, desc[UR36][R6.64+0x10] ;  /* 0x0000102406167981 */ /* 0x0002e2000c1e9900 */
[----:B------:R-:W-:Y:S01]  /*5ed0*/  UMOV UR5, 0x400 ;  /* 0x0000040000057882 */ /* 0x000fe20000000000 */
[----:B------:R-:W-:Y:S01]  /*5ee0*/  MOV R23, UR10 ;  /* 0x0000000a00177c02 */ /* 0x000fe20008000f00 */
[----:B------:R-:W-:Y:S01]  /*5ef0*/  UIADD3 UR5, UPT, UPT, UR5, 0x320, URZ ;  /* 0x0000032005057890 */ /* 0x000fe2000fffe0ff */
[----:B------:R-:W-:Y:S02]  /*5f00*/  IADD3 R29, P1, PT, R20, UR4, RZ ;  /* 0x00000004141d7c10 */ /* 0x000fe4000ff3e0ff */
[----:B------:R-:W-:Y:S01]  /*5f10*/  IADD3 R27, P3, PT, R14, UR10, RZ ;  /* 0x0000000a0e1b7c10 */ /* 0x000fe2000ff7e0ff */
[----:B0-----:R-:W-:Y:S01]  /*5f20*/  ULEA UR5, UR9, UR5, 0x18 ;  /* 0x0000000509057291 */ /* 0x001fe2000f8ec0ff */
[----:B------:R-:W-:Y:S01]  /*5f30*/  IADD3.X R38, PT, PT, RZ, R8, RZ, P1, !PT ;  /* 0x00000008ff267210 */ /* 0x000fe20000ffe4ff */
[----:B-1----:R-:W-:Y:S01]  /*5f40*/  IMAD.MOV.U32 R7, RZ, RZ, 0x3bbb989d ;  /* 0x3bbb989dff077424 */ /* 0x002fe200078e00ff */
[----:B------:R-:W-:-:S06]  /*5f50*/  IADD3.X R32, PT, PT, RZ, R19, RZ, P3, !PT ;  /* 0x00000013ff207210 */ /* 0x000fcc0001ffe4ff */
[----:B------:R-:W0:Y:S01]  /*5f60*/  LDS.64 R4, [R23+UR5] ;  /* 0x0000000517047984 */ /* 0x000e220008000a00 */
[----:B------:R-:W-:Y:S01]  /*5f70*/  UIADD3 UR5, UPT, UPT, UR10, 0x4, URZ ;  /* 0x000000040a057890 */ /* 0x000fe2000fffe0ff */
[C---:B0-----:R-:W-:Y:S01]  /*5f80*/  FADD R4, R21.reuse, R4 ;  /* 0x0000000415047221 */ /* 0x041fe20000000000 */
[----:B------:R-:W-:Y:S01]  /*5f90*/  FADD R5, R21, R5 ;  /* 0x0000000515057221 */ /* 0x000fe20000000000 */
[----:B------:R-:W-:Y:S02]  /*5fa0*/  MOV R21, 0x437c0000 ;  /* 0x437c000000157802 */ /* 0x000fe40000000f00 */
[----:B--2---:R-:W-:Y:S01]  /*5fb0*/  FADD R4, R4, R9 ;  /* 0x0000000904047221 */ /* 0x004fe20000000000 */
[----:B---3--:R-:W-:-:S03]  /*5fc0*/  FADD R22, R5, R22 ;  /* 0x0000001605167221 */ /* 0x008fc60000000000 */
[----:B------:R-:W-:Y:S01]  /*5fd0*/  FADD R4, R4, -UR55 ;  /* 0x8000003704047e21 */ /* 0x000fe20008000000 */
[----:B------:R-:W-:-:S03]  /*5fe0*/  FADD R22, R22, -UR55 ;  /* 0x8000003716167e21 */ /* 0x000fc60008000000 */
[-C--:B------:R-:W-:Y:S01]  /*5ff0*/  FFMA.SAT R5, R4, R7.reuse, 0.5 ;  /* 0x3f00000004057423 */ /* 0x080fe20000002007 */
[----:B------:R-:W-:-:S03]  /*6000*/  FFMA.SAT R6, R22, R7, 0.5 ;  /* 0x3f00000016067423 */ /* 0x000fc60000002007 */
[-C--:B------:R-:W-:Y:S01]  /*6010*/  FFMA.RM R5, R5, R21.reuse, 12582913 ;  /* 0x4b40000105057423 */ /* 0x080fe20000004015 */
[----:B------:R-:W-:-:S03]  /*6020*/  FFMA.RM R21, R6, R21, 12582913 ;  /* 0x4b40000106157423 */ /* 0x000fc60000004015 */
[----:B------:R-:W-:Y:S01]  /*6030*/  FADD R7, R5, -12583039 ;  /* 0xcb40007f05077421 */ /* 0x000fe20000000000 */
[----:B------:R-:W-:Y:S01]  /*6040*/  LEA R6, P3, R27, UR40, 0x2 ;  /* 0x000000281b067c11 */ /* 0x000fe2000f8610ff */
[C---:B------:R-:W-:Y:S02]  /*6050*/  FADD R23, R21.reuse, -12583039 ;  /* 0xcb40007f15177421 */ /* 0x040fe40000000000 */
[----:B------:R-:W-:Y:S01]  /*6060*/  FFMA R7, R4, 1.4426950216293334961, -R7 ;  /* 0x3fb8aa3b04077823 */ /* 0x000fe20000000807 */
[----:B------:R-:W-:Y:S01]  /*6070*/  SHF.L.U32 R21, R21, 0x17, RZ ;  /* 0x0000001715157819 */ /* 0x000fe200000006ff */
[----:B------:R-:W-:Y:S02]  /*6080*/  FFMA R23, R22, 1.4426950216293334961, -R23 ;  /* 0x3fb8aa3b16177823 */ /* 0x000fe40000000817 */
[----:B------:R-:W-:Y:S01]  /*6090*/  FFMA R9, R4, 1.925963033500011079e-08, R7 ;  /* 0x32a5706004097823 */ /* 0x000fe20000000007 */
[----:B------:R-:W-:Y:S01]  /*60a0*/  IMAD.SHL.U32 R7, R5, 0x800000, RZ ;  /* 0x0080000005077824 */ /* 0x000fe200078e00ff */
[----:B------:R-:W-:Y:S01]  /*60b0*/  LEA R4, P1, R29, UR38, 0x2 ;  /* 0x000000261d047c11 */ /* 0x000fe2000f8210ff */
[----:B------:R-:W-:Y:S01]  /*60c0*/  FFMA R25, R22, 1.925963033500011079e-08, R23 ;  /* 0x32a5706016197823 */ /* 0x000fe20000000017 */
[----:B------:R-:W0:Y:S01]  /*60d0*/  MUFU.EX2 R26, R9 ;  /* 0x00000009001a7308 */ /* 0x000e220000000800 */
[----:B------:R-:W-:-:S02]  /*60e0*/  IADD3 R23, P2, PT, R14, UR5, RZ ;  /* 0x000000050e177c10 */ /* 0x000fc4000ff5e0ff */
[----:B------:R-:W-:Y:S02]  /*60f0*/  LEA.HI.X R5, R29, UR39, R38, 0x2, P1 ;  /* 0x000000271d057c11 */ /* 0x000fe400088f1426 */
[----:B------:R-:W-:Y:S02]  /*6100*/  IADD3.X R30, PT, PT, RZ, R19, RZ, P2, !PT ;  /* 0x00000013ff1e7210 */ /* 0x000fe400017fe4ff */
[C---:B------:R-:W-:Y:S01]  /*6110*/  LEA R22, P2, R23.reuse, UR40, 0x2 ;  /* 0x0000002817167c11 */ /* 0x040fe2000f8410ff */
[----:B------:R-:W1:Y:S03]  /*6120*/  MUFU.EX2 R28, R25 ;  /* 0x00000019001c7308 */ /* 0x000e660000000800 */
[----:B------:R-:W-:Y:S01]  /*6130*/  LEA.HI.X R23, R23, UR41, R30, 0x2, P2 ;  /* 0x0000002917177c11 */ /* 0x000fe200090f141e */
[----:B0-----:R-:W-:Y:S01]  /*6140*/  FMUL R26, R7, R26 ;  /* 0x0000001a071a7220 */ /* 0x001fe20000400000 */
[----:B------:R-:W-:-:S03]  /*6150*/  LEA.HI.X R7, R27, UR41, R32, 0x2, P3 ;  /* 0x000000291b077c11 */ /* 0x000fc600098f1420 */
[----:B------:R-:W-:Y:S01]  /*6160*/  FMUL R9, R26, UR56 ;  /* 0x000000381a097c20 */ /* 0x000fe20008400000 */
[----:B-1----:R-:W-:-:S04]  /*6170*/  FMUL R21, R21, R28 ;  /* 0x0000001c15157220 */ /* 0x002fc80000400000 */
        /* <DEDUP_REMOVED lines=8> */
.L_x_93:
[----:B------:R-:W-:Y:S05]  /*6200*/  BRA.U !UP1, `(.L_x_90) ;  /* 0x00000001099c7547 */ /* 0x000fea000b800000 */
[----:B------:R-:W-:Y:S01]  /*6210*/  UIADD3 UR5, UPT, UPT, UR7, UR4, URZ ;  /* 0x0000000407057290 */ /* 0x000fe2000fffe0ff */
[----:B01----:R-:W-:Y:S01]  /*6220*/  IMAD.MOV.U32 R5, RZ, RZ, 0x4 ;  /* 0x00000004ff057424 */ /* 0x003fe200078e00ff */
[----:B------:R-:W0:Y:S01]  /*6230*/  S2UR UR9, SR_CgaCtaId ;  /* 0x00000000000979c3 */ /* 0x000e220000008800 */
[----:B------:R-:W-:Y:S01]  /*6240*/  USHF.L.U32 UR10, UR4, 0x2, URZ ;  /* 0x00000002040a7899 */ /* 0x000fe200080006ff */
[----:B------:R-:W-:Y:S02]  /*6250*/  LDS R7, [R35] ;  /* 0x0000000023077984 */ /* 0x000fe40000000800 */
[----:B------:R-:W-:-:S04]  /*6260*/  MOV R4, UR5 ;  /* 0x0000000500047c02 */ /* 0x000fc80008000f00 */
[----:B------:R-:W-:-:S05]  /*6270*/  LEA R4, R4, R17, 0x2 ;  /* 0x0000001104047211 */ /* 0x000fca00078e10ff */
[----:B------:R-:W-:-:S06]  /*6280*/  IMAD.WIDE R4, R4, R5, UR42 ;  /* 0x0000002a04047e25 */ /* 0x000fcc000f8e0205 */
[----:B------:R-:W2:Y:S01]  /*6290*/  LDG.E.CONSTANT R5, desc[UR36][R4.64] ;  /* 0x0000002404057981 */ /* 0x000ea2000c1e9900 */
[----:B------:R-:W-:Y:S01]  /*62a0*/  UMOV UR5, 0x400 ;  /* 0x0000040000057882 */ /* 0x000fe20000000000 */
[----:B------:R-:W-:Y:S01]  /*62b0*/  MOV R21, UR10 ;  /* 0x0000000a00157c02 */ /* 0x000fe20008000f00 */
[----:B------:R-:W-:Y:S01]  /*62c0*/  UIADD3 UR5, UPT, UPT, UR5, 0x320, URZ ;  /* 0x0000032005057890 */ /* 0x000fe2000fffe0ff */
[----:B------:R-:W-:-:S03]  /*62d0*/  IADD3 R20, P1, PT, R20, UR4, RZ ;  /* 0x0000000414147c10 */ /* 0x000fc6000ff3e0ff */
[----:B0-----:R-:W-:-:S09]  /*62e0*/  ULEA UR5, UR9, UR5, 0x18 ;  /* 0x0000000509057291 */ /* 0x001fd2000f8ec0ff */
[----:B------:R0:W1:Y:S02]  /*62f0*/  LDS R6, [R21+UR5] ;  /* 0x0000000515067984 */ /* 0x0000640008000800 */
[----:B0-----:R-:W-:Y:S01]  /*6300*/  IADD3.X R21, PT, PT, RZ, R8, RZ, P1, !PT ;  /* 0x00000008ff157210 */ /* 0x001fe20000ffe4ff */
[----:B-1----:R-:W-:Y:S01]  /*6310*/  FADD R6, R7, R6 ;  /* 0x0000000607067221 */ /* 0x002fe20000000000 */
[----:B------:R-:W-:-:S03]  /*6320*/  IMAD.MOV.U32 R7, RZ, RZ, 0x437c0000 ;  /* 0x437c0000ff077424 */ /* 0x000fc600078e00ff */
[----:B--2---:R-:W-:Y:S01]  /*6330*/  FADD R6, R6, R5 ;  /* 0x0000000506067221 */ /* 0x004fe20000000000 */
[----:B------:R-:W-:-:S03]  /*6340*/  HFMA2 R5, -RZ, RZ, 0.96630859375, -0.0022525787353515625 ;  /* 0x3bbb989dff057431 */ /* 0x000fc600000001ff */
[----:B------:R-:W-:-:S04]  /*6350*/  FADD R6, R6, -UR55 ;  /* 0x8000003706067e21 */ /* 0x000fc80008000000 */
[----:B------:R-:W-:-:S04]  /*6360*/  FFMA.SAT R4, R6, R5, 0.5 ;  /* 0x3f00000006047423 */ /* 0x000fc80000002005 */
[----:B------:R-:W-:Y:S01]  /*6370*/  FFMA.RM R4, R4, R7, 12582913 ;  /* 0x4b40000104047423 */ /* 0x000fe20000004007 */
[----:B------:R-:W-:-:S03]  /*6380*/  IADD3 R7, P2, PT, R14, UR10, RZ ;  /* 0x0000000a0e077c10 */ /* 0x000fc6000ff5e0ff */
[----:B------:R-:W-:Y:S01]  /*6390*/  FADD R5, R4, -12583039 ;  /* 0xcb40007f04057421 */ /* 0x000fe20000000000 */
[----:B------:R-:W-:-:S03]  /*63a0*/  IADD3.X R8, PT, PT, RZ, R19, RZ, P2, !PT ;  /* 0x00000013ff087210 */ /* 0x000fc600017fe4ff */
[----:B------:R-:W-:-:S04]  /*63b0*/  FFMA R5, R6, 1.4426950216293334961, -R5 ;  /* 0x3fb8aa3b06057823 */ /* 0x000fc80000000805 */
[----:B------:R-:W-:Y:S01]  /*63c0*/  FFMA R9, R6, 1.925963033500011079e-08, R5 ;  /* 0x32a5706006097823 */ /* 0x000fe20000000005 */
[----:B------:R-:W-:Y:S02]  /*63d0*/  SHF.L.U32 R5, R4, 0x17, RZ ;  /* 0x0000001704057819 */ /* 0x000fe400000006ff */
[----:B------:R-:W-:Y:S01]  /*63e0*/  LEA R4, P1, R20, UR38, 0x2 ;  /* 0x0000002614047c11 */ /* 0x000fe2000f8210ff */
[----:B------:R-:W0:Y:S01]  /*63f0*/  MUFU.EX2 R22, R9 ;  /* 0x0000000900167308 */ /* 0x000e220000000800 */
[----:B------:R-:W-:-:S04]  /*6400*/  LEA R6, P2, R7, UR40, 0x2 ;  /* 0x0000002807067c11 */ /* 0x000fc8000f8410ff */
[----:B------:R-:W-:Y:S01]  /*6410*/  LEA.HI.X R7, R7, UR41, R8, 0x2, P2 ;  /* 0x0000002907077c11 */ /* 0x000fe200090f1408 */
[----:B0-----:R-:W-:Y:S01]  /*6420*/  FMUL R22, R5, R22 ;  /* 0x0000001605167220 */ /* 0x001fe20000400000 */
[----:B------:R-:W-:-:S03]  /*6430*/  LEA.HI.X R5, R20, UR39, R21, 0x2, P1 ;  /* 0x0000002714057c11 */ /* 0x000fc600088f1415 */
[----:B------:R-:W-:-:S05]  /*6440*/  FMUL R9, R22, UR56 ;  /* 0x0000003816097c20 */ /* 0x000fca0008400000 */
[----:B------:R2:W-:Y:S04]  /*6450*/  REDG.E.ADD.F32.FTZ.RN.STRONG.GPU desc[UR36][R4.64], R9 ;  /* 0x00000009040079a6 */ /* 0x0005e8000c12f324 */
[----:B------:R2:W-:Y:S04]  /*6460*/  REDG.E.ADD.F32.FTZ.RN.STRONG.GPU desc[UR36][R2.64], R9 ;  /* 0x00000009020079a6 */ /* 0x0005e8000c12f324 */
[----:B------:R2:W-:Y:S02]  /*6470*/  REDG.E.ADD.F32.FTZ.RN.STRONG.GPU desc[UR36][R6.64+0xc], R9 ;  /* 0x00000c09060079a6 */ /* 0x0005e4000c12f324 */
.L_x_90:
[----:B------:R-:W-:Y:S06]  /*6480*/  BAR.SYNC.DEFER_BLOCKING 0x0 ;  /* 0x0000000000007b1d */ /* 0x000fec0000010000 */
[----:B------:R-:W-:Y:S05]  /*6490*/  @!P0 BRA `(.L_x_94) ;  /* 0xffffffe000e88947 */ /* 0x000fea000383ffff */
[----:B------:R-:W-:Y:S05]  /*64a0*/  EXIT ;  /* 0x000000000000794d */ /* 0x000fea0003800000 */
.L_x_95:
        /* <DEDUP_REMOVED lines=13> */
.L_x_191:


//--------------------- .text._Z23kernel_forward_d_argmaxIfEvPT_S1_S1_S1_iiii --------------------------
	.section	.text._Z23kernel_forward_d_argmaxIfEvPT_S1_S1_S1_iiii,"ax",@progbits
	.align	128
        .global         _Z23kernel_forward_d_argmaxIfEvPT_S1_S1_S1_iiii
        .type           _Z23kernel_forward_d_argmaxIfEvPT_S1_S1_S1_iiii,@function
        .size           _Z23kernel_forward_d_argmaxIfEvPT_S1_S1_S1_iiii,(.L_x_192 - _Z23kernel_forward_d_argmaxIfEvPT_S1_S1_S1_iiii)
        .other          _Z23kernel_forward_d_argmaxIfEvPT_S1_S1_S1_iiii,@"STO_CUDA_ENTRY STV_DEFAULT"
_Z23kernel_forward_d_argmaxIfEvPT_S1_S1_S1_iiii:
.text._Z23kernel_forward_d_argmaxIfEvPT_S1_S1_S1_iiii:
[----:B------:R-:W-:Y:S01]  /*0000*/  LDC R1, c[0x0][0x37c] ;  /* 0x0000df00ff017b82 */ /* 0x000fe20000000800 */
[----:B------:R-:W0:Y:S01]  /*0010*/  LDCU UR10, c[0x0][0x3a4] ;  /* 0x00007480ff0a77ac */ /* 0x000e220008000800 */
[----:B------:R-:W1:Y:S06]  /*0020*/  S2R R15, SR_CTAID.Y ;  /* 0x00000000000f7919 */ /* 0x000e6c0000002600 */
[----:B------:R-:W2:Y:S01]  /*0030*/  S2UR UR5, SR_CTAID.X ;  /* 0x00000000000579c3 */ /* 0x000ea20000002500 */
[----:B------:R-:W0:Y:S02]  /*0040*/  LDCU UR11, c[0x0][0x3a8] ;  /* 0x00007500ff0b77ac */ /* 0x000e240008000800 */
[----:B0-----:R-:W-:-:S04]  /*0050*/  UIADD3 UR9, UPT, UPT, UR10, -UR11, URZ ;  /* 0x8000000b0a097290 */ /* 0x001fc8000fffe0ff */
[----:B------:R-:W-:Y:S02]  /*0060*/  UISETP.NE.U32.AND UP2, UPT, UR9, URZ, UPT ;  /* 0x000000ff0900728c */ /* 0x000fe4000bf45070 */
[----:B------:R-:W-:-:S03]  /*0070*/  IMAD R5, RZ, RZ, -UR9 ;  /* 0x80000009ff057e24 */ /* 0x000fc6000f8e02ff */
[----:B------:R-:W0:Y:S08]  /*0080*/  I2F.U32.RP R0, UR9 ;  /* 0x0000000900007d06 */ /* 0x000e300008209000 */
[----:B0-----:R-:W0:Y:S02]  /*0090*/  MUFU.RCP R0, R0 ;  /* 0x0000000000007308 */ /* 0x001e240000001000 */
[----:B0-----:R-:W-:-:S06]  /*00a0*/  VIADD R2, R0, 0xffffffe ;  /* 0x0ffffffe00027836 */ /* 0x001fcc0000000000 */
[----:B------:R0:W3:Y:S02]  /*00b0*/  F2I.FTZ.U32.TRUNC.NTZ R3, R2 ;  /* 0x0000000200037305 */ /* 0x0000e4000021f000 */
[----:B0-----:R-:W-:Y:S02]  /*00c0*/  IMAD.MOV.U32 R2, RZ, RZ, RZ ;  /* 0x000000ffff027224 */ /* 0x001fe400078e00ff */
[----:B---3--:R-:W-:-:S04]  /*00d0*/  IMAD R5, R5, R3, RZ ;  /* 0x0000000305057224 */ /* 0x008fc800078e02ff */
[----:B------:R-:W-:-:S04]  /*00e0*/  IMAD.HI.U32 R4, R3, R5, R2 ;  /* 0x0000000503047227 */ /* 0x000fc800078e0002 */
[----:B------:R-:W-:Y:S02]  /*00f0*/  IMAD.U32 R2, RZ, RZ, UR9 ;  /* 0x00000009ff027e24 */ /* 0x000fe4000f8e00ff */
[----:B-1----:R-:W-:-:S04]  /*0100*/  IMAD.HI.U32 R3, R4, R15, RZ ;  /* 0x0000000f04037227 */ /* 0x002fc800078e00ff */
[----:B--2---:R-:W-:Y:S01]  /*0110*/  IMAD.HI.U32 R4, R4, UR5, RZ ;  /* 0x0000000504047c27 */ /* 0x004fe2000f8e00ff */
[----:B------:R-:W-:-:S04]  /*0120*/  R2UR UR7, R3 ;  /* 0x00000000030772ca */ /* 0x000fc800000e0000 */
[----:B------:R-:W-:-:S09]  /*0130*/  R2UR UR4, R4 ;  /* 0x00000000040472ca */ /* 0x000fd200000e0000 */
[----:B------:R-:W-:-:S04]  /*0140*/  IADD3 R0, PT, PT, RZ, -UR7, RZ ;  /* 0x80000007ff007c10 */ /* 0x000fc8000fffe0ff */
[----:B------:R-:W-:Y:S01]  /*0150*/  UIADD3 UR6, UPT, UPT, -UR4, URZ, URZ ;  /* 0x000000ff04067290 */ /* 0x000fe2000fffe1ff */
[----:B------:R-:W-:-:S03]  /*0160*/  IMAD R0, R0, UR9, R15 ;  /* 0x0000000900007c24 */ /* 0x000fc6000f8e020f */
[----:B------:R-:W-:Y:S02]  /*0170*/  UIMAD UR5, UR9, UR6, UR5 ;  /* 0x00000006090572a4 */ /* 0x000fe4000f8e0205 */
[----:B------:R-:W-:Y:S01]  /*0180*/  R2UR UR8, R0 ;  /* 0x00000000000872ca */ /* 0x000fe200000e0000 */
[----:B------:R-:W-:Y:S02]  /*0190*/  ULOP3.LUT UR6, URZ, UR9, URZ, 0x33, !UPT ;  /* 0x00000009ff067292 */ /* 0x000fe4000f8e33ff */
[----:B------:R-:W-:-:S10]  /*01a0*/  UISETP.GE.U32.AND UP0, UPT, UR5, UR9, UPT ;  /* 0x000000090500728c */ /* 0x000fd4000bf06070 */
[----:B------:R-:W-:Y:S01]  /*01b0*/  ISETP.LE.U32.AND P0, PT, R2, UR8, PT ;  /* 0x0000000802007c0c */ /* 0x000fe2000bf03070 */
[----:B------:R-:W-:Y:S01]  /*01c0*/  IMAD.U32 R0, RZ, RZ, UR8 ;  /* 0x00000008ff007e24 */ /* 0x000fe2000f8e00ff */
[----:B------:R-:W-:-:S04]  /*01d0*/  @UP0 UIADD3 UR5, UPT, UPT, -UR9, UR5, URZ ;  /* 0x0000000509050290 */ /* 0x000fc8000fffe1ff */
[----:B------:R-:W-:-:S07]  /*01e0*/  UISETP.GE.U32.AND UP1, UPT, UR5, UR9, UPT ;  /* 0x000000090500728c */ /* 0x000fce000bf26070 */
[----:B------:R-:W-:-:S04]  /*01f0*/  @P0 VIADD R0, R0, -UR9 ;  /* 0x8000000900000c36 */ /* 0x000fc80008000000 */
[----:B------:R-:W-:Y:S01]  /*0200*/  @UP1 UIADD3 UR5, UPT, UPT, -UR9, UR5, URZ ;  /* 0x0000000509051290 */ /* 0x000fe2000fffe1ff */
[----:B------:R-:W-:-:S03]  /*0210*/  @P0 R2UR UR8, R0 ;  /* 0x00000000000802ca */ /* 0x000fc600000e0000 */
[----:B------:R-:W-:-:S10]  /*0220*/  USEL UR5, UR6, UR5, !UP2 ;  /* 0x0000000506057287 */ /* 0x000fd4000d000000 */
[----:B------:R-:W-:Y:S02]  /*0230*/  ISETP.LE.U32.AND P1, PT, R2, UR8, PT ;  /* 0x0000000802007c0c */ /* 0x000fe4000bf23070 */
[----:B------:R-:W-:-:S11]  /*0240*/  MOV R0, UR8 ;  /* 0x0000000800007c02 */ /* 0x000fd60008000f00 */
[----:B------:R-:W-:-:S05]  /*0250*/  @P1 VIADD R0, R0, -UR9 ;  /* 0x8000000900001c36 */ /* 0x000fca0008000000 */
[----:B------:R-:W-:-:S13]  /*0260*/  @P1 R2UR UR8, R0 ;  /* 0x00000000000812ca */ /* 0x000fda00000e0000 */
[----:B------:R-:W-:-:S04]  /*0270*/  USEL UR8, UR6, UR8, !UP2 ;  /* 0x0000000806087287 */ /* 0x000fc8000d000000 */
[----:B------:R-:W-:-:S04]  /*0280*/  UIADD3 UR9, UPT, UPT, UR8, 0x1, URZ ;  /* 0x0000000108097890 */ /* 0x000fc8000fffe0ff */
[----:B------:R-:W-:-:S04]  /*0290*/  UIADD3 UR17, UPT, UPT, UR9, UR11, UR5 ;  /* 0x0000000b09117290 */ /* 0x000fc8000fffe005 */
[----:B------:R-:W-:-:S06]  /*02a0*/  UISETP.GE.AND UP3, UPT, UR17, UR10, UPT ;  /* 0x0000000a1100728c */ /* 0x000fcc000bf66270 */
[----:B------:R-:W-:-:S13]  /*02b0*/  PLOP3.LUT P2, PT, PT, PT, UP3, 0x80, 0x8 ;  /* 0x000000000008781c */ /* 0x000fda0003f4f038 */
[----:B------:R-:W-:Y:S05]  /*02c0*/  @P2 EXIT ;  /* 0x000000000000294d */ /* 0x000fea0003800000 */
[----:B------:R-:W-:-:S04]  /*02d0*/  IMAD.U32 R0, RZ, RZ, UR7 ;  /* 0x00000007ff007e24 */ /* 0x000fc8000f8e00ff */
[----:B------:R-:W-:-:S05]  /*02e0*/  @P0 VIADD R0, R0, 0x1 ;  /* 0x0000000100000836 */ /* 0x000fca0000000000 */
[----:B------:R-:W-:-:S13]  /*02f0*/  @P0 R2UR UR7, R0 ;  /* 0x00000000000702ca */ /* 0x000fda00000e0000 */
[----:B------:R-:W-:-:S05]  /*0300*/  MOV R0, UR7 ;  /* 0x0000000700007c02 */ /* 0x000fca0008000f00 */
[----:B------:R-:W-:-:S05]  /*0310*/  @P1 VIADD R0, R0, 0x1 ;  /* 0x0000000100001836 */ /* 0x000fca0000000000 */
[----:B------:R-:W-:-:S13]  /*0320*/  @P1 R2UR UR7, R0 ;  /* 0x00000000000712ca */ /* 0x000fda00000e0000 */
[----:B------:R-:W-:-:S06]  /*0330*/  USEL UR7, UR6, UR7, !UP2 ;  /* 0x0000000706077287 */ /* 0x000fcc000d000000 */
[----:B------:R-:W-:-:S04]  /*0340*/  IMAD.U32 R14, RZ, RZ, UR7 ;  /* 0x00000007ff0e7e24 */ /* 0x000fc8000f8e00ff */
[----:B------:R-:W-:-:S05]  /*0350*/  VIADD R0, R14, 0x1 ;  /* 0x000000010e007836 */ /* 0x000fca0000000000 */
[----:B------:R-:W-:-:S13]  /*0360*/  ISETP.GE.AND P0, PT, R0, UR11, PT ;  /* 0x0000000b00007c0c */ /* 0x000fda000bf06270 */
[----:B------:R-:W-:Y:S05]  /*0370*/  @P0 EXIT ;  /* 0x000000000000094d */ /* 0x000fea0003800000 */
[----:B------:R-:W0:Y:S01]  /*0380*/  S2R R16, SR_TID.X ;  /* 0x0000000000107919 */ /* 0x000e220000002100 */
[----:B------:R-:W-:Y:S01]  /*0390*/  IADD3 R14, PT, PT, R14, UR5, RZ ;  /* 0x000000050e0e7c10 */ /* 0x000fe2000fffe0ff */
[----:B------:R-:W1:Y:S01]  /*03a0*/  LDCU UR18, c[0x0][0x3ac] ;  /* 0x00007580ff1277ac */ /* 0x000e620008000800 */
[----:B------:R-:W2:Y:S01]  /*03b0*/  LDC.64 R4, c[0x0][0x390] ;  /* 0x0000e400ff047b82 */ /* 0x000ea20000000a00 */
[----:B------:R-:W-:Y:S01]  /*03c0*/  IMAD.U32 R9, RZ, RZ, UR17 ;  /* 0x00000011ff097e24 */ /* 0x000fe2000f8e00ff */
[----:B------:R-:W-:Y:S01]  /*03d0*/  MOV R7, UR5 ;  /* 0x0000000500077c02 */ /* 0x000fe20008000f00 */
[----:B------:R-:W-:Y:S01]  /*03e0*/  VIADD R0, R14, 0x1 ;  /* 0x000000010e007836 */ /* 0x000fe20000000000 */
[----:B------:R-:W-:Y:S02]  /*03f0*/  @UP0 UIADD3 UR4, UPT, UPT, UR4, 0x1, URZ ;  /* 0x0000000104040890 */ /* 0x000fe4000fffe0ff */
[----:B------:R-:W-:Y:S02]  /*0400*/  UIMAD UR7, UR10, UR10, URZ ;  /* 0x0000000a0a0772a4 */ /* 0x000fe4000f8e02ff */
[----:B------:R-:W-:Y:S01]  /*0410*/  R2UR UR19, R0 ;  /* 0x00000000001372ca */ /* 0x000fe200000e0000 */
[----:B------:R-:W-:Y:S01]  /*0420*/  @UP1 UIADD3 UR4, UPT, UPT, UR4, 0x1, URZ ;  /* 0x0000000104041890 */ /* 0x000fe2000fffe0ff */
[----:B------:R-:W3:Y:S02]  /*0430*/  LDCU.64 UR14, c[0x0][0x358] ;  /* 0x00006b00ff0e77ac */ /* 0x000ee40008000a00 */
[----:B------:R-:W-:Y:S01]  /*0440*/  IMAD.U32 R3, RZ, RZ, UR7 ;  /* 0x00000007ff037e24 */ /* 0x000fe2000f8e00ff */
[----:B------:R-:W4:Y:S01]  /*0450*/  S2UR UR11, SR_CgaCtaId ;  /* 0x00000000000b79c3 */ /* 0x000f220000008800 */
[----:B------:R-:W-:-:S02]  /*0460*/  USEL UR4, UR6, UR4, !UP2 ;  /* 0x0000000406047287 */ /* 0x000fc4000d000000 */
[----:B-1----:R-:W-:-:S04]  /*0470*/  UIMAD UR8, UR10, UR18, URZ ;  /* 0x000000120a0872a4 */ /* 0x002fc8000f8e02ff */
[----:B------:R-:W-:Y:S01]  /*0480*/  IMAD R3, R3, UR4, RZ ;  /* 0x0000000403037c24 */ /* 0x000fe2000f8e02ff */
[----:B------:R-:W-:Y:S01]  /*0490*/  UIADD3 UR9, UPT, UPT, UR9, UR19, URZ ;  /* 0x0000001309097290 */ /* 0x000fe2000fffe0ff */
[----:B------:R-:W1:Y:S02]  /*04a0*/  LDC.64 R20, c[0x0][0x380] ;  /* 0x0000e000ff147b82 */ /* 0x000e640000000a00 */
[----:B------:R-:W-:Y:S01]  /*04b0*/  IMAD R2, R3, UR18, RZ ;  /* 0x0000001203027c24 */ /* 0x000fe2000f8e02ff */
[----:B------:R-:W-:Y:S01]  /*04c0*/  UIMAD UR20, UR9, UR8, URZ ;  /* 0x00000008091472a4 */ /* 0x000fe2000f8e02ff */
[--C-:B0-----:R-:W-:Y:S02]  /*04d0*/  IMAD R0, R9, UR18, R16.reuse ;  /* 0x0000001209007c24 */ /* 0x101fe4000f8e0210 */
[----:B------:R-:W-:Y:S02]  /*04e0*/  IMAD.U32 R9, RZ, RZ, UR19 ;  /* 0x00000013ff097e24 */ /* 0x000fe4000f8e00ff */
[----:B------:R-:W-:-:S02]  /*04f0*/  IMAD R6, R7, UR8, R16 ;  /* 0x0000000807067c24 */ /* 0x000fc4000f8e0210 */
[----:B--2---:R-:W-:-:S04]  /*0500*/  IMAD.WIDE R4, R2, 0x4, R4 ;  /* 0x0000000402047825 */ /* 0x004fc800078e0204 */
[----:B------:R-:W-:Y:S02]  /*0510*/  IMAD R7, R9, UR18, R6 ;  /* 0x0000001209077c24 */ /* 0x000fe4000f8e0206 */
[----:B------:R-:W-:Y:S02]  /*0520*/  VIADD R9, R0, UR20 ;  /* 0x0000001400097c36 */ /* 0x000fe40008000000 */
[----:B------:R-:W-:-:S04]  /*0530*/  IMAD.WIDE R6, R7, 0x4, R4 ;  /* 0x0000000407067825 */ /* 0x000fc800078e0204 */
[----:B------:R-:W-:Y:S02]  /*0540*/  IMAD.WIDE R4, R9, 0x4, R4 ;  /* 0x0000000409047825 */ /* 0x000fe400078e0204 */
[----:B---3--:R-:W2:Y:S04]  /*0550*/  LDG.E.CONSTANT R6, desc[UR14][R6.64] ;  /* 0x0000000e06067981 */ /* 0x008ea8000c1e9900 */
[----:B------:R0:W3:Y:S01]  /*0560*/  LDG.E.CONSTANT R4, desc[UR14][R4.64] ;  /* 0x0000000e04047981 */ /* 0x0000e2000c1e9900 */
[----:B------:R-:W-:Y:S01]  /*0570*/  UMOV UR6, 0x400 ;  /* 0x0000040000067882 */ /* 0x000fe20000000000 */
[----:B------:R-:W-:Y:S01]  /*0580*/  IMAD.U32 R13, RZ, RZ, UR18 ;  /* 0x00000012ff0d7e24 */ /* 0x000fe2000f8e00ff */
[----:B------:R-:W-:Y:S01]  /*0590*/  UIADD3 UR10, UPT, UPT, UR6, 0x640, URZ ;  /* 0x00000640060a7890 */ /* 0x000fe2000fffe0ff */
[----:B------:R-:W1:Y:S01]  /*05a0*/  S2UR UR21, SR_CTAID.Z ;  /* 0x00000000001579c3 */ /* 0x000e620000002700 */
[----:B------:R-:W-:Y:S01]  /*05b0*/  UIADD3 UR6, UPT, UPT, UR6, 0x960, URZ ;  /* 0x0000096006067890 */ /* 0x000fe2000fffe0ff */
[----:B------:R-:W-:Y:S01]  /*05c0*/  IMAD R13, R13, UR18, RZ ;  /* 0x000000120d0d7c24 */ /* 0x000fe2000f8e02ff */
[----:B----4-:R-:W-:Y:S01]  /*05d0*/  ULEA UR10, UR11, UR10, 0x18 ;  /* 0x0000000a0b0a7291 */ /* 0x010fe2000f8ec0ff */
[----:B------:R-:W-:Y:S01]  /*05e0*/  IMAD.MOV.U32 R12, RZ, RZ, -0x800000 ;  /* 0xff800000ff0c7424 */ /* 0x000fe200078e00ff */
[----:B------:R-:W-:Y:S01]  /*05f0*/  ULEA UR11, UR11, UR6, 0x18 ;  /* 0x000000060b0b7291 */ /* 0x000fe2000f8ec0ff */
[----:B0-----:R-:W-:Y:S01]  /*0600*/  MOV R5, UR18 ;  /* 0x0000001200057c02 */ /* 0x001fe20008000f00 */
[----:B------:R-:W-:-:S02]  /*0610*/  UIMAD UR6, UR7, UR18, URZ ;  /* 0x00000012070672a4 */ /* 0x000fc4000f8e02ff */
[----:B------:R-:W-:Y:S01]  /*0620*/  IMAD R17, R13, UR18, RZ ;  /* 0x000000120d117c24 */ /* 0x000fe2000f8e02ff */
[C---:B------:R-:W-:Y:S02]  /*0630*/  LEA R9, R16.reuse, UR10, 0x2 ;  /* 0x0000000a10097c11 */ /* 0x040fe4000f8e10ff */
[----:B------:R-:W-:Y:S01]  /*0640*/  ISETP.GE.AND P0, PT, R5, 0x1, PT ;  /* 0x000000010500780c */ /* 0x000fe20003f06270 */
[----:B------:R-:W-:Y:S01]  /*0650*/  IMAD R17, R17, UR4, RZ ;  /* 0x0000000411117c24 */ /* 0x000fe2000f8e02ff */
[----:B------:R-:W-:Y:S01]  /*0660*/  LEA R7, R16, UR11, 0x2 ;  /* 0x0000000b10077c11 */ /* 0x000fe2000f8e10ff */
[----:B------:R-:W-:Y:S01]  /*0670*/  IMAD R3, R3, UR6, RZ ;  /* 0x0000000603037c24 */ /* 0x000fe2000f8e02ff */
[----:B------:R-:W-:-:S04]  /*0680*/  MOV R19, 0xff800000 ;  /* 0xff80000000137802 */ /* 0x000fc80000000f00 */
[----:B------:R-:W-:Y:S01]  /*0690*/  R2UR UR22, R3 ;  /* 0x00000000031672ca */ /* 0x000fe200000e0000 */
[----:B------:R-:W-:-:S04]  /*06a0*/  IMAD.SHL.U32 R3, R17, 0x4, RZ ;  /* 0x0000000411037824 */ /* 0x000fc800078e00ff */
[----:B-1----:R-:W-:Y:S01]  /*06b0*/  IMAD.WIDE R20, R3, 0x4, R20 ;  /* 0x0000000403147825 */ /* 0x002fe200078e0214 */
[----:B--2---:R-:W-:Y:S04]  /*06c0*/  STS [R9], R6 ;  /* 0x0000000609007388 */ /* 0x004fe80000000800 */
[----:B---3--:R0:W-:Y:S02]  /*06d0*/  STS [R7], R4 ;  /* 0x0000000407007388 */ /* 0x0081e40000000800 */
[----:B0-----:R-:W-:-:S04]  /*06e0*/  IMAD.U32 R4, RZ, RZ, UR18 ;  /* 0x00000012ff047e24 */ /* 0x001fc8000f8e00ff */
[----:B------:R-:W-:Y:S01]  /*06f0*/  VIADD R3, R4, 0xffffffff ;  /* 0xffffffff04037836 */ /* 0x000fe20000000000 */
[----:B------:R-:W-:Y:S06]  /*0700*/  BAR.SYNC.DEFER_BLOCKING 0x0 ;  /* 0x0000000000007b1d */ /* 0x000fec0000010000 */
[----:B------:R-:W-:Y:S05]  /*0710*/  @!P0 BRA `(.L_x_96) ;  /* 0x0000000c000c8947 */ /* 0x000fea0003800000 */
[----:B------:R-:W0:Y:S01]  /*0720*/  S2R R5, SR_CTAID.Z ;  /* 0x0000000000057919 */ /* 0x000e220000002700 */
[----:B------:R-:W-:Y:S01]  /*0730*/  ISETP.GE.U32.AND P1, PT, R3, 0x7, PT ;  /* 0x000000070300780c */ /* 0x000fe20003f26070 */
[----:B------:R-:W-:Y:S01]  /*0740*/  ULOP3.LUT UR10, UR18, 0x7, URZ, 0xc0, !UPT ;  /* 0x00000007120a7892 */ /* 0x000fe2000f8ec0ff */
[----:B------:R-:W-:Y:S01]  /*0750*/  SHF.R.S32.HI R23, RZ, 0x1f, R17 ;  /* 0x0000001fff177819 */ /* 0x000fe20000011411 */
[----:B------:R1:W2:Y:S01]  /*0760*/  LDS R22, [R9] ;  /* 0x0000000009167984 */ /* 0x0002a20000000800 */
[----:B------:R-:W-:Y:S01]  /*0770*/  UMOV UR4, URZ ;  /* 0x000000ff00047c82 */ /* 0x000fe20008000000 */
[----:B------:R-:W-:Y:S02]  /*0780*/  IMAD.MOV.U32 R19, RZ, RZ, -0x800000 ;  /* 0xff800000ff137424 */ /* 0x000fe400078e00ff */
[----:B------:R-:W-:Y:S02]  /*0790*/  IMAD.MOV.U32 R12, RZ, RZ, -0x800000 ;  /* 0xff800000ff0c7424 */ /* 0x000fe400078e00ff */
[----:B0-----:R-:W-:-:S04]  /*07a0*/  IMAD R18, R5, UR18, R16 ;  /* 0x0000001205127c24 */ /* 0x001fc8000f8e0210 */
[----:B------:R-:W-:Y:S01]  /*07b0*/  IMAD R18, R18, UR18, RZ ;  /* 0x0000001212127c24 */ /* 0x000fe2000f8e02ff */
[----:B-1----:R-:W-:Y:S06]  /*07c0*/  @!P1 BRA `(.L_x_97) ;  /* 0x0000000400349947 */ /* 0x002fec0003800000 */
[----:B------:R-:W-:Y:S01]  /*07d0*/  MOV R19, 0xff800000 ;  /* 0xff80000000137802 */ /* 0x000fe20000000f00 */
[----:B------:R-:W0:Y:S01]  /*07e0*/  LDCU.64 UR24, c[0x0][0x388] ;  /* 0x00007100ff1877ac */ /* 0x000e220008000a00 */
[----:B------:R-:W-:Y:S01]  /*07f0*/  ULOP3.LUT UR7, UR18, 0x7ffffff8, URZ, 0xc0, !UPT ;  /* 0x7ffffff812077892 */ /* 0x000fe2000f8ec0ff */
[----:B------:R-:W-:-:S11]  /*0800*/  UMOV UR4, URZ ;  /* 0x000000ff00047c82 */ /* 0x000fd60008000000 */
.L_x_98:
[----:B------:R-:W-:-:S05]  /*0810*/  VIADD R4, R18, UR4 ;  /* 0x0000000412047c36 */ /* 0x000fca0008000000 */
[----:B------:R-:W-:-:S05]  /*0820*/  IADD3 R4, P1, PT, R17, R4, RZ ;  /* 0x0000000411047210 */ /* 0x000fca0007f3e0ff */
[----:B------:R-:W-:Y:S01]  /*0830*/  IMAD.X R5, RZ, RZ, R23, P1 ;  /* 0x000000ffff057224 */ /* 0x000fe200008e0617 */
[----:B0-----:R-:W-:-:S04]  /*0840*/  LEA R24, P1, R4, UR24, 0x2 ;  /* 0x0000001804187c11 */ /* 0x001fc8000f8210ff */
[----:B------:R-:W-:-:S05]  /*0850*/  LEA.HI.X R25, R4, UR25, R5, 0x2, P1 ;  /* 0x0000001904197c11 */ /* 0x000fca00088f1405 */
[----:B------:R-:W3:Y:S04]  /*0860*/  LDG.E.CONSTANT R11, desc[UR14][R24.64] ;  /* 0x0000000e180b7981 */ /* 0x000ee8000c1e9900 */
[----:B------:R-:W4:Y:S01]  /*0870*/  LDG.E.CONSTANT R9, desc[UR14][R24.64+0x4] ;  /* 0x0000040e18097981 */ /* 0x000f22000c1e9900 */
[----:B------:R-:W-:-:S03]  /*0880*/  ULEA UR12, UR4, UR11, 0x2 ;  /* 0x0000000b040c7291 */ /* 0x000fc6000f8e10ff */
[----:B------:R-:W5:Y:S04]  /*0890*/  LDG.E.CONSTANT R8, desc[UR14][R24.64+0x8] ;  /* 0x0000080e18087981 */ /* 0x000f68000c1e9900 */
[----:B------:R-:W5:Y:S04]  /*08a0*/  LDG.E.CONSTANT R26, desc[UR14][R24.64+0xc] ;  /* 0x00000c0e181a7981 */ /* 0x000f68000c1e9900 */
[----:B------:R-:W2:Y:S04]  /*08b0*/  LDS.128 R4, [UR12] ;  /* 0x0000000cff047984 */ /* 0x000ea80008000c00 */
[----:B------:R-:W5:Y:S04]  /*08c0*/  LDG.E.CONSTANT R27, desc[UR14][R24.64+0x10] ;  /* 0x0000100e181b7981 */ /* 0x000f68000c1e9900 */
[----:B------:R-:W5:Y:S01]  /*08d0*/  LDG.E.CONSTANT R28, desc[UR14][R24.64+0x1c] ;  /* 0x00001c0e181c7981 */ /* 0x000f62000c1e9900 */
[C---:B--2---:R-:W-:Y:S01]  /*08e0*/  FADD R4, R22.reuse, R4 ;  /* 0x0000000416047221 */ /* 0x044fe20000000000 */
[----:B------:R-:W-:-:S02]  /*08f0*/  FADD R10, R22, R5 ;  /* 0x00000005160a7221 */ /* 0x000fc40000000000 */
[----:B------:R-:W2:Y:S01]  /*0900*/  LDG.E.CONSTANT R5, desc[UR14][R24.64+0x18] ;  /* 0x0000180e18057981 */ /* 0x000ea2000c1e9900 */
[----:B---3--:R-:W-:-:S03]  /*0910*/  FADD R11, R4, R11 ;  /* 0x0000000b040b7221 */ /* 0x008fc60000000000 */
[----:B------:R0:W3:Y:S02]  /*0920*/  LDG.E.CONSTANT R4, desc[UR14][R24.64+0x14] ;  /* 0x0000140e18047981 */ /* 0x0000e4000c1e9900 */
[----:B------:R-:W-:Y:S01]  /*0930*/  FSETP.GT.AND P4, PT, R11, R12, PT ;  /* 0x0000000c0b00720b */ /* 0x000fe20003f84000 */
[----:B----4-:R-:W-:-:S03]  /*0940*/  FADD R10, R10, R9 ;  /* 0x000000090a0a7221 */ /* 0x010fc60000000000 */
[----:B------:R-:W-:Y:S01]  /*0950*/  FSEL R11, R11, R12, P4 ;  /* 0x0000000c0b0b7208 */ /* 0x000fe20002000000 */
[----:B------:R-:W-:-:S03]  /*0960*/  FADD R9, R22, R6 ;  /* 0x0000000616097221 */ /* 0x000fc60000000000 */
[----:B------:R-:W-:Y:S01]  /*0970*/  FSETP.GT.AND P5, PT, R10, R11, PT ;  /* 0x0000000b0a00720b */ /* 0x000fe20003fa4000 */
[----:B-----5:R-:W-:-:S03]  /*0980*/  FADD R29, R9, R8 ;  /* 0x00000008091d7221 */ /* 0x020fc60000000000 */
[----:B------:R-:W-:Y:S02]  /*0990*/  FSEL R6, R10, R11, P5 ;  /* 0x0000000b0a067208 */ /* 0x000fe40002800000 */
[----:B------:R-:W1:Y:S01]  /*09a0*/  LDS.128 R8, [UR12+0x10] ;  /* 0x0000100cff087984 */ /* 0x000e620008000c00 */
[----:B------:R-:W-:Y:S01]  /*09b0*/  FADD R7, R22, R7 ;  /* 0x0000000716077221 */ /* 0x000fe20000000000 */
[----:B------:R-:W-:-:S03]  /*09c0*/  FSETP.GT.AND P1, PT, R29, R6, PT ;  /* 0x000000061d00720b */ /* 0x000fc60003f24000 */
[----:B------:R-:W-:Y:S01]  /*09d0*/  FADD R7, R7, R26 ;  /* 0x0000001a07077221 */ /* 0x000fe20000000000 */
[----:B------:R-:W-:Y:S01]  /*09e0*/  FSEL R6, R29, R6, P1 ;  /* 0x000000061d067208 */ /* 0x000fe20000800000 */
[----:B0-----:R-:W-:-:S03]  /*09f0*/  IMAD.U32 R25, RZ, RZ, UR4 ;  /* 0x00000004ff197e24 */ /* 0x001fc6000f8e00ff */
[----:B------:R-:W-:Y:S01]  /*0a00*/  FSETP.GT.AND P2, PT, R7, R6, PT ;  /* 0x000000060700720b */ /* 0x000fe20003f44000 */
[----:B------:R-:W-:-:S03]  /*0a10*/  ULOP3.LUT UR12, URZ, UR4, URZ, 0x33, !UPT ;  /* 0x00000004ff0c7292 */ /* 0x000fc6000f8e33ff */
[----:B------:R-:W-:Y:S01]  /*0a20*/  FSEL R7, R7, R6, P2 ;  /* 0x0000000607077208 */ /* 0x000fe20001000000 */
[C---:B------:R-:W-:Y:S01]  /*0a30*/  IMAD R6, R16.reuse, UR18, R25 ;  /* 0x0000001210067c24 */ /* 0x040fe2000f8e0219 */
[----:B------:R-:W-:-:S03]  /*0a40*/  IADD3 R12, PT, PT, -R16, RZ, RZ ;  /* 0x000000ff100c7210 */ /* 0x000fc60007ffe1ff */
[----:B------:R-:W-:-:S05]  /*0a50*/  IMAD.MOV R24, RZ, RZ, -R6 ;  /* 0x000000ffff187224 */ /* 0x000fca00078e0a06 */
[----:B------:R-:W-:Y:S01]  /*0a60*/  @P4 I2FP.F32.S32 R19, R24 ;  /* 0x0000001800134245 */ /* 0x000fe20000201400 */
[----:B-1----:R-:W-:-:S04]  /*0a70*/  FADD R8, R22, R8 ;  /* 0x0000000816087221 */ /* 0x002fc80000000000 */
[----:B------:R-:W-:Y:S01]  /*0a80*/  FADD R8, R8, R27 ;  /* 0x0000001b08087221 */ /* 0x000fe20000000000 */
[----:B------:R-:W-:-:S04]  /*0a90*/  FADD R9, R22, R9 ;  /* 0x0000000916097221 */ /* 0x000fc80000000000 */
[----:B------:R-:W-:Y:S01]  /*0aa0*/  FSETP.GT.AND P3, PT, R8, R7, PT ;  /* 0x000000070800720b */ /* 0x000fe20003f64000 */
[----:B------:R-:W-:-:S03]  /*0ab0*/  IMAD.U32 R27, RZ, RZ, UR12 ;  /* 0x0000000cff1b7e24 */ /* 0x000fc6000f8e00ff */
[----:B------:R-:W-:Y:S01]  /*0ac0*/  FSEL R7, R8, R7, P3 ;  /* 0x0000000708077208 */ /* 0x000fe20001800000 */
[----:B------:R-:W-:Y:S01]  /*0ad0*/  FADD R10, R22, R10 ;  /* 0x0000000a160a7221 */ /* 0x000fe20000000000 */
[----:B------:R-:W-:Y:S01]  /*0ae0*/  IMAD R12, R12, UR18, R27 ;  /* 0x000000120c0c7c24 */ /* 0x000fe2000f8e021b */
[----:B------:R-:W-:Y:S02]  /*0af0*/  IADD3 R8, PT, PT, -R6, -0x2, RZ ;  /* 0xfffffffe06087810 */ /* 0x000fe40007ffe1ff */
[----:B--2---:R-:W-:Y:S01]  /*0b00*/  FADD R5, R10, R5 ;  /* 0x000000050a057221 */ /* 0x004fe20000000000 */
[----:B------:R-:W-:Y:S01]  /*0b10*/  FADD R11, R22, R11 ;  /* 0x0000000b160b7221 */ /* 0x000fe20000000000 */
[----:B------:R-:W-:Y:S02]  /*0b20*/  @P5 I2FP.F32.S32 R19, R12 ;  /* 0x0000000c00135245 */ /* 0x000fe40000201400 */
[----:B------:R-:W-:Y:S01]  /*0b30*/  @P1 I2FP.F32.S32 R19, R8 ;  /* 0x0000000800131245 */ /* 0x000fe20000201400 */
[----:B------:R-:W-:Y:S01]  /*0b40*/  FADD R11, R11, R28 ;  /* 0x0000001c0b0b7221 */ /* 0x000fe20000000000 */
[----:B------:R-:W-:-:S04]  /*0b50*/  UIADD3 UR4, UPT, UPT, UR4, 0x8, URZ ;  /* 0x0000000804047890 */ /* 0x000fc8000fffe0ff */
[----:B------:R-:W-:Y:S01]  /*0b60*/  UISETP.NE.AND UP0, UPT, UR4, UR7, UPT ;  /* 0x000000070400728c */ /* 0x000fe2000bf05270 */
[----:B---3--:R-:W-:-:S05]  /*0b70*/  FADD R4, R9, R4 ;  /* 0x0000000409047221 */ /* 0x008fca0000000000 */
[----:B------:R-:W-:-:S04]  /*0b80*/  FSETP.GT.AND P4, PT, R4, R7, PT ;  /* 0x000000070400720b */ /* 0x000fc80003f84000 */
[----:B------:R-:W-:-:S04]  /*0b90*/  FSEL R4, R4, R7, P4 ;  /* 0x0000000704047208 */ /* 0x000fc80002000000 */
[CC--:B------:R-:W-:Y:S02]  /*0ba0*/  FSETP.GT.AND P1, PT, R5.reuse, R4.reuse, PT ;  /* 0x000000040500720b */ /* 0x0c0fe40003f24000 */
[C---:B------:R-:W-:Y:S02]  /*0bb0*/  IADD3 R7, PT, PT, -R6.reuse, -0x3, RZ ;  /* 0xfffffffd06077810 */ /* 0x040fe40007ffe1ff */
[----:B------:R-:W-:Y:S02]  /*0bc0*/  FSEL R4, R5, R4, P1 ;  /* 0x0000000405047208 */ /* 0x000fe40000800000 */
[----:B------:R-:W-:Y:S02]  /*0bd0*/  @P2 I2FP.F32.S32 R19, R7 ;  /* 0x0000000700132245 */ /* 0x000fe40000201400 */
[----:B------:R-:W-:Y:S02]  /*0be0*/  FSETP.GT.AND P2, PT, R11, R4, PT ;  /* 0x000000040b00720b */ /* 0x000fe40003f44000 */
[----:B------:R-:W-:-:S02]  /*0bf0*/  IADD3 R7, PT, PT, -R6, -0x4, RZ ;  /* 0xfffffffc06077810 */ /* 0x000fc40007ffe1ff */
[C---:B------:R-:W-:Y:S02]  /*0c00*/  IADD3 R5, PT, PT, -R6.reuse, -0x5, RZ ;  /* 0xfffffffb06057810 */ /* 0x040fe40007ffe1ff */
[----:B------:R-:W-:Y:S02]  /*0c10*/  @P3 I2FP.F32.S32 R19, R7 ;  /* 0x0000000700133245 */ /* 0x000fe40000201400 */
[C---:B------:R-:W-:Y:S02]  /*0c20*/  IADD3 R7, PT, PT, -R6.reuse, -0x6, RZ ;  /* 0xfffffffa06077810 */ /* 0x040fe40007ffe1ff */
[----:B------:R-:W-:Y:S02]  /*0c30*/  IADD3 R6, PT, PT, -R6, -0x7, RZ ;  /* 0xfffffff906067810 */ /* 0x000fe40007ffe1ff */
[----:B------:R-:W-:Y:S02]  /*0c40*/  @P4 I2FP.F32.S32 R19, R5 ;  /* 0x0000000500134245 */ /* 0x000fe40000201400 */
[----:B------:R-:W-:-:S02]  /*0c50*/  @P1 I2FP.F32.S32 R19, R7 ;  /* 0x0000000700131245 */ /* 0x000fc40000201400 */
[----:B------:R-:W-:Y:S02]  /*0c60*/  @P2 I2FP.F32.S32 R19, R6 ;  /* 0x0000000600132245 */ /* 0x000fe40000201400 */
[----:B------:R-:W-:Y:S01]  /*0c70*/  FSEL R12, R11, R4, P2 ;  /* 0x000000040b0c7208 */ /* 0x000fe20001000000 */
[----:B------:R-:W-:Y:S06]  /*0c80*/  BRA.U UP0, `(.L_x_98) ;  /* 0xfffffff900e07547 */ /* 0x000fec000b83ffff */
[----:B------:R-:W-:-:S05]  /*0c90*/  UMOV UR4, UR7 ;  /* 0x0000000700047c82 */ /* 0x000fca0008000000 */
.L_x_97:
[----:B------:R-:W-:-:S09]  /*0ca0*/  UISETP.NE.AND UP0, UPT, UR10, URZ, UPT ;  /* 0x000000ff0a00728c */ /* 0x000fd2000bf05270 */
[----:B------:R-:W-:Y:S05]  /*0cb0*/  BRA.U !UP0, `(.L_x_96) ;  /* 0x0000000508a47547 */ /* 0x000fea000b800000 */
[----:B------:R-:W-:Y:S02]  /*0cc0*/  UISETP.GE.U32.AND UP0, UPT, UR10, 0x4, UPT ;  /* 0x000000040a00788c */ /* 0x000fe4000bf06070 */
[----:B------:R-:W-:-:S04]  /*0cd0*/  ULOP3.LUT UR7, UR18, 0x3, URZ, 0xc0, !UPT ;  /* 0x0000000312077892 */ /* 0x000fc8000f8ec0ff */
[----:B------:R-:W-:-:S03]  /*0ce0*/  UISETP.NE.AND UP1, UPT, UR7, URZ, UPT ;  /* 0x000000ff0700728c */ /* 0x000fc6000bf25270 */
[----:B------:R-:W-:Y:S08]  /*0cf0*/  BRA.U !UP0, `(.L_x_99) ;  /* 0x0000000108b87547 */ /* 0x000ff0000b800000 */
[----:B------:R-:W0:Y:S01]  /*0d00*/  LDCU.64 UR12, c[0x0][0x388] ;  /* 0x00007100ff0c77ac */ /* 0x000e220008000a00 */
[----:B------:R-:W-:-:S05]  /*0d10*/  VIADD R4, R18, UR4 ;  /* 0x0000000412047c36 */ /* 0x000fca0008000000 */
[C---:B------:R-:W-:Y:S02]  /*0d20*/  IADD3 R5, P1, PT, R17.reuse, R4, RZ ;  /* 0x0000000411057210 */ /* 0x040fe40007f3e0ff */
[----:B------:R-:W-:Y:S02]  /*0d30*/  IADD3 R4, P2, P3, R17, UR4, R18 ;  /* 0x0000000411047c10 */ /* 0x000fe4000fb5e012 */
[----:B------:R-:W-:Y:S02]  /*0d40*/  IADD3.X R6, PT, PT, RZ, R23, RZ, P1, !PT ;  /* 0x00000017ff067210 */ /* 0x000fe40000ffe4ff */
[----:B0-----:R-:W-:-:S04]  /*0d50*/  LEA R8, P1, R5, UR12, 0x2 ;  /* 0x0000000c05087c11 */ /* 0x001fc8000f8210ff */
[----:B------:R-:W-:Y:S02]  /*0d60*/  LEA.HI.X R9, R5, UR13, R6, 0x2, P1 ;  /* 0x0000000d05097c11 */ /* 0x000fe400088f1406 */
[----:B------:R-:W-:Y:S02]  /*0d70*/  IADD3.X R5, PT, PT, R23, RZ, RZ, P2, P3 ;  /* 0x000000ff17057210 */ /* 0x000fe400017e64ff */
[C---:B------:R-:W-:Y:S02]  /*0d80*/  LEA R10, P1, R4.reuse, UR12, 0x2 ;  /* 0x0000000c040a7c11 */ /* 0x040fe4000f8210ff */
[----:B------:R0:W3:Y:S02]  /*0d90*/  LDG.E.CONSTANT R9, desc[UR14][R8.64] ;  /* 0x0000000e08097981 */ /* 0x0000e4000c1e9900 */
[----:B------:R-:W-:-:S05]  /*0da0*/  LEA.HI.X R11, R4, UR13, R5, 0x2, P1 ;  /* 0x0000000d040b7c11 */ /* 0x000fca00088f1405 */
[----:B------:R-:W4:Y:S04]  /*0db0*/  LDG.E.CONSTANT R26, desc[UR14][R10.64+0x4] ;  /* 0x0000040e0a1a7981 */ /* 0x000f28000c1e9900 */
[----:B------:R-:W5:Y:S04]  /*0dc0*/  LDG.E.CONSTANT R24, desc[UR14][R10.64+0x8] ;  /* 0x0000080e0a187981 */ /* 0x000f68000c1e9900 */
[----:B------:R1:W5:Y:S01]  /*0dd0*/  LDG.E.CONSTANT R25, desc[UR14][R10.64+0xc] ;  /* 0x00000c0e0a197981 */ /* 0x000362000c1e9900 */
[----:B------:R-:W-:Y:S01]  /*0de0*/  ULEA UR10, UR4, UR11, 0x2 ;  /* 0x0000000b040a7291 */ /* 0x000fe2000f8e10ff */
[----:B0-----:R-:W-:-:S08]  /*0df0*/  IMAD.MOV R8, RZ, RZ, -R16 ;  /* 0x000000ffff087224 */ /* 0x001fd000078e0a10 */
[----:B------:R-:W2:Y:S01]  /*0e00*/  LDS.64 R4, [UR10] ;  /* 0x0000000aff047984 */ /* 0x000ea20008000a00 */
[----:B-1----:R-:W-:-:S03]  /*0e10*/  IMAD.U32 R11, RZ, RZ, UR18 ;  /* 0x00000012ff0b7e24 */ /* 0x002fc6000f8e00ff */
[----:B------:R-:W0:Y:S01]  /*0e20*/  LDS.64 R6, [UR10+0x8] ;  /* 0x0000080aff067984 */ /* 0x000e220008000a00 */
[C---:B--2---:R-:W-:Y:S01]  /*0e30*/  FADD R4, R22.reuse, R4 ;  /* 0x0000000416047221 */ /* 0x044fe20000000000 */
[----:B------:R-:W-:-:S03]  /*0e40*/  FADD R5, R22, R5 ;  /* 0x0000000516057221 */ /* 0x000fc60000000000 */
[----:B---3--:R-:W-:Y:S01]  /*0e50*/  FADD R27, R4, R9 ;  /* 0x00000009041b7221 */ /* 0x008fe20000000000 */
[C---:B0-----:R-:W-:Y:S01]  /*0e60*/  FADD R9, R22.reuse, R6 ;  /* 0x0000000616097221 */ /* 0x041fe20000000000 */
[----:B------:R-:W-:Y:S01]  /*0e70*/  FADD R6, R22, R7 ;  /* 0x0000000716067221 */ /* 0x000fe20000000000 */
[----:B------:R-:W-:Y:S02]  /*0e80*/  IMAD R4, R16, R11, UR4 ;  /* 0x0000000410047e24 */ /* 0x000fe4000f8e020b */
[----:B------:R-:W-:Y:S01]  /*0e90*/  FSETP.GT.AND P1, PT, R27, R12, PT ;  /* 0x0000000c1b00720b */ /* 0x000fe20003f24000 */
[----:B----4-:R-:W-:-:S03]  /*0ea0*/  FADD R5, R5, R26 ;  /* 0x0000001a05057221 */ /* 0x010fc60000000000 */
[----:B------:R-:W-:Y:S01]  /*0eb0*/  FSEL R12, R27, R12, P1 ;  /* 0x0000000c1b0c7208 */ /* 0x000fe20000800000 */
[----:B-----5:R-:W-:-:S03]  /*0ec0*/  FADD R9, R9, R24 ;  /* 0x0000001809097221 */ /* 0x020fc60000000000 */
[CC--:B------:R-:W-:Y:S01]  /*0ed0*/  FSETP.GT.AND P2, PT, R5.reuse, R12.reuse, PT ;  /* 0x0000000c0500720b */ /* 0x0c0fe20003f44000 */
[----:B------:R-:W-:Y:S01]  /*0ee0*/  FADD R25, R6, R25 ;  /* 0x0000001906197221 */ /* 0x000fe20000000000 */
[----:B------:R-:W-:Y:S02]  /*0ef0*/  IMAD.MOV R6, RZ, RZ, -R4 ;  /* 0x000000ffff067224 */ /* 0x000fe400078e0a04 */
[----:B------:R-:W-:Y:S02]  /*0f00*/  FSEL R12, R5, R12, P2 ;  /* 0x0000000c050c7208 */ /* 0x000fe40001000000 */
[----:B------:R-:W-:Y:S01]  /*0f10*/  LOP3.LUT R5, RZ, UR4, RZ, 0x33, !PT ;  /* 0x00000004ff057c12 */ /* 0x000fe2000f8e33ff */
[----:B------:R-:W-:Y:S01]  /*0f20*/  UIADD3 UR4, UPT, UPT, UR4, 0x4, URZ ;  /* 0x0000000404047890 */ /* 0x000fe2000fffe0ff */
[C---:B------:R-:W-:Y:S02]  /*0f30*/  FSETP.GT.AND P3, PT, R9.reuse, R12, PT ;  /* 0x0000000c0900720b */ /* 0x040fe40003f64000 */
[----:B------:R-:W-:Y:S01]  /*0f40*/  @P1 I2FP.F32.S32 R19, R6 ;  /* 0x0000000600131245 */ /* 0x000fe20000201400 */
[----:B------:R-:W-:Y:S01]  /*0f50*/  IMAD R5, R8, UR18, R5 ;  /* 0x0000001208057c24 */ /* 0x000fe2000f8e0205 */
[----:B------:R-:W-:-:S02]  /*0f60*/  FSEL R12, R9, R12, P3 ;  /* 0x0000000c090c7208 */ /* 0x000fc40001800000 */
[C---:B------:R-:W-:Y:S02]  /*0f70*/  IADD3 R6, PT, PT, -R4.reuse, -0x2, RZ ;  /* 0xfffffffe04067810 */ /* 0x040fe40007ffe1ff */
[C---:B------:R-:W-:Y:S02]  /*0f80*/  FSETP.GT.AND P1, PT, R25.reuse, R12, PT ;  /* 0x0000000c1900720b */ /* 0x040fe40003f24000 */
[----:B------:R-:W-:Y:S02]  /*0f90*/  IADD3 R4, PT, PT, -R4, -0x3, RZ ;  /* 0xfffffffd04047810 */ /* 0x000fe40007ffe1ff */
[----:B------:R-:W-:Y:S02]  /*0fa0*/  @P2 I2FP.F32.S32 R19, R5 ;  /* 0x0000000500132245 */ /* 0x000fe40000201400 */
[----:B------:R-:W-:Y:S02]  /*0fb0*/  @P3 I2FP.F32.S32 R19, R6 ;  /* 0x0000000600133245 */ /* 0x000fe40000201400 */
[----:B------:R-:W-:-:S05]  /*0fc0*/  FSEL R12, R25, R12, P1 ;  /* 0x0000000c190c7208 */ /* 0x000fca0000800000 */
[----:B------:R-:W-:-:S07]  /*0fd0*/  @P1 I2FP.F32.S32 R19, R4 ;  /* 0x0000000400131245 */ /* 0x000fce0000201400 */
.L_x_99:
[----:B------:R-:W-:Y:S05]  /*0fe0*/  BRA.U !UP1, `(.L_x_96) ;  /* 0x0000000109d87547 */ /* 0x000fea000b800000 */
[----:B------:R-:W-:Y:S01]  /*0ff0*/  UISETP.NE.AND UP0, UPT, UR7, 0x1, UPT ;  /* 0x000000010700788c */ /* 0x000fe2000bf05270 */
[----:B------:R-:W-:-:S04]  /*1000*/  MOV R4, UR18 ;  /* 0x0000001200047c02 */ /* 0x000fc80008000f00 */
[----:B------:R-:W-:-:S04]  /*1010*/  LOP3.LUT R4, R4, 0x1, RZ, 0xc0, !PT ;  /* 0x0000000104047812 */ /* 0x000fc800078ec0ff */
[----:B------:R-:W-:Y:S01]  /*1020*/  ISETP.NE.U32.AND P1, PT, R4, 0x1, PT ;  /* 0x000000010400780c */ /* 0x000fe20003f25070 */
[----:B------:R-:W-:-:S12]  /*1030*/  BRA.U !UP0, `(.L_x_100) ;  /* 0x00000001087c7547 */ /* 0x000fd8000b800000 */
[----:B------:R-:W0:Y:S01]  /*1040*/  LDCU.64 UR12, c[0x0][0x388] ;  /* 0x00007100ff0c77ac */ /* 0x000e220008000a00 */
[----:B------:R-:W-:Y:S01]  /*1050*/  VIADD R4, R18, UR4 ;  /* 0x0000000412047c36 */ /* 0x000fe20008000000 */
[----:B------:R-:W-:-:S04]  /*1060*/  IADD3 R7, P3, P4, R17, UR4, R18 ;  /* 0x0000000411077c10 */ /* 0x000fc8000fc7e012 */
[----:B------:R-:W-:-:S05]  /*1070*/  IADD3 R4, P2, PT, R17, R4, RZ ;  /* 0x0000000411047210 */ /* 0x000fca0007f5e0ff */
[----:B------:R-:W-:Y:S01]  /*1080*/  IMAD.X R5, RZ, RZ, R23, P2 ;  /* 0x000000ffff057224 */ /* 0x000fe200010e0617 */
[----:B0-----:R-:W-:-:S04]  /*1090*/  LEA R8, P2, R4, UR12, 0x2 ;  /* 0x0000000c04087c11 */ /* 0x001fc8000f8410ff */
[----:B------:R-:W-:Y:S02]  /*10a0*/  LEA.HI.X R9, R4, UR13, R5, 0x2, P2 ;  /* 0x0000000d04097c11 */ /* 0x000fe400090f1405 */
[----:B------:R-:W-:Y:S02]  /*10b0*/  IADD3.X R4, PT, PT, R23, RZ, RZ, P3, P4 ;  /* 0x000000ff17047210 */ /* 0x000fe40001fe84ff */
[C---:B------:R-:W-:Y:S02]  /*10c0*/  LEA R6, P2, R7.reuse, UR12, 0x2 ;  /* 0x0000000c07067c11 */ /* 0x040fe4000f8410ff */
[----:B------:R-:W3:Y:S02]  /*10d0*/  LDG.E.CONSTANT R9, desc[UR14][R8.64] ;  /* 0x0000000e08097981 */ /* 0x000ee4000c1e9900 */
[----:B------:R-:W-:-:S05]  /*10e0*/  LEA.HI.X R7, R7, UR13, R4, 0x2, P2 ;  /* 0x0000000d07077c11 */ /* 0x000fca00090f1404 */
[----:B------:R-:W4:Y:S01]  /*10f0*/  LDG.E.CONSTANT R6, desc[UR14][R6.64+0x4] ;  /* 0x0000040e06067981 */ /* 0x000f22000c1e9900 */
[----:B------:R-:W-:Y:S01]  /*1100*/  ULEA UR7, UR4, UR11, 0x2 ;  /* 0x0000000b04077291 */ /* 0x000fe2000f8e10ff */
[----:B------:R-:W-:-:S08]  /*1110*/  IMAD.U32 R27, RZ, RZ, UR18 ;  /* 0x00000012ff1b7e24 */ /* 0x000fd0000f8e00ff */
[----:B------:R-:W2:Y:S02]  /*1120*/  LDS.64 R4, [UR7] ;  /* 0x00000007ff047984 */ /* 0x000ea40008000a00 */
[C---:B--2---:R-:W-:Y:S01]  /*1130*/  FADD R4, R22.reuse, R4 ;  /* 0x0000000416047221 */ /* 0x044fe20000000000 */
[----:B------:R-:W-:-:S03]  /*1140*/  FADD R5, R22, R5 ;  /* 0x0000000516057221 */ /* 0x000fc60000000000 */
[----:B---3--:R-:W-:Y:S01]  /*1150*/  FADD R11, R4, R9 ;  /* 0x00000009040b7221 */ /* 0x008fe20000000000 */
[----:B------:R-:W-:-:S04]  /*1160*/  IMAD R4, R16, R27, UR4 ;  /* 0x0000000410047e24 */ /* 0x000fc8000f8e021b */
[-C--:B------:R-:W-:Y:S01]  /*1170*/  FSETP.GT.AND P2, PT, R11, R12.reuse, PT ;  /* 0x0000000c0b00720b */ /* 0x080fe20003f44000 */
[----:B------:R-:W-:Y:S02]  /*1180*/  IMAD.MOV R4, RZ, RZ, -R4 ;  /* 0x000000ffff047224 */ /* 0x000fe400078e0a04 */
[----:B----4-:R-:W-:Y:S01]  /*1190*/  FADD R25, R5, R6 ;  /* 0x0000000605197221 */ /* 0x010fe20000000000 */
[----:B------:R-:W-:Y:S01]  /*11a0*/  LOP3.LUT R5, RZ, UR4, RZ, 0x33, !PT ;  /* 0x00000004ff057c12 */ /* 0x000fe2000f8e33ff */
[----:B------:R-:W-:Y:S01]  /*11b0*/  UIADD3 UR4, UPT, UPT, UR4, 0x2, URZ ;  /* 0x0000000204047890 */ /* 0x000fe2000fffe0ff */
[----:B------:R-:W-:Y:S02]  /*11c0*/  FSEL R12, R11, R12, P2 ;  /* 0x0000000c0b0c7208 */ /* 0x000fe40001000000 */
[----:B------:R-:W-:Y:S02]  /*11d0*/  IADD3 R6, PT, PT, -R16, RZ, RZ ;  /* 0x000000ff10067210 */ /* 0x000fe40007ffe1ff */
[----:B------:R-:W-:-:S03]  /*11e0*/  FSETP.GT.AND P3, PT, R25, R12, PT ;  /* 0x0000000c1900720b */ /* 0x000fc60003f64000 */
[----:B------:R-:W-:Y:S01]  /*11f0*/  IMAD R5, R6, UR18, R5 ;  /* 0x0000001206057c24 */ /* 0x000fe2000f8e0205 */
[----:B------:R-:W-:Y:S02]  /*1200*/  @P2 I2FP.F32.S32 R19, R4 ;  /* 0x0000000400132245 */ /* 0x000fe40000201400 */
[----:B------:R-:W-:-:S07]  /*1210*/  FSEL R12, R25, R12, P3 ;  /* 0x0000000c190c7208 */ /* 0x000fce0001800000 */
[----:B------:R-:W-:-:S07]  /*1220*/  @P3 I2FP.F32.S32 R19, R5 ;  /* 0x0000000500133245 */ /* 0x000fce0000201400 */
.L_x_100:
[----:B------:R-:W-:Y:S05]  /*1230*/  @P1 BRA `(.L_x_96) ;  /* 0x0000000000441947 */ /* 0x000fea0003800000 */
[----:B------:R-:W0:Y:S01]  /*1240*/  LDCU.64 UR12, c[0x0][0x388] ;  /* 0x00007100ff0c77ac */ /* 0x000e220008000a00 */
[----:B------:R-:W-:-:S05]  /*1250*/  VIADD R18, R18, UR4 ;  /* 0x0000000412127c36 */ /* 0x000fca0008000000 */
[----:B------:R-:W-:-:S05]  /*1260*/  IADD3 R18, P1, PT, R17, R18, RZ ;  /* 0x0000001211127210 */ /* 0x000fca0007f3e0ff */
[----:B------:R-:W-:Y:S01]  /*1270*/  IMAD.X R23, RZ, RZ, R23, P1 ;  /* 0x000000ffff177224 */ /* 0x000fe200008e0617 */
[----:B0-----:R-:W-:-:S04]  /*1280*/  LEA R4, P1, R18, UR12, 0x2 ;  /* 0x0000000c12047c11 */ /* 0x001fc8000f8210ff */
[----:B------:R-:W-:-:S05]  /*1290*/  LEA.HI.X R5, R18, UR13, R23, 0x2, P1 ;  /* 0x0000000d12057c11 */ /* 0x000fca00088f1417 */
[----:B------:R-:W3:Y:S01]  /*12a0*/  LDG.E.CONSTANT R4, desc[UR14][R4.64] ;  /* 0x0000000e04047981 */ /* 0x000ee2000c1e9900 */
[----:B------:R-:W-:Y:S01]  /*12b0*/  ULEA UR11, UR4, UR11, 0x2 ;  /* 0x0000000b040b7291 */ /* 0x000fe2000f8e10ff */
[----:B------:R-:W-:-:S05]  /*12c0*/  MOV R9, UR18 ;  /* 0x0000001200097c02 */ /* 0x000fca0008000f00 */
[----:B------:R-:W-:-:S03]  /*12d0*/  IMAD R16, R16, R9, UR4 ;  /* 0x0000000410107e24 */ /* 0x000fc6000f8e0209 */
[----:B------:R-:W2:Y:S01]  /*12e0*/  LDS R7, [UR11] ;  /* 0x0000000bff077984 */ /* 0x000ea20008000800 */
[----:B------:R-:W-:Y:S02]  /*12f0*/  IMAD.MOV R16, RZ, RZ, -R16 ;  /* 0x000000ffff107224 */ /* 0x000fe400078e0a10 */
[----:B--2---:R-:W-:-:S04]  /*1300*/  FADD R7, R22, R7 ;  /* 0x0000000716077221 */ /* 0x004fc80000000000 */
[----:B---3--:R-:W-:-:S05]  /*1310*/  FADD R7, R7, R4 ;  /* 0x0000000407077221 */ /* 0x008fca0000000000 */
[----:B------:R-:W-:-:S04]  /*1320*/  FSETP.GT.AND P1, PT, R7, R12, PT ;  /* 0x0000000c0700720b */ /* 0x000fc80003f24000 */
[----:B------:R-:W-:-:S09]  /*1330*/  FSEL R12, R7, R12, P1 ;  /* 0x0000000c070c7208 */ /* 0x000fd20000800000 */
[----:B------:R-:W-:-:S07]  /*1340*/  @P1 I2FP.F32.S32 R19, R16 ;  /* 0x0000001000131245 */ /* 0x000fce0000201400 */
.L_x_96:
[----:B------:R-:W0:Y:S01]  /*1350*/  LDCU UR7, c[0x0][0x3a4] ;  /* 0x00007480ff0777ac */ /* 0x000e220008000800 */
[----:B------:R-:W0:Y:S02]  /*1360*/  LDCU UR4, c[0x0][0x3a8] ;  /* 0x00007500ff0477ac */ /* 0x000e240008000800 */
[----:B0-----:R-:W-:Y:S02]  /*1370*/  UIADD3 UR4, UPT, UPT, UR7, -UR4, URZ ;  /* 0x8000000407047290 */ /* 0x001fe4000fffe0ff */
[----:B------:R-:W-:Y:S01]  /*1380*/  UIMAD UR7, UR6, UR7, URZ ;  /* 0x00000007060772a4 */ /* 0x000fe2000f8e02ff */
[----:B------:R-:W-:Y:S03]  /*1390*/  BAR.SYNC.DEFER_BLOCKING 0x0 ;  /* 0x0000000000007b1d */ /* 0x000fe60000010000 */
[----:B------:R-:W-:-:S13]  /*13a0*/  ISETP.LT.U32.AND P1, PT, R15, UR4, PT ;  /* 0x000000040f007c0c */ /* 0x000fda000bf21070 */
[----:B------:R-:W-:Y:S05]  /*13b0*/  @P1 BRA `(.L_x_101) ;  /* 0x0000001800ac1947 */ /* 0x000fea0003800000 */
[----:B------:R-:W0:Y:S01]  /*13c0*/  S2R R8, SR_TID.X ;  /* 0x0000000000087919 */ /* 0x000e220000002100 */
[----:B------:R-:W-:Y:S01]  /*13d0*/  IMAD.U32 R9, RZ, RZ, UR18 ;  /* 0x00000012ff097e24 */ /* 0x000fe2000f8e00ff */
[----:B------:R-:W-:Y:S01]  /*13e0*/  ULOP3.LUT UR13, UR18, 0x7, URZ, 0xc0, !UPT ;  /* 0x00000007120d7892 */ /* 0x000fe2000f8ec0ff */
[----:B------:R-:W-:Y:S01]  /*13f0*/  IMAD R15, R13, UR21, RZ ;  /* 0x000000150d0f7c24 */ /* 0x000fe2000f8e02ff */
[----:B------:R-:W-:Y:S02]  /*1400*/  ULOP3.LUT UR16, UR18, 0x3, URZ, 0xc0, !UPT ;  /* 0x0000000312107892 */ /* 0x000fe4000f8ec0ff */
[----:B------:R-:W-:Y:S01]  /*1410*/  LOP3.LUT R9, R9, 0x7ffffff8, RZ, 0xc0, !PT ;  /* 0x7ffffff809097812 */ /* 0x000fe200078ec0ff */
[----:B------:R-:W-:Y:S01]  /*1420*/  ULOP3.LUT UR23, UR18, 0x1, URZ, 0xc0, !UPT ;  /* 0x0000000112177892 */ /* 0x000fe2000f8ec0ff */
[----:B------:R-:W-:Y:S01]  /*1430*/  UMOV UR4, UR5 ;  /* 0x0000000500047c82 */ /* 0x000fe20008000000 */
[----:B0-----:R-:W-:-:S04]  /*1440*/  IMAD R10, R8, UR18, RZ ;  /* 0x00000012080a7c24 */ /* 0x001fc8000f8e02ff */
[----:B------:R-:W-:-:S07]  /*1450*/  IMAD.SHL.U32 R10, R10, 0x4, RZ ;  /* 0x000000040a0a7824 */ /* 0x000fce00078e00ff */
.L_x_112:
[----:B0-----:R-:W0:Y:S01]  /*1460*/  LDC R6, c[0x0][0x3ac] ;  /* 0x0000eb00ff067b82 */ /* 0x001e220000000800 */
[----:B------:R-:W-:Y:S01]  /*1470*/  MOV R11, UR19 ;  /* 0x00000013000b7c02 */ /* 0x000fe20008000f00 */
[----:B------:R-:W-:Y:S01]  /*1480*/  IMAD.U32 R18, RZ, RZ, UR4 ;  /* 0x00000004ff127e24 */ /* 0x000fe2000f8e00ff */
[----:B------:R-:W-:Y:S01]  /*1490*/  MOV R25, UR17 ;  /* 0x0000001100197c02 */ /* 0x000fe20008000f00 */
[----:B------:R-:W-:Y:S01]  /*14a0*/  IMAD.U32 R17, RZ, RZ, UR5 ;  /* 0x00000005ff117e24 */ /* 0x000fe2000f8e00ff */
[----:B------:R-:W-:Y:S01]  /*14b0*/  UIMAD UR10, UR4, UR7, UR7 ;  /* 0x00000007040a72a4 */ /* 0x000fe2000f8e0207 */
[----:B------:R-:W-:Y:S02]  /*14c0*/  IMAD R11, R11, UR6, R8 ;  /* 0x000000060b0b7c24 */ /* 0x000fe4000f8e0208 */
[----:B------:R-:W1:Y:S02]  /*14d0*/  LDC.64 R4, c[0x0][0x398] ;  /* 0x0000e600ff047b82 */ /* 0x000e640000000a00 */
[----:B--2---:R-:W-:Y:S01]  /*14e0*/  VIADD R16, R11, UR20 ;  /* 0x000000140b107c36 */ /* 0x004fe20008000000 */
[----:B0-----:R-:W-:-:S05]  /*14f0*/  R2UR UR18, R6 ;  /* 0x00000000061272ca */ /* 0x001fca00000e0000 */
[----:B------:R-:W0:Y:S08]  /*1500*/  LDC.64 R6, c[0x0][0x390] ;  /* 0x0000e400ff067b82 */ /* 0x000e300000000a00 */
[----:B------:R-:W-:Y:S02]  /*1510*/  IMAD.U32 R23, RZ, RZ, UR18 ;  /* 0x00000012ff177e24 */ /* 0x000fe4000f8e00ff */
[----:B------:R-:W-:-:S02]  /*1520*/  IMAD R16, R25, UR18, R16 ;  /* 0x0000001219107c24 */ /* 0x000fc4000f8e0210 */
[----:B------:R-:W-:Y:S02]  /*1530*/  IMAD R11, R18, R23, UR18 ;  /* 0x00000012120b7e24 */ /* 0x000fe4000f8e0217 */
[----:B------:R-:W-:Y:S02]  /*1540*/  IMAD.U32 R23, RZ, RZ, UR22 ;  /* 0x00000016ff177e24 */ /* 0x000fe4000f8e00ff */
[----:B------:R-:W-:Y:S02]  /*1550*/  IMAD R18, R17, UR8, R8 ;  /* 0x0000000811127c24 */ /* 0x000fe4000f8e0208 */
[----:B-1----:R-:W-:Y:S01]  /*1560*/  IMAD.WIDE R4, R23, 0x4, R4 ;  /* 0x0000000417047825 */ /* 0x002fe200078e0204 */
[----:B------:R-:W-:-:S03]  /*1570*/  IADD3 R23, PT, PT, R16, UR10, RZ ;  /* 0x0000000a10177c10 */ /* 0x000fc6000fffe0ff */
[----:B0-----:R-:W-:-:S04]  /*1580*/  IMAD.WIDE R6, R2, 0x4, R6 ;  /* 0x0000000402067825 */ /* 0x001fc800078e0206 */
[----:B------:R-:W-:Y:S02]  /*1590*/  IMAD.IADD R17, R18, 0x1, R11 ;  /* 0x0000000112117824 */ /* 0x000fe400078e020b */
[----:B------:R-:W-:-:S04]  /*15a0*/  IMAD.WIDE R4, R23, 0x4, R4 ;  /* 0x0000000417047825 */ /* 0x000fc800078e0204 */
[----:B------:R-:W-:Y:S02]  /*15b0*/  IMAD.WIDE R6, R17, 0x4, R6 ;  /* 0x0000000411067825 */ /* 0x000fe400078e0206 */
[----:B------:R0:W3:Y:S04]  /*15c0*/  LDG.E R4, desc[UR14][R4.64] ;  /* 0x0000000e04047981 */ /* 0x0000e8000c1e1900 */
[----:B------:R-:W4:Y:S01]  /*15d0*/  LDG.E.CONSTANT R6, desc[UR14][R6.64] ;  /* 0x0000000e06067981 */ /* 0x000f22000c1e9900 */
[----:B------:R-:W1:Y:S01]  /*15e0*/  S2UR UR11, SR_CgaCtaId ;  /* 0x00000000000b79c3 */ /* 0x000e620000008800 */
[----:B------:R-:W-:Y:S02]  /*15f0*/  UMOV UR10, 0x400 ;  /* 0x00000400000a7882 */ /* 0x000fe40000000000 */
[----:B------:R-:W-:-:S02]  /*1600*/  UIADD3 UR12, UPT, UPT, UR10, 0x960, URZ ;  /* 0x000009600a0c7890 */ /* 0x000fc4000fffe0ff */
[----:B------:R-:W-:Y:S01]  /*1610*/  UIADD3 UR10, UPT, UPT, UR10, 0x640, URZ ;  /* 0x000006400a0a7890 */ /* 0x000fe2000fffe0ff */
[----:B0-----:R-:W-:-:S04]  /*1620*/  IMAD.U32 R5, RZ, RZ, UR4 ;  /* 0x00000004ff057e24 */ /* 0x001fc8000f8e00ff */
[----:B------:R-:W-:Y:S01]  /*1630*/  VIADD R5, R5, 0x1 ;  /* 0x0000000105057836 */ /* 0x000fe20000000000 */
[----:B-1----:R-:W-:Y:S02]  /*1640*/  ULEA UR12, UR11, UR12, 0x18 ;  /* 0x0000000c0b0c7291 */ /* 0x002fe4000f8ec0ff */
[----:B------:R-:W-:-:S04]  /*1650*/  ULEA UR10, UR11, UR10, 0x18 ;  /* 0x0000000a0b0a7291 */ /* 0x000fc8000f8ec0ff */
[C---:B------:R-:W-:Y:S02]  /*1660*/  LEA R23, R8.reuse, UR12, 0x2 ;  /* 0x0000000c08177c11 */ /* 0x040fe4000f8e10ff */
[----:B------:R-:W-:Y:S02]  /*1670*/  LEA R17, R8, UR10, 0x2 ;  /* 0x0000000a08117c11 */ /* 0x000fe4000f8e10ff */
[C---:B------:R-:W-:Y:S02]  /*1680*/  R2UR UR4, R5.reuse ;  /* 0x00000000050472ca */ /* 0x040fe400000e0000 */
[----:B------:R-:W-:Y:S01]  /*1690*/  ISETP.GE.U32.AND P1, PT, R5, R14, PT ;  /* 0x0000000e0500720c */ /* 0x000fe20003f26070 */
[----:B----4-:R0:W-:Y:S04]  /*16a0*/  STS [R23], R6 ;  /* 0x0000000617007388 */ /* 0x0101e80000000800 */
[----:B---3--:R0:W-:Y:S01]  /*16b0*/  STS [R17], R4 ;  /* 0x0000000411007388 */ /* 0x0081e20000000800 */
[----:B------:R-:W-:Y:S06]  /*16c0*/  BAR.SYNC.DEFER_BLOCKING 0x0 ;  /* 0x0000000000007b1d */ /* 0x000fec0000010000 */
[----:B------:R-:W-:Y:S05]  /*16d0*/  @!P0 BRA `(.L_x_102) ;  /* 0x0000000800a48947 */ /* 0x000fea0003800000 */
[----:B------:R1:W3:Y:S01]  /*16e0*/  LDS R16, [R17] ;  /* 0x0000000011107984 */ /* 0x0002e20000000800 */
[----:B------:R-:W-:Y:S01]  /*16f0*/  ISETP.GE.U32.AND P2, PT, R3, 0x7, PT ;  /* 0x000000070300780c */ /* 0x000fe20003f46070 */
[----:B------:R-:W-:-:S12]  /*1700*/  IMAD.MOV.U32 R18, RZ, RZ, RZ ;  /* 0x000000ffff127224 */ /* 0x000fd800078e00ff */
[----:B-1----:R-:W-:Y:S05]  /*1710*/  @!P2 BRA `(.L_x_103) ;  /* 0x000000040020a947 */ /* 0x002fea0003800000 */
[----:B0-----:R-:W0:Y:S01]  /*1720*/  S2R R17, SR_CgaCtaId ;  /* 0x0000000000117919 */ /* 0x001e220000008800 */
[----:B------:R-:W-:Y:S01]  /*1730*/  MOV R4, 0x400 ;  /* 0x0000040000047802 */ /* 0x000fe20000000f00 */
[----:B------:R-:W-:-:S03]  /*1740*/  IMAD.MOV.U32 R18, RZ, RZ, RZ ;  /* 0x000000ffff127224 */ /* 0x000fc600078e00ff */
[----:B------:R-:W-:-:S04]  /*1750*/  IADD3 R4, PT, PT, R4, 0x960, RZ ;  /* 0x0000096004047810 */ /* 0x000fc80007ffe0ff */
[----:B0-----:R-:W-:-:S07]  /*1760*/  LEA R17, R17, R4, 0x18 ;  /* 0x0000000411117211 */ /* 0x001fce00078ec0ff */
.L_x_104:
[----:B------:R-:W-:-:S04]  /*1770*/  IMAD.IADD R5, R15, 0x1, R18 ;  /* 0x000000010f057824 */ /* 0x000fc800078e0212 */
[----:B------:R-:W-:-:S04]  /*1780*/  IMAD R5, R5, 0x4, R10 ;  /* 0x0000000405057824 */ /* 0x000fc800078e020a */
[----:B--2---:R-:W-:-:S05]  /*1790*/  IMAD.WIDE R22, R5, 0x4, R20 ;  /* 0x0000000405167825 */ /* 0x004fca00078e0214 */
[----:B------:R-:W2:Y:S04]  /*17a0*/  LDG.E.CONSTANT R29, desc[UR14][R22.64] ;  /* 0x0000000e161d7981 */ /* 0x000ea8000c1e9900 */
[----:B------:R-:W4:Y:S04]  /*17b0*/  LDG.E.CONSTANT R24, desc[UR14][R22.64+0x10] ;  /* 0x0000100e16187981 */ /* 0x000f28000c1e9900 */
[----:B------:R-:W5:Y:S04]  /*17c0*/  LDG.E.CONSTANT R25, desc[UR14][R22.64+0x20] ;  /* 0x0000200e16197981 */ /* 0x000f68000c1e9900 */
[----:B------:R-:W5:Y:S01]  /*17d0*/  LDG.E.CONSTANT R27, desc[UR14][R22.64+0x30] ;  /* 0x0000300e161b7981 */ /* 0x000f62000c1e9900 */
[----:B------:R-:W-:-:S03]  /*17e0*/  LEA R26, R18, R17, 0x2 ;  /* 0x00000011121a7211 */ /* 0x000fc600078e10ff */
[----:B------:R-:W5:Y:S04]  /*17f0*/  LDG.E.CONSTANT R28, desc[UR14][R22.64+0x70] ;  /* 0x0000700e161c7981 */ /* 0x000f68000c1e9900 */
[----:B------:R-:W3:Y:S02]  /*1800*/  LDS.128 R4, [R26] ;  /* 0x000000001a047984 */ /* 0x000ee40000000c00 */
[C---:B---3--:R-:W-:Y:S01]  /*1810*/  FADD R4, R16.reuse, R4 ;  /* 0x0000000410047221 */ /* 0x048fe20000000000 */
[C---:B------:R-:W-:Y:S01]  /*1820*/  FADD R5, R16.reuse, R5 ;  /* 0x0000000510057221 */ /* 0x040fe20000000000 */
[----:B------:R-:W-:Y:S02]  /*1830*/  FADD R6, R16, R6 ;  /* 0x0000000610067221 */ /* 0x000fe40000000000 */
[----:B--2---:R-:W-:Y:S01]  /*1840*/  FADD R29, R4, R29 ;  /* 0x0000001d041d7221 */ /* 0x004fe20000000000 */
[----:B----4-:R-:W-:-:S04]  /*1850*/  FADD R5, R5, R24 ;  /* 0x0000001805057221 */ /* 0x010fc80000000000 */
[CC--:B------:R-:W-:Y:S01]  /*1860*/  FSETP.GT.AND P2, PT, R29.reuse, R12.reuse, PT ;  /* 0x0000000c1d00720b */ /* 0x0c0fe20003f44000 */
[----:B------:R-:W2:Y:S03]  /*1870*/  LDG.E.CONSTANT R24, desc[UR14][R22.64+0x50] ;  /* 0x0000500e16187981 */ /* 0x000ea6000c1e9900 */
[----:B------:R-:W-:Y:S02]  /*1880*/  FSEL R4, R29, R12, P2 ;  /* 0x0000000c1d047208 */ /* 0x000fe40001000000 */
[----:B------:R-:W3:Y:S02]  /*1890*/  LDG.E.CONSTANT R12, desc[UR14][R22.64+0x40] ;  /* 0x0000400e160c7981 */ /* 0x000ee4000c1e9900 */
[----:B------:R-:W-:-:S04]  /*18a0*/  FSETP.GT.AND P3, PT, R5, R4, PT ;  /* 0x000000040500720b */ /* 0x000fc80003f64000 */
[----:B------:R-:W-:Y:S01]  /*18b0*/  FSEL R4, R5, R4, P3 ;  /* 0x0000000405047208 */ /* 0x000fe20001800000 */
[----:B-----5:R-:W-:Y:S02]  /*18c0*/  FADD R5, R6, R25 ;  /* 0x0000001906057221 */ /* 0x020fe40000000000 */
[----:B------:R0:W4:Y:S01]  /*18d0*/  LDG.E.CONSTANT R25, desc[UR14][R22.64+0x60] ;  /* 0x0000600e16197981 */ /* 0x000122000c1e9900 */
[----:B------:R-:W-:-:S04]  /*18e0*/  FADD R6, R16, R7 ;  /* 0x0000000710067221 */ /* 0x000fc80000000000 */
[----:B------:R-:W-:Y:S01]  /*18f0*/  FADD R6, R6, R27 ;  /* 0x0000001b06067221 */ /* 0x000fe20000000000 */
[----:B------:R-:W-:Y:S01]  /*1900*/  IMAD R27, R11, UR18, R18 ;  /* 0x000000120b1b7c24 */ /* 0x000fe2000f8e0212 */
[----:B------:R-:W-:-:S03]  /*1910*/  FSETP.GT.AND P4, PT, R5, R4, PT ;  /* 0x000000040500720b */ /* 0x000fc60003f84000 */
[----:B------:R-:W-:Y:S01]  /*1920*/  IMAD R27, R27, 0x4, R10 ;  /* 0x000000041b1b7824 */ /* 0x000fe200078e020a */
[----:B------:R-:W-:-:S03]  /*1930*/  FSEL R5, R5, R4, P4 ;  /* 0x0000000405057208 */ /* 0x000fc60002000000 */
[C---:B------:R-:W-:Y:S01]  /*1940*/  VIADD R4, R27.reuse, 0x4 ;  /* 0x000000041b047836 */ /* 0x040fe20000000000 */
[----:B------:R-:W-:Y:S02]  /*1950*/  @P2 I2FP.F32.S32 R19, R27 ;  /* 0x0000001b00132245 */ /* 0x000fe40000201400 */
[----:B------:R-:W-:Y:S02]  /*1960*/  FSETP.GT.AND P2, PT, R6, R5, PT ;  /* 0x000000050600720b */ /* 0x000fe40003f44000 */
[----:B------:R-:W-:Y:S01]  /*1970*/  @P3 I2FP.F32.S32 R19, R4 ;  /* 0x0000000400133245 */ /* 0x000fe20000201400 */
[----:B------:R-:W-:-:S05]  /*1980*/  VIADD R4, R27, 0x8 ;  /* 0x000000081b047836 */ /* 0x000fca0000000000 */
[----:B------:R-:W-:Y:S02]  /*1990*/  @P4 I2FP.F32.S32 R19, R4 ;  /* 0x0000000400134245 */ /* 0x000fe40000201400 */
[C---:B------:R-:W-:Y:S02]  /*19a0*/  IADD3 R4, PT, PT, R27.reuse, 0xc, RZ ;  /* 0x0000000c1b047810 */ /* 0x040fe40007ffe0ff */
[----:B0-----:R-:W-:Y:S02]  /*19b0*/  FSEL R22, R6, R5, P2 ;  /* 0x0000000506167208 */ /* 0x001fe40001000000 */
[----:B------:R-:W-:Y:S02]  /*19c0*/  @P2 I2FP.F32.S32 R19, R4 ;  /* 0x0000000400132245 */ /* 0x000fe40000201400 */
[----:B------:R-:W0:Y:S01]  /*19d0*/  LDS.128 R4, [R26+0x10] ;  /* 0x000010001a047984 */ /* 0x000e220000000c00 */
[----:B------:R-:W-:Y:S01]  /*19e0*/  IADD3 R18, PT, PT, R18, 0x8, RZ ;  /* 0x0000000812127810 */ /* 0x000fe20007ffe0ff */
[C---:B0-----:R-:W-:Y:S01]  /*19f0*/  FADD R23, R16.reuse, R4 ;  /* 0x0000000410177221 */ /* 0x041fe20000000000 */
[C---:B------:R-:W-:Y:S01]  /*1a00*/  FADD R5, R16.reuse, R5 ;  /* 0x0000000510057221 */ /* 0x040fe20000000000 */
[----:B------:R-:W-:Y:S01]  /*1a10*/  FADD R6, R16, R6 ;  /* 0x0000000610067221 */ /* 0x000fe20000000000 */
[----:B------:R-:W-:-:S02]  /*1a20*/  VIADD R4, R27, 0x10 ;  /* 0x000000101b047836 */ /* 0x000fc40000000000 */
[----:B------:R-:W-:-:S04]  /*1a30*/  FADD R7, R16, R7 ;  /* 0x0000000710077221 */ /* 0x000fc80000000000 */
[----:B------:R-:W-:Y:S01]  /*1a40*/  FADD R28, R7, R28 ;  /* 0x0000001c071c7221 */ /* 0x000fe20000000000 */
[----:B---3--:R-:W-:Y:S01]  /*1a50*/  FADD R23, R23, R12 ;  /* 0x0000000c17177221 */ /* 0x008fe20000000000 */
[----:B--2---:R-:W-:-:S04]  /*1a60*/  FADD R5, R5, R24 ;  /* 0x0000001805057221 */ /* 0x004fc80000000000 */
[----:B------:R-:W-:-:S04]  /*1a70*/  FSETP.GT.AND P2, PT, R23, R22, PT ;  /* 0x000000161700720b */ /* 0x000fc80003f44000 */
[----:B------:R-:W-:Y:S01]  /*1a80*/  FSEL R22, R23, R22, P2 ;  /* 0x0000001617167208 */ /* 0x000fe20001000000 */
[----:B----4-:R-:W-:-:S03]  /*1a90*/  FADD R6, R6, R25 ;  /* 0x0000001906067221 */ /* 0x010fc60000000000 */
[----:B------:R-:W-:-:S04]  /*1aa0*/  FSETP.GT.AND P3, PT, R5, R22, PT ;  /* 0x000000160500720b */ /* 0x000fc80003f64000 */
[----:B------:R-:W-:Y:S02]  /*1ab0*/  FSEL R5, R5, R22, P3 ;  /* 0x0000001605057208 */ /* 0x000fe40001800000 */
[----:B------:R-:W-:Y:S01]  /*1ac0*/  @P2 I2FP.F32.S32 R19, R4 ;  /* 0x0000000400132245 */ /* 0x000fe20000201400 */
[----:B------:R-:W-:Y:S01]  /*1ad0*/  VIADD R4, R27, 0x14 ;  /* 0x000000141b047836 */ /* 0x000fe20000000000 */
[----:B------:R-:W-:-:S04]  /*1ae0*/  FSETP.GT.AND P4, PT, R6, R5, PT ;  /* 0x000000050600720b */ /* 0x000fc80003f84000 */
[----:B------:R-:W-:Y:S02]  /*1af0*/  FSEL R5, R6, R5, P4 ;  /* 0x0000000506057208 */ /* 0x000fe40002000000 */
[----:B------:R-:W-:Y:S02]  /*1b00*/  @P3 I2FP.F32.S32 R19, R4 ;  /* 0x0000000400133245 */ /* 0x000fe40000201400 */
[----:B------:R-:W-:Y:S02]  /*1b10*/  ISETP.NE.AND P3, PT, R18, R9, PT ;  /* 0x000000091200720c */ /* 0x000fe40003f65270 */
[CC--:B------:R-:W-:Y:S01]  /*1b20*/  FSETP.GT.AND P2, PT, R28.reuse, R5.reuse, PT ;  /* 0x000000051c00720b */ /* 0x0c0fe20003f44000 */
[C---:B------:R-:W-:Y:S02]  /*1b30*/  VIADD R6, R27.reuse, 0x18 ;  /* 0x000000181b067836 */ /* 0x040fe40000000000 */
[----:B------:R-:W-:Y:S01]  /*1b40*/  VIADD R27, R27, 0x1c ;  /* 0x0000001c1b1b7836 */ /* 0x000fe20000000000 */
[----:B------:R-:W-:-:S02]  /*1b50*/  FSEL R12, R28, R5, P2 ;  /* 0x000000051c0c7208 */ /* 0x000fc40001000000 */
[----:B------:R-:W-:-:S07]  /*1b60*/  @P4 I2FP.F32.S32 R19, R6 ;  /* 0x0000000600134245 */ /* 0x000fce0000201400 */
[----:B------:R-:W-:Y:S01]  /*1b70*/  @P2 I2FP.F32.S32 R19, R27 ;  /* 0x0000001b00132245 */ /* 0x000fe20000201400 */
[----:B------:R-:W-:Y:S06]  /*1b80*/  @P3 BRA `(.L_x_104) ;  /* 0xfffffff800f83947 */ /* 0x000fec000383ffff */
[----:B------:R-:W-:-:S07]  /*1b90*/  IMAD.MOV.U32 R18, RZ, RZ, R9 ;  /* 0x000000ffff127224 */ /* 0x000fce00078e0009 */
.L_x_103:
[----:B------:R-:W-:-:S09]  /*1ba0*/  UISETP.NE.AND UP0, UPT, UR13, URZ, UPT ;  /* 0x000000ff0d00728c */ /* 0x000fd2000bf05270 */
[----:B------:R-:W-:Y:S05]  /*1bb0*/  BRA.U !UP0, `(.L_x_102) ;  /* 0x00000005086c7547 */ /* 0x000fea000b800000 */
[----:B------:R-:W-:Y:S02]  /*1bc0*/  UIADD3 UR10, UPT, UPT, UR13, -0x1, URZ ;  /* 0xffffffff0d0a7890 */ /* 0x000fe4000fffe0ff */
[----:B------:R-:W-:Y:S02]  /*1bd0*/  UISETP.NE.AND UP1, UPT, UR16, URZ, UPT ;  /* 0x000000ff1000728c */ /* 0x000fe4000bf25270 */
[----:B------:R-:W-:-:S09]  /*1be0*/  UISETP.GE.U32.AND UP0, UPT, UR10, 0x3, UPT ;  /* 0x000000030a00788c */ /* 0x000fd2000bf06070 */
[----:B------:R-:W-:Y:S05]  /*1bf0*/  BRA.U !UP0, `(.L_x_105) ;  /* 0x0000000108a07547 */ /* 0x000fea000b800000 */
[----:B------:R-:W-:-:S05]  /*1c00*/  IMAD.IADD R5, R15, 0x1, R18 ;  /* 0x000000010f057824 */ /* 0x000fca00078e0212 */
[----:B------:R-:W-:-:S05]  /*1c10*/  LEA R5, R5, R10, 0x2 ;  /* 0x0000000a05057211 */ /* 0x000fca00078e10ff */
[----:B0-2---:R-:W-:-:S05]  /*1c20*/  IMAD.WIDE R22, R5, 0x4, R20 ;  /* 0x0000000405167825 */ /* 0x005fca00078e0214 */
[----:B------:R-:W2:Y:S04]  /*1c30*/  LDG.E.CONSTANT R26, desc[UR14][R22.64] ;  /* 0x0000000e161a7981 */ /* 0x000ea8000c1e9900 */
[----:B------:R-:W4:Y:S04]  /*1c40*/  LDG.E.CONSTANT R25, desc[UR14][R22.64+0x10] ;  /* 0x0000100e16197981 */ /* 0x000f28000c1e9900 */
[----:B------:R-:W5:Y:S04]  /*1c50*/  LDG.E.CONSTANT R24, desc[UR14][R22.64+0x20] ;  /* 0x0000200e16187981 */ /* 0x000f68000c1e9900 */
[----:B------:R5:W5:Y:S01]  /*1c60*/  LDG.E.CONSTANT R17, desc[UR14][R22.64+0x30] ;  /* 0x0000300e16117981 */ /* 0x000b62000c1e9900 */
[----:B------:R-:W-:Y:S01]  /*1c70*/  MOV R4, 0x400 ;  /* 0x0000040000047802 */ /* 0x000fe20000000f00 */
[----:B------:R-:W0:Y:S04]  /*1c80*/  S2R R5, SR_CgaCtaId ;  /* 0x0000000000057919 */ /* 0x000e280000008800 */
[----:B------:R-:W-:-:S05]  /*1c90*/  VIADD R4, R4, 0x960 ;  /* 0x0000096004047836 */ /* 0x000fca0000000000 */
[----:B0-----:R-:W-:-:S05]  /*1ca0*/  LEA R5, R5, R4, 0x18 ;  /* 0x0000000405057211 */ /* 0x001fca00078ec0ff */
[----:B------:R-:W-:-:S05]  /*1cb0*/  IMAD R27, R18, 0x4, R5 ;  /* 0x00000004121b7824 */ /* 0x000fca00078e0205 */
[----:B------:R-:W3:Y:S04]  /*1cc0*/  LDS.64 R4, [R27] ;  /* 0x000000001b047984 */ /* 0x000ee80000000a00 */
[----:B------:R-:W0:Y:S01]  /*1cd0*/  LDS.64 R6, [R27+0x8] ;  /* 0x000008001b067984 */ /* 0x000e220000000a00 */
[C---:B---3--:R-:W-:Y:S01]  /*1ce0*/  FADD R29, R16.reuse, R4 ;  /* 0x00000004101d7221 */ /* 0x048fe20000000000 */
[C---:B------:R-:W-:Y:S01]  /*1cf0*/  FADD R4, R16.reuse, R5 ;  /* 0x0000000510047221 */ /* 0x040fe20000000000 */
[----:B0-----:R-:W-:Y:S02]  /*1d00*/  FADD R5, R16, R6 ;  /* 0x0000000610057221 */ /* 0x001fe40000000000 */
[----:B--2---:R-:W-:Y:S01]  /*1d10*/  FADD R29, R29, R26 ;  /* 0x0000001a1d1d7221 */ /* 0x004fe20000000000 */
[----:B----4-:R-:W-:-:S04]  /*1d20*/  FADD R25, R4, R25 ;  /* 0x0000001904197221 */ /* 0x010fc80000000000 */
[-C--:B------:R-:W-:Y:S01]  /*1d30*/  FSETP.GT.AND P2, PT, R29, R12.reuse, PT ;  /* 0x0000000c1d00720b */ /* 0x080fe20003f44000 */
[----:B------:R-:W-:Y:S01]  /*1d40*/  FADD R4, R16, R7 ;  /* 0x0000000710047221 */ /* 0x000fe20000000000 */
[----:B-----5:R-:W-:Y:S02]  /*1d50*/  FADD R23, R5, R24 ;  /* 0x0000001805177221 */ /* 0x020fe40000000000 */
[----:B------:R-:W-:Y:S01]  /*1d60*/  FSEL R12, R29, R12, P2 ;  /* 0x0000000c1d0c7208 */ /* 0x000fe20001000000 */
[----:B------:R-:W-:Y:S02]  /*1d70*/  IMAD R5, R11, UR18, R18 ;  /* 0x000000120b057c24 */ /* 0x000fe4000f8e0212 */
[----:B------:R-:W-:Y:S01]  /*1d80*/  FADD R17, R4, R17 ;  /* 0x0000001104117221 */ /* 0x000fe20000000000 */
[-C--:B------:R-:W-:Y:S01]  /*1d90*/  FSETP.GT.AND P3, PT, R25, R12.reuse, PT ;  /* 0x0000000c1900720b */ /* 0x080fe20003f64000 */
[----:B------:R-:W-:Y:S02]  /*1da0*/  IMAD R5, R5, 0x4, R10 ;  /* 0x0000000405057824 */ /* 0x000fe400078e020a */
[----:B------:R-:W-:Y:S01]  /*1db0*/  VIADD R18, R18, 0x4 ;  /* 0x0000000412127836 */ /* 0x000fe20000000000 */
[----:B------:R-:W-:Y:S01]  /*1dc0*/  FSEL R12, R25, R12, P3 ;  /* 0x0000000c190c7208 */ /* 0x000fe20001800000 */
[C---:B------:R-:W-:Y:S01]  /*1dd0*/  VIADD R6, R5.reuse, 0x8 ;  /* 0x0000000805067836 */ /* 0x040fe20000000000 */
[----:B------:R-:W-:-:S02]  /*1de0*/  IADD3 R4, PT, PT, R5, 0x4, RZ ;  /* 0x0000000405047810 */ /* 0x000fc40007ffe0ff */
[-C--:B------:R-:W-:Y:S02]  /*1df0*/  FSETP.GT.AND P4, PT, R23, R12.reuse, PT ;  /* 0x0000000c1700720b */ /* 0x080fe40003f84000 */
[----:B------:R-:W-:Y:S01]  /*1e00*/  @P2 I2FP.F32.S32 R19, R5 ;  /* 0x0000000500132245 */ /* 0x000fe20000201400 */
[----:B------:R-:W-:Y:S01]  /*1e10*/  VIADD R5, R5, 0xc ;  /* 0x0000000c05057836 */ /* 0x000fe20000000000 */
[----:B------:R-:W-:Y:S02]  /*1e20*/  FSEL R12, R23, R12, P4 ;  /* 0x0000000c170c7208 */ /* 0x000fe40002000000 */
[----:B------:R-:W-:Y:S02]  /*1e30*/  @P3 I2FP.F32.S32 R19, R4 ;  /* 0x0000000400133245 */ /* 0x000fe40000201400 */
[----:B------:R-:W-:-:S04]  /*1e40*/  FSETP.GT.AND P5, PT, R17, R12, PT ;  /* 0x0000000c1100720b */ /* 0x000fc80003fa4000 */
[----:B------:R-:W-:Y:S02]  /*1e50*/  FSEL R12, R17, R12, P5 ;  /* 0x0000000c110c7208 */ /* 0x000fe40002800000 */
[----:B------:R-:W-:-:S07]  /*1e60*/  @P4 I2FP.F32.S32 R19, R6 ;  /* 0x0000000600134245 */ /* 0x000fce0000201400 */
[----:B------:R-:W-:-:S07]  /*1e70*/  @P5 I2FP.F32.S32 R19, R5 ;  /* 0x0000000500135245 */ /* 0x000fce0000201400 */
.L_x_105:
[----:B------:R-:W-:Y:S05]  /*1e80*/  BRA.U !UP1, `(.L_x_102) ;  /* 0x0000000109b87547 */ /* 0x000fea000b800000 */
[----:B------:R-:W-:Y:S02]  /*1e90*/  UISETP.NE.AND UP1, UPT, UR16, 0x1, UPT ;  /* 0x000000011000788c */ /* 0x000fe4000bf25270 */
[----:B------:R-:W-:-:S07]  /*1ea0*/  UISETP.NE.AND UP0, UPT, UR23, URZ, UPT ;  /* 0x000000ff1700728c */ /* 0x000fce000bf05270 */
[----:B------:R-:W-:Y:S05]  /*1eb0*/  BRA.U !UP1, `(.L_x_106) ;  /* 0x0000000109647547 */ /* 0x000fea000b800000 */
[----:B------:R-:W-:-:S05]  /*1ec0*/  IADD3 R5, PT, PT, R15, R18, RZ ;  /* 0x000000120f057210 */ /* 0x000fca0007ffe0ff */
[----:B------:R-:W-:-:S04]  /*1ed0*/  IMAD R5, R5, 0x4, R10 ;  /* 0x0000000405057824 */ /* 0x000fc800078e020a */
[----:B0-----:R-:W-:-:S05]  /*1ee0*/  IMAD.WIDE R6, R5, 0x4, R20 ;  /* 0x0000000405067825 */ /* 0x001fca00078e0214 */
[----:B------:R-:W4:Y:S04]  /*1ef0*/  LDG.E.CONSTANT R17, desc[UR14][R6.64] ;  /* 0x0000000e06117981 */ /* 0x000f28000c1e9900 */
[----:B------:R0:W5:Y:S01]  /*1f00*/  LDG.E.CONSTANT R23, desc[UR14][R6.64+0x10] ;  /* 0x0000100e06177981 */ /* 0x000162000c1e9900 */
[----:B------:R-:W-:Y:S01]  /*1f10*/  MOV R4, 0x400 ;  /* 0x0000040000047802 */ /* 0x000fe20000000f00 */
[----:B------:R-:W1:Y:S04]  /*1f20*/  S2R R5, SR_CgaCtaId ;  /* 0x0000000000057919 */ /* 0x000e680000008800 */
[----:B------:R-:W-:-:S02]  /*1f30*/  VIADD R4, R4, 0x960 ;  /* 0x0000096004047836 */ /* 0x000fc40000000000 */
[----:B0-----:R-:W-:-:S05]  /*1f40*/  IMAD R7, R11, UR18, R18 ;  /* 0x000000120b077c24 */ /* 0x001fca000f8e0212 */
[----:B------:R-:W-:Y:S02]  /*1f50*/  LEA R7, R7, R10, 0x2 ;  /* 0x0000000a07077211 */ /* 0x000fe400078e10ff */
[----:B-1----:R-:W-:-:S05]  /*1f60*/  LEA R5, R5, R4, 0x18 ;  /* 0x0000000405057211 */ /* 0x002fca00078ec0ff */
[C---:B------:R-:W-:Y:S02]  /*1f70*/  IMAD R5, R18.reuse, 0x4, R5 ;  /* 0x0000000412057824 */ /* 0x040fe400078e0205 */
[----:B------:R-:W-:-:S04]  /*1f80*/  VIADD R18, R18, 0x2 ;  /* 0x0000000212127836 */ /* 0x000fc80000000000 */
[----:B------:R-:W3:Y:S02]  /*1f90*/  LDS.64 R4, [R5] ;  /* 0x0000000005047984 */ /* 0x000ee40000000a00 */
[----:B---3--:R-:W-:-:S04]  /*1fa0*/  FADD R4, R16, R4 ;  /* 0x0000000410047221 */ /* 0x008fc80000000000 */
[----:B----4-:R-:W-:Y:S01]  /*1fb0*/  FADD R17, R4, R17 ;  /* 0x0000001104117221 */ /* 0x010fe20000000000 */
[----:B------:R-:W-:-:S04]  /*1fc0*/  FADD R4, R16, R5 ;  /* 0x0000000510047221 */ /* 0x000fc80000000000 */
[-C--:B------:R-:W-:Y:S01]  /*1fd0*/  FSETP.GT.AND P2, PT, R17, R12.reuse, PT ;  /* 0x0000000c1100720b */ /* 0x080fe20003f44000 */
[----:B-----5:R-:W-:Y:S01]  /*1fe0*/  FADD R23, R4, R23 ;  /* 0x0000001704177221 */ /* 0x020fe20000000000 */
[----:B------:R-:W-:Y:S02]  /*1ff0*/  VIADD R4, R7, 0x4 ;  /* 0x0000000407047836 */ /* 0x000fe40000000000 */
[----:B------:R-:W-:-:S04]  /*2000*/  FSEL R12, R17, R12, P2 ;  /* 0x0000000c110c7208 */ /* 0x000fc80001000000 */
[----:B------:R-:W-:-:S04]  /*2010*/  FSETP.GT.AND P3, PT, R23, R12, PT ;  /* 0x0000000c1700720b */ /* 0x000fc80003f64000 */
[----:B------:R-:W-:Y:S02]  /*2020*/  FSEL R12, R23, R12, P3 ;  /* 0x0000000c170c7208 */ /* 0x000fe40001800000 */
[----:B------:R-:W-:-:S07]  /*2030*/  @P2 I2FP.F32.S32 R19, R7 ;  /* 0x0000000700132245 */ /* 0x000fce0000201400 */
[----:B------:R-:W-:-:S07]  /*2040*/  @P3 I2FP.F32.S32 R19, R4 ;  /* 0x0000000400133245 */ /* 0x000fce0000201400 */
.L_x_106:
[----:B------:R-:W-:Y:S05]  /*2050*/  BRA.U !UP0, `(.L_x_102) ;  /* 0x0000000108447547 */ /* 0x000fea000b800000 */
[----:B------:R-:W-:-:S05]  /*2060*/  IMAD.IADD R5, R15, 0x1, R18 ;  /* 0x000000010f057824 */ /* 0x000fca00078e0212 */
[----:B------:R-:W-:-:S05]  /*2070*/  LEA R5, R5, R10, 0x2 ;  /* 0x0000000a05057211 */ /* 0x000fca00078e10ff */
[----:B0-----:R-:W-:-:S06]  /*2080*/  IMAD.WIDE R4, R5, 0x4, R20 ;  /* 0x0000000405047825 */ /* 0x001fcc00078e0214 */
[----:B------:R-:W4:Y:S01]  /*2090*/  LDG.E.CONSTANT R4, desc[UR14][R4.64] ;  /* 0x0000000e04047981 */ /* 0x000f22000c1e9900 */
[----:B------:R-:W-:Y:S01]  /*20a0*/  MOV R6, 0x400 ;  /* 0x0000040000067802 */ /* 0x000fe20000000f00 */
[----:B------:R-:W-:Y:S01]  /*20b0*/  IMAD R17, R11, UR18, R18 ;  /* 0x000000120b117c24 */ /* 0x000fe2000f8e0212 */
[----:B------:R-:W0:Y:S03]  /*20c0*/  S2R R7, SR_CgaCtaId ;  /* 0x0000000000077919 */ /* 0x000e260000008800 */
[----:B------:R-:W-:Y:S02]  /*20d0*/  VIADD R6, R6, 0x960 ;  /* 0x0000096006067836 */ /* 0x000fe40000000000 */
[----:B------:R-:W-:-:S03]  /*20e0*/  IMAD R17, R17, 0x4, R10 ;  /* 0x0000000411117824 */ /* 0x000fc600078e020a */
[----:B0-----:R-:W-:-:S05]  /*20f0*/  LEA R7, R7, R6, 0x18 ;  /* 0x0000000607077211 */ /* 0x001fca00078ec0ff */
[----:B------:R-:W-:-:S05]  /*2100*/  IMAD R6, R18, 0x4, R7 ;  /* 0x0000000412067824 */ /* 0x000fca00078e0207 */
[----:B------:R-:W3:Y:S02]  /*2110*/  LDS R7, [R6] ;  /* 0x0000000006077984 */ /* 0x000ee40000000800 */
[----:B---3--:R-:W-:-:S04]  /*2120*/  FADD R7, R16, R7 ;  /* 0x0000000710077221 */ /* 0x008fc80000000000 */
[----:B----4-:R-:W-:-:S05]  /*2130*/  FADD R7, R7, R4 ;  /* 0x0000000407077221 */ /* 0x010fca0000000000 */
[----:B------:R-:W-:-:S04]  /*2140*/  FSETP.GT.AND P2, PT, R7, R12, PT ;  /* 0x0000000c0700720b */ /* 0x000fc80003f44000 */
[----:B------:R-:W-:-:S09]  /*2150*/  FSEL R12, R7, R12, P2 ;  /* 0x0000000c070c7208 */ /* 0x000fd20001000000 */
[----:B------:R-:W-:-:S07]  /*2160*/  @P2 I2FP.F32.S32 R19, R17 ;  /* 0x0000001100132245 */ /* 0x000fce0000201400 */
.L_x_102:
[----:B0-----:R-:W0:Y:S01]  /*2170*/  LDC.64 R6, c[0x0][0x390] ;  /* 0x0000e400ff067b82 */ /* 0x001e220000000a00 */
[----:B------:R-:W-:Y:S01]  /*2180*/  MOV R17, UR5 ;  /* 0x0000000500117c02 */ /* 0x000fe20008000f00 */
[----:B------:R-:W-:Y:S02]  /*2190*/  IMAD.U32 R23, RZ, RZ, UR19 ;  /* 0x00000013ff177e24 */ /* 0x000fe4000f8e00ff */
[----:B------:R-:W-:Y:S02]  /*21a0*/  IMAD.U32 R27, RZ, RZ, UR17 ;  /* 0x00000011ff1b7e24 */ /* 0x000fe4000f8e00ff */
[----:B---3--:R-:W-:Y:S01]  /*21b0*/  IMAD R16, R17, UR7, R8 ;  /* 0x0000000711107c24 */ /* 0x008fe2000f8e0208 */
[----:B------:R-:W-:Y:S01]  /*21c0*/  MOV R17, UR8 ;  /* 0x0000000800117c02 */ /* 0x000fe20008000f00 */
[----:B------:R-:W1:Y:S01]  /*21d0*/  LDC.64 R4, c[0x0][0x398] ;  /* 0x0000e600ff047b82 */ /* 0x000e620000000a00 */
[----:B------:R-:W-:Y:S02]  /*21e0*/  IMAD.U32 R25, RZ, RZ, UR22 ;  /* 0x00000016ff197e24 */ /* 0x000fe4000f8e00ff */
[----:B--2---:R-:W-:-:S02]  /*21f0*/  VIADD R22, R16, UR20 ;  /* 0x0000001410167c36 */ /* 0x004fc40008000000 */
[----:B------:R-:W-:Y:S02]  /*2200*/  IMAD R18, R23, UR18, R8 ;  /* 0x0000001217127c24 */ /* 0x000fe4000f8e0208 */
[----:B------:R-:W-:Y:S02]  /*2210*/  IMAD.U32 R16, RZ, RZ, UR6 ;  /* 0x00000006ff107e24 */ /* 0x000fe4000f8e00ff */
[----:B------:R-:W-:Y:S02]  /*2220*/  IMAD R23, R27, UR18, R22 ;  /* 0x000000121b177c24 */ /* 0x000fe4000f8e0216 */
[----:B------:R-:W-:Y:S02]  /*2230*/  IMAD R17, R17, UR4, R18 ;  /* 0x0000000411117c24 */ /* 0x000fe4000f8e0212 */
[----:B------:R-:W-:Y:S02]  /*2240*/  IMAD R23, R16, UR4, R23 ;  /* 0x0000000410177c24 */ /* 0x000fe4000f8e0217 */
[----:B0-----:R-:W-:-:S04]  /*2250*/  IMAD.WIDE R6, R2, 0x4, R6 ;  /* 0x0000000402067825 */ /* 0x001fc800078e0206 */
[----:B------:R-:W-:-:S04]  /*2260*/  IMAD.WIDE R6, R17, 0x4, R6 ;  /* 0x0000000411067825 */ /* 0x000fc800078e0206 */
[----:B-1----:R-:W-:Y:S02]  /*2270*/  IMAD.WIDE R4, R25, 0x4, R4 ;  /* 0x0000000419047825 */ /* 0x002fe400078e0204 */
[----:B------:R-:W2:Y:S02]  /*2280*/  LDG.E.CONSTANT R6, desc[UR14][R6.64] ;  /* 0x0000000e06067981 */ /* 0x000ea4000c1e9900 */
[----:B------:R-:W-:Y:S01]  /*2290*/  IMAD.WIDE R4, R23, 0x4, R4 ;  /* 0x0000000417047825 */ /* 0x000fe200078e0204 */
[----:B------:R-:W-:Y:S06]  /*22a0*/  BAR.SYNC.DEFER_BLOCKING 0x0 ;  /* 0x0000000000007b1d */ /* 0x000fec0000010000 */
[----:B------:R-:W3:Y:S02]  /*22b0*/  LDG.E R4, desc[UR14][R4.64] ;  /* 0x0000000e04047981 */ /* 0x000ee4000c1e1900 */
[----:B------:R-:W0:Y:S01]  /*22c0*/  S2UR UR11, SR_CgaCtaId ;  /* 0x00000000000b79c3 */ /* 0x000e220000008800 */
[----:B------:R-:W-:-:S02]  /*22d0*/  UMOV UR10, 0x400 ;  /* 0x00000400000a7882 */ /* 0x000fc40000000000 */
[----:B------:R-:W-:Y:S02]  /*22e0*/  UIADD3 UR12, UPT, UPT, UR10, 0x960, URZ ;  /* 0x000009600a0c7890 */ /* 0x000fe4000fffe0ff */
[----:B------:R-:W-:Y:S02]  /*22f0*/  UIADD3 UR10, UPT, UPT, UR10, 0x640, URZ ;  /* 0x000006400a0a7890 */ /* 0x000fe4000fffe0ff */
[----:B0-----:R-:W-:Y:S02]  /*2300*/  ULEA UR12, UR11, UR12, 0x18 ;  /* 0x0000000c0b0c7291 */ /* 0x001fe4000f8ec0ff */
[----:B------:R-:W-:-:S04]  /*2310*/  ULEA UR10, UR11, UR10, 0x18 ;  /* 0x0000000a0b0a7291 */ /* 0x000fc8000f8ec0ff */
[C---:B------:R-:W-:Y:S02]  /*2320*/  LEA R17, R8.reuse, UR12, 0x2 ;  /* 0x0000000c08117c11 */ /* 0x040fe4000f8e10ff */
[----:B------:R-:W-:-:S03]  /*2330*/  LEA R23, R8, UR10, 0x2 ;  /* 0x0000000a08177c11 */ /* 0x000fc6000f8e10ff */
[----:B--2---:R0:W-:Y:S04]  /*2340*/  STS [R17], R6 ;  /* 0x0000000611007388 */ /* 0x0041e80000000800 */
[----:B---3--:R0:W-:Y:S01]  /*2350*/  STS [R23], R4 ;  /* 0x0000000417007388 */ /* 0x0081e20000000800 */
[----:B------:R-:W-:Y:S06]  /*2360*/  BAR.SYNC.DEFER_BLOCKING 0x0 ;  /* 0x0000000000007b1d */ /* 0x000fec0000010000 */
[----:B------:R-:W-:Y:S05]  /*2370*/  @!P0 BRA `(.L_x_107) ;  /* 0x0000000800b48947 */ /* 0x000fea0003800000 */
[----:B------:R1:W2:Y:S01]  /*2380*/  LDS R16, [R23] ;  /* 0x0000000017107984 */ /* 0x0002a20000000800 */
[----:B------:R-:W-:Y:S01]  /*2390*/  ISETP.GE.U32.AND P2, PT, R3, 0x7, PT ;  /* 0x000000070300780c */ /* 0x000fe20003f46070 */
[----:B------:R-:W-:-:S12]  /*23a0*/  IMAD.MOV.U32 R18, RZ, RZ, RZ ;  /* 0x000000ffff127224 */ /* 0x000fd800078e00ff */
[----:B-1----:R-:W-:Y:S05]  /*23b0*/  @!P2 BRA `(.L_x_108) ;  /* 0x000000040024a947 */ /* 0x002fea0003800000 */
[----:B0-----:R-:W0:Y:S01]  /*23c0*/  S2R R17, SR_CgaCtaId ;  /* 0x0000000000117919 */ /* 0x001e220000008800 */
[----:B------:R-:W-:Y:S01]  /*23d0*/  MOV R4, 0x400 ;  /* 0x0000040000047802 */ /* 0x000fe20000000f00 */
[----:B------:R-:W-:Y:S02]  /*23e0*/  IMAD.MOV.U32 R18, RZ, RZ, RZ ;  /* 0x000000ffff127224 */ /* 0x000fe400078e00ff */
[----:B------:R-:W-:Y:S01]  /*23f0*/  VIADD R24, R10, 0x1 ;  /* 0x000000010a187836 */ /* 0x000fe20000000000 */
[----:B------:R-:W-:-:S04]  /*2400*/  IADD3 R4, PT, PT, R4, 0x960, RZ ;  /* 0x0000096004047810 */ /* 0x000fc80007ffe0ff */
[----:B0-----:R-:W-:-:S07]  /*2410*/  LEA R17, R17, R4, 0x18 ;  /* 0x0000000411117211 */ /* 0x001fce00078ec0ff */
.L_x_109:
[----:B------:R-:W-:-:S05]  /*2420*/  IMAD.IADD R5, R15, 0x1, R18 ;  /* 0x000000010f057824 */ /* 0x000fca00078e0212 */
[----:B------:R-:W-:-:S05]  /*2430*/  LEA R5, R5, R24, 0x2 ;  /* 0x0000001805057211 */ /* 0x000fca00078e10ff */
[----:B------:R-:W-:-:S05]  /*2440*/  IMAD.WIDE R22, R5, 0x4, R20 ;  /* 0x0000000405167825 */ /* 0x000fca00078e0214 */
[----:B------:R-:W3:Y:S04]  /*2450*/  LDG.E.CONSTANT R29, desc[UR14][R22.64] ;  /* 0x0000000e161d7981 */ /* 0x000ee8000c1e9900 */
[----:B------:R-:W4:Y:S04]  /*2460*/  LDG.E.CONSTANT R27, desc[UR14][R22.64+0x10] ;  /* 0x0000100e161b7981 */ /* 0x000f28000c1e9900 */
[----:B------:R-:W5:Y:S01]  /*2470*/  LDG.E.CONSTANT R25, desc[UR14][R22.64+0x20] ;  /* 0x0000200e16197981 */ /* 0x000f62000c1e9900 */
[----:B------:R-:W-:-:S05]  /*2480*/  IMAD R26, R18, 0x4, R17 ;  /* 0x00000004121a7824 */ /* 0x000fca00078e0211 */
[----:B------:R-:W2:Y:S02]  /*2490*/  LDS.128 R4, [R26] ;  /* 0x000000001a047984 */ /* 0x000ea40000000c00 */
[C---:B--2---:R-:W-:Y:S01]  /*24a0*/  FADD R4, R16.reuse, R4 ;  /* 0x0000000410047221 */ /* 0x044fe20000000000 */
[----:B------:R-:W-:-:S03]  /*24b0*/  FADD R6, R16, R6 ;  /* 0x0000000610067221 */ /* 0x000fc60000000000 */
[----:B---3--:R-:W-:Y:S02]  /*24c0*/  FADD R29, R4, R29 ;  /* 0x0000001d041d7221 */ /* 0x008fe40000000000 */
[----:B------:R-:W2:Y:S03]  /*24d0*/  LDG.E.CONSTANT R4, desc[UR14][R22.64+0x30] ;  /* 0x0000300e16047981 */ /* 0x000ea6000c1e9900 */
[----:B------:R-:W-:Y:S01]  /*24e0*/  FSETP.GT.AND P2, PT, R29, R12, PT ;  /* 0x0000000c1d00720b */ /* 0x000fe20003f44000 */
[----:B-----5:R-:W-:-:S03]  /*24f0*/  FADD R6, R6, R25 ;  /* 0x0000001906067221 */ /* 0x020fc60000000000 */
[----:B------:R-:W-:Y:S01]  /*2500*/  FSEL R28, R29, R12, P2 ;  /* 0x0000000c1d1c7208 */ /* 0x000fe20001000000 */
[----:B------:R-:W-:Y:S01]  /*2510*/  FADD R12, R16, R5 ;  /* 0x00000005100c7221 */ /* 0x000fe20000000000 */
[----:B------:R-:W3:Y:S03]  /*2520*/  LDG.E.CONSTANT R25, desc[UR14][R22.64+0x50] ;  /* 0x0000500e16197981 */ /* 0x000ee6000c1e9900 */
[----:B----4-:R-:W-:Y:S02]  /*2530*/  FADD R27, R12, R27 ;  /* 0x0000001b0c1b7221 */ /* 0x010fe40000000000 */
[----:B------:R-:W4:Y:S03]  /*2540*/  LDG.E.CONSTANT R12, desc[UR14][R22.64+0x40] ;  /* 0x0000400e160c7981 */ /* 0x000f26000c1e9900 */
[----:B------:R-:W-:-:S04]  /*2550*/  FSETP.GT.AND P3, PT, R27, R28, PT ;  /* 0x0000001c1b00720b */ /* 0x000fc80003f64000 */
[----:B------:R-:W-:Y:S02]  /*2560*/  FSEL R5, R27, R28, P3 ;  /* 0x0000001c1b057208 */ /* 0x000fe40001800000 */
[----:B------:R-:W5:Y:S04]  /*2570*/  LDG.E.CONSTANT R27, desc[UR14][R22.64+0x60] ;  /* 0x0000600e161b7981 */ /* 0x000f68000c1e9900 */
[----:B------:R0:W5:Y:S01]  /*2580*/  LDG.E.CONSTANT R28, desc[UR14][R22.64+0x70] ;  /* 0x0000700e161c7981 */ /* 0x000162000c1e9900 */
[----:B------:R-:W-:Y:S01]  /*2590*/  FADD R7, R16, R7 ;  /* 0x0000000710077221 */ /* 0x000fe20000000000 */
[----:B------:R-:W-:Y:S01]  /*25a0*/  FSETP.GT.AND P4, PT, R6, R5, PT ;  /* 0x000000050600720b */ /* 0x000fe20003f84000 */
[----:B------:R-:W-:-:S03]  /*25b0*/  IMAD R29, R11, UR18, R18 ;  /* 0x000000120b1d7c24 */ /* 0x000fc6000f8e0212 */
[----:B------:R-:W-:Y:S01]  /*25c0*/  FSEL R5, R6, R5, P4 ;  /* 0x0000000506057208 */ /* 0x000fe20002000000 */
[----:B------:R-:W-:-:S05]  /*25d0*/  IMAD R29, R29, 0x4, R24 ;  /* 0x000000041d1d7824 */ /* 0x000fca00078e0218 */
[----:B------:R-:W-:Y:S01]  /*25e0*/  @P2 I2FP.F32.S32 R19, R29 ;  /* 0x0000001d00132245 */ /* 0x000fe20000201400 */
[----:B------:R-:W-:Y:S02]  /*25f0*/  VIADD R18, R18, 0x8 ;  /* 0x0000000812127836 */ /* 0x000fe40000000000 */
[----:B--2---:R-:W-:-:S05]  /*2600*/  FADD R4, R7, R4 ;  /* 0x0000000407047221 */ /* 0x004fca0000000000 */
[----:B------:R-:W-:-:S04]  /*2610*/  FSETP.GT.AND P5, PT, R4, R5, PT ;  /* 0x000000050400720b */ /* 0x000fc80003fa4000 */
[----:B0-----:R-:W-:Y:S01]  /*2620*/  FSEL R22, R4, R5, P5 ;  /* 0x0000000504167208 */ /* 0x001fe20002800000 */
[----:B------:R-:W-:-:S05]  /*2630*/  VIADD R4, R29, 0x4 ;  /* 0x000000041d047836 */ /* 0x000fca0000000000 */
[----:B------:R-:W-:Y:S02]  /*2640*/  @P3 I2FP.F32.S32 R19, R4 ;  /* 0x0000000400133245 */ /* 0x000fe40000201400 */
[----:B------:R-:W-:-:S04]  /*2650*/  IADD3 R4, PT, PT, R29, 0x8, RZ ;  /* 0x000000081d047810 */ /* 0x000fc80007ffe0ff */
[----:B------:R-:W-:Y:S01]  /*2660*/  @P4 I2FP.F32.S32 R19, R4 ;  /* 0x0000000400134245 */ /* 0x000fe20000201400 */
[----:B------:R-:W-:-:S05]  /*2670*/  VIADD R4, R29, 0xc ;  /* 0x0000000c1d047836 */ /* 0x000fca0000000000 */
[----:B------:R-:W-:Y:S02]  /*2680*/  @P5 I2FP.F32.S32 R19, R4 ;  /* 0x0000000400135245 */ /* 0x000fe40000201400 */
[----:B------:R-:W0:Y:S02]  /*2690*/  LDS.128 R4, [R26+0x10] ;  /* 0x000010001a047984 */ /* 0x000e240000000c00 */
[----:B0-----:R-:W-:-:S04]  /*26a0*/  FADD R23, R16, R4 ;  /* 0x0000000410177221 */ /* 0x001fc80000000000 */
[----:B----4-:R-:W-:Y:S01]  /*26b0*/  FADD R23, R23, R12 ;  /* 0x0000000c17177221 */ /* 0x010fe20000000000 */
[----:B------:R-:W-:-:S04]  /*26c0*/  FADD R4, R16, R5 ;  /* 0x0000000510047221 */ /* 0x000fc80000000000 */
[----:B------:R-:W-:Y:S01]  /*26d0*/  FSETP.GT.AND P2, PT, R23, R22, PT ;  /* 0x000000161700720b */ /* 0x000fe20003f44000 */
[----:B---3--:R-:W-:-:S03]  /*26e0*/  FADD R25, R4, R25 ;  /* 0x0000001904197221 */ /* 0x008fc60000000000 */
[----:B------:R-:W-:Y:S01]  /*26f0*/  FSEL R22, R23, R22, P2 ;  /* 0x0000001617167208 */ /* 0x000fe20001000000 */
[----:B------:R-:W-:Y:S01]  /*2700*/  FADD R6, R16, R6 ;  /* 0x0000000610067221 */ /* 0x000fe20000000000 */
[----:B------:R-:W-:Y:S02]  /*2710*/  VIADD R4, R29, 0x10 ;  /* 0x000000101d047836 */ /* 0x000fe40000000000 */
[----:B------:R-:W-:Y:S01]  /*2720*/  FSETP.GT.AND P3, PT, R25, R22, PT ;  /* 0x000000161900720b */ /* 0x000fe20003f64000 */
[----:B-----5:R-:W-:-:S03]  /*2730*/  FADD R27, R6, R27 ;  /* 0x0000001b061b7221 */ /* 0x020fc60000000000 */
[----:B------:R-:W-:Y:S01]  /*2740*/  FSEL R22, R25, R22, P3 ;  /* 0x0000001619167208 */ /* 0x000fe20001800000 */
[----:B------:R-:W-:Y:S01]  /*2750*/  FADD R7, R16, R7 ;  /* 0x0000000710077221 */ /* 0x000fe20000000000 */
[----:B------:R-:W-:Y:S01]  /*2760*/  @P2 I2FP.F32.S32 R19, R4 ;  /* 0x0000000400132245 */ /* 0x000fe20000201400 */
[----:B------:R-:W-:Y:S01]  /*2770*/  VIADD R4, R29, 0x14 ;  /* 0x000000141d047836 */ /* 0x000fe20000000000 */
[----:B------:R-:W-:Y:S01]  /*2780*/  FSETP.GT.AND P4, PT, R27, R22, PT ;  /* 0x000000161b00720b */ /* 0x000fe20003f84000 */
[----:B------:R-:W-:-:S03]  /*2790*/  FADD R7, R7, R28 ;  /* 0x0000001c07077221 */ /* 0x000fc60000000000 */
[----:B------:R-:W-:Y:S02]  /*27a0*/  FSEL R12, R27, R22, P4 ;  /* 0x000000161b0c7208 */ /* 0x000fe40002000000 */
[----:B------:R-:W-:Y:S02]  /*27b0*/  @P3 I2FP.F32.S32 R19, R4 ;  /* 0x0000000400133245 */ /* 0x000fe40000201400 */
[----:B------:R-:W-:Y:S02]  /*27c0*/  ISETP.NE.AND P3, PT, R18, R9, PT ;  /* 0x000000091200720c */ /* 0x000fe40003f65270 */
[-C--:B------:R-:W-:Y:S02]  /*27d0*/  FSETP.GT.AND P2, PT, R7, R12.reuse, PT ;  /* 0x0000000c0700720b */ /* 0x080fe40003f44000 */
[C---:B------:R-:W-:Y:S01]  /*27e0*/  IADD3 R5, PT, PT, R29.reuse, 0x18, RZ ;  /* 0x000000181d057810 */ /* 0x040fe20007ffe0ff */
[----:B------:R-:W-:Y:S01]  /*27f0*/  VIADD R29, R29, 0x1c ;  /* 0x0000001c1d1d7836 */ /* 0x000fe20000000000 */
[----:B------:R-:W-:-:S02]  /*2800*/  FSEL R12, R7, R12, P2 ;  /* 0x0000000c070c7208 */ /* 0x000fc40001000000 */
[----:B------:R-:W-:-:S07]  /*2810*/  @P4 I2FP.F32.S32 R19, R5 ;  /* 0x0000000500134245 */ /* 0x000fce0000201400 */
[----:B------:R-:W-:Y:S01]  /*2820*/  @P2 I2FP.F32.S32 R19, R29 ;  /* 0x0000001d00132245 */ /* 0x000fe20000201400 */
[----:B------:R-:W-:Y:S06]  /*2830*/  @P3 BRA `(.L_x_109) ;  /* 0xfffffff800f83947 */ /* 0x000fec000383ffff */
[----:B------:R-:W-:-:S07]  /*2840*/  IMAD.MOV.U32 R18, RZ, RZ, R9 ;  /* 0x000000ffff127224 */ /* 0x000fce00078e0009 */
.L_x_108:
[----:B------:R-:W-:-:S09]  /*2850*/  UISETP.NE.AND UP0, UPT, UR13, URZ, UPT ;  /* 0x000000ff0d00728c */ /* 0x000fd2000bf05270 */
[----:B------:R-:W-:Y:S05]  /*2860*/  BRA.U !UP0, `(.L_x_107) ;  /* 0x0000000508787547 */ /* 0x000fea000b800000 */
[----:B------:R-:W-:Y:S02]  /*2870*/  UIADD3 UR10, UPT, UPT, UR13, -0x1, URZ ;  /* 0xffffffff0d0a7890 */ /* 0x000fe4000fffe0ff */
[----:B------:R-:W-:Y:S02]  /*2880*/  UISETP.NE.AND UP1, UPT, UR16, URZ, UPT ;  /* 0x000000ff1000728c */ /* 0x000fe4000bf25270 */
[----:B------:R-:W-:-:S09]  /*2890*/  UISETP.GE.U32.AND UP0, UPT, UR10, 0x3, UPT ;  /* 0x000000030a00788c */ /* 0x000fd2000bf06070 */
[----:B------:R-:W-:Y:S05]  /*28a0*/  BRA.U !UP0, `(.L_x_110) ;  /* 0x0000000108a47547 */ /* 0x000fea000b800000 */
[----:B0-----:R-:W-:Y:S01]  /*28b0*/  IADD3 R4, PT, PT, R15, R18, RZ ;  /* 0x000000120f047210 */ /* 0x001fe20007ffe0ff */
[----:B------:R-:W-:-:S04]  /*28c0*/  VIADD R17, R10, 0x1 ;  /* 0x000000010a117836 */ /* 0x000fc80000000000 */
[----:B------:R-:W-:-:S04]  /*28d0*/  IMAD R23, R4, 0x4, R17 ;  /* 0x0000000404177824 */ /* 0x000fc800078e0211 */
[----:B------:R-:W-:-:S05]  /*28e0*/  IMAD.WIDE R22, R23, 0x4, R20 ;  /* 0x0000000417167825 */ /* 0x000fca00078e0214 */
[----:B------:R-:W3:Y:S04]  /*28f0*/  LDG.E.CONSTANT R27, desc[UR14][R22.64] ;  /* 0x0000000e161b7981 */ /* 0x000ee8000c1e9900 */
[----:B------:R-:W4:Y:S04]  /*2900*/  LDG.E.CONSTANT R25, desc[UR14][R22.64+0x10] ;  /* 0x0000100e16197981 */ /* 0x000f28000c1e9900 */
[----:B------:R-:W5:Y:S04]  /*2910*/  LDG.E.CONSTANT R24, desc[UR14][R22.64+0x20] ;  /* 0x0000200e16187981 */ /* 0x000f68000c1e9900 */
[----:B------:R-:W5:Y:S01]  /*2920*/  LDG.E.CONSTANT R26, desc[UR14][R22.64+0x30] ;  /* 0x0000300e161a7981 */ /* 0x000f62000c1e9900 */
[----:B------:R-:W-:Y:S01]  /*2930*/  MOV R4, 0x400 ;  /* 0x0000040000047802 */ /* 0x000fe20000000f00 */
[----:B------:R-:W0:Y:S04]  /*2940*/  S2R R5, SR_CgaCtaId ;  /* 0x0000000000057919 */ /* 0x000e280000008800 */
[----:B------:R-:W-:-:S05]  /*2950*/  VIADD R4, R4, 0x960 ;  /* 0x0000096004047836 */ /* 0x000fca0000000000 */
[----:B0-----:R-:W-:-:S04]  /*2960*/  LEA R5, R5, R4, 0x18 ;  /* 0x0000000405057211 */ /* 0x001fc800078ec0ff */
[----:B------:R-:W-:-:S05]  /*2970*/  LEA R28, R18, R5, 0x2 ;  /* 0x00000005121c7211 */ /* 0x000fca00078e10ff */
[----:B------:R-:W2:Y:S04]  /*2980*/  LDS.64 R4, [R28] ;  /* 0x000000001c047984 */ /* 0x000ea80000000a00 */
[----:B------:R-:W0:Y:S01]  /*2990*/  LDS.64 R6, [R28+0x8] ;  /* 0x000008001c067984 */ /* 0x000e220000000a00 */
[C---:B--2---:R-:W-:Y:S01]  /*29a0*/  FADD R4, R16.reuse, R4 ;  /* 0x0000000410047221 */ /* 0x044fe20000000000 */
[----:B0-----:R-:W-:-:S03]  /*29b0*/  FADD R7, R16, R7 ;  /* 0x0000000710077221 */ /* 0x001fc60000000000 */
[----:B---3--:R-:W-:Y:S01]  /*29c0*/  FADD R27, R4, R27 ;  /* 0x0000001b041b7221 */ /* 0x008fe20000000000 */
[C---:B------:R-:W-:Y:S01]  /*29d0*/  FADD R4, R16.reuse, R5 ;  /* 0x0000000510047221 */ /* 0x040fe20000000000 */
[----:B------:R-:W-:-:S03]  /*29e0*/  FADD R5, R16, R6 ;  /* 0x0000000610057221 */ /* 0x000fc60000000000 */
[-C--:B------:R-:W-:Y:S01]  /*29f0*/  FSETP.GT.AND P2, PT, R27, R12.reuse, PT ;  /* 0x0000000c1b00720b */ /* 0x080fe20003f44000 */
[----:B----4-:R-:W-:Y:S01]  /*2a00*/  FADD R25, R4, R25 ;  /* 0x0000001904197221 */ /* 0x010fe20000000000 */
[----:B------:R-:W-:Y:S02]  /*2a10*/  IMAD R4, R11, UR18, R18 ;  /* 0x000000120b047c24 */ /* 0x000fe4000f8e0212 */
[----:B-----5:R-:W-:Y:S01]  /*2a20*/  FADD R5, R5, R24 ;  /* 0x0000001805057221 */ /* 0x020fe20000000000 */
[----:B------:R-:W-:Y:S01]  /*2a30*/  FSEL R12, R27, R12, P2 ;  /* 0x0000000c1b0c7208 */ /* 0x000fe20001000000 */
[----:B------:R-:W-:Y:S02]  /*2a40*/  VIADD R18, R18, 0x4 ;  /* 0x0000000412127836 */ /* 0x000fe40000000000 */
[----:B------:R-:W-:Y:S01]  /*2a50*/  FADD R7, R7, R26 ;  /* 0x0000001a07077221 */ /* 0x000fe20000000000 */
[----:B------:R-:W-:Y:S01]  /*2a60*/  FSETP.GT.AND P3, PT, R25, R12, PT ;  /* 0x0000000c1900720b */ /* 0x000fe20003f64000 */
[----:B------:R-:W-:-:S03]  /*2a70*/  IMAD R4, R4, 0x4, R17 ;  /* 0x0000000404047824 */ /* 0x000fc600078e0211 */
[----:B------:R-:W-:Y:S01]  /*2a80*/  FSEL R12, R25, R12, P3 ;  /* 0x0000000c190c7208 */ /* 0x000fe20001800000 */
[----:B------:R-:W-:Y:S01]  /*2a90*/  VIADD R6, R4, 0x8 ;  /* 0x0000000804067836 */ /* 0x000fe20000000000 */
[----:B------:R-:W-:Y:S02]  /*2aa0*/  @P2 I2FP.F32.S32 R19, R4 ;  /* 0x0000000400132245 */ /* 0x000fe40000201400 */
[----:B------:R-:W-:-:S04]  /*2ab0*/  FSETP.GT.AND P4, PT, R5, R12, PT ;  /* 0x0000000c0500720b */ /* 0x000fc80003f84000 */
[----:B------:R-:W-:Y:S01]  /*2ac0*/  FSEL R12, R5, R12, P4 ;  /* 0x0000000c050c7208 */ /* 0x000fe20002000000 */
[C---:B------:R-:W-:Y:S01]  /*2ad0*/  VIADD R5, R4.reuse, 0x4 ;  /* 0x0000000404057836 */ /* 0x040fe20000000000 */
[----:B------:R-:W-:Y:S02]  /*2ae0*/  IADD3 R4, PT, PT, R4, 0xc, RZ ;  /* 0x0000000c04047810 */ /* 0x000fe40007ffe0ff */
[CC--:B------:R-:W-:Y:S02]  /*2af0*/  FSETP.GT.AND P5, PT, R7.reuse, R12.reuse, PT ;  /* 0x0000000c0700720b */ /* 0x0c0fe40003fa4000 */
[----:B------:R-:W-:Y:S02]  /*2b00*/  @P3 I2FP.F32.S32 R19, R5 ;  /* 0x0000000500133245 */ /* 0x000fe40000201400 */
[----:B------:R-:W-:Y:S02]  /*2b10*/  FSEL R12, R7, R12, P5 ;  /* 0x0000000c070c7208 */ /* 0x000fe40002800000 */
[----:B------:R-:W-:-:S07]  /*2b20*/  @P4 I2FP.F32.S32 R19, R6 ;  /* 0x0000000600134245 */ /* 0x000fce0000201400 */
[----:B------:R-:W-:-:S07]  /*2b30*/  @P5 I2FP.F32.S32 R19, R4 ;  /* 0x0000000400135245 */ /* 0x000fce0000201400 */
.L_x_110:
[----:B------:R-:W-:Y:S05]  /*2b40*/  BRA.U !UP1, `(.L_x_107) ;  /* 0x0000000109c07547 */ /* 0x000fea000b800000 */
[----:B------:R-:W-:Y:S02]  /*2b50*/  UISETP.NE.AND UP0, UPT, UR16, 0x1, UPT ;  /* 0x000000011000788c */ /* 0x000fe4000bf05270 */
[----:B------:R-:W-:-:S07]  /*2b60*/  UISETP.NE.AND UP1, UPT, UR23, URZ, UPT ;  /* 0x000000ff1700728c */ /* 0x000fce000bf25270 */
[----:B------:R-:W-:Y:S05]  /*2b70*/  BRA.U !UP0, `(.L_x_111) ;  /* 0x0000000108687547 */ /* 0x000fea000b800000 */
[----:B0-----:R-:W-:Y:S02]  /*2b80*/  IMAD.IADD R4, R15, 0x1, R18 ;  /* 0x000000010f047824 */ /* 0x001fe400078e0212 */
[----:B------:R-:W-:-:S05]  /*2b90*/  VIADD R17, R10, 0x1 ;  /* 0x000000010a117836 */ /* 0x000fca0000000000 */
[----:B------:R-:W-:-:S05]  /*2ba0*/  LEA R7, R4, R17, 0x2 ;  /* 0x0000001104077211 */ /* 0x000fca00078e10ff */
[----:B------:R-:W-:-:S05]  /*2bb0*/  IMAD.WIDE R6, R7, 0x4, R20 ;  /* 0x0000000407067825 */ /* 0x000fca00078e0214 */
[----:B------:R-:W3:Y:S04]  /*2bc0*/  LDG.E.CONSTANT R23, desc[UR14][R6.64] ;  /* 0x0000000e06177981 */ /* 0x000ee8000c1e9900 */
[----:B------:R-:W4:Y:S01]  /*2bd0*/  LDG.E.CONSTANT R25, desc[UR14][R6.64+0x10] ;  /* 0x0000100e06197981 */ /* 0x000f22000c1e9900 */
[----:B------:R-:W-:Y:S01]  /*2be0*/  MOV R4, 0x400 ;  /* 0x0000040000047802 */ /* 0x000fe20000000f00 */
[----:B------:R-:W0:Y:S04]  /*2bf0*/  S2R R5, SR_CgaCtaId ;  /* 0x0000000000057919 */ /* 0x000e280000008800 */
[----:B------:R-:W-:-:S05]  /*2c00*/  VIADD R4, R4, 0x960 ;  /* 0x0000096004047836 */ /* 0x000fca0000000000 */
[----:B0-----:R-:W-:-:S05]  /*2c10*/  LEA R5, R5, R4, 0x18 ;  /* 0x0000000405057211 */ /* 0x001fca00078ec0ff */
[----:B------:R-:W-:-:S06]  /*2c20*/  IMAD R5, R18, 0x4, R5 ;  /* 0x0000000412057824 */ /* 0x000fcc00078e0205 */
[----:B------:R-:W2:Y:S02]  /*2c30*/  LDS.64 R4, [R5] ;  /* 0x0000000005047984 */ /* 0x000ea40000000a00 */
[----:B--2---:R-:W-:-:S04]  /*2c40*/  FADD R4, R16, R4 ;  /* 0x0000000410047221 */ /* 0x004fc80000000000 */
[----:B---3--:R-:W-:Y:S01]  /*2c50*/  FADD R23, R4, R23 ;  /* 0x0000001704177221 */ /* 0x008fe20000000000 */
[----:B------:R-:W-:-:S04]  /*2c60*/  FADD R4, R16, R5 ;  /* 0x0000000510047221 */ /* 0x000fc80000000000 */
[-C--:B------:R-:W-:Y:S01]  /*2c70*/  FSETP.GT.AND P2, PT, R23, R12.reuse, PT ;  /* 0x0000000c1700720b */ /* 0x080fe20003f44000 */
[----:B----4-:R-:W-:Y:S01]  /*2c80*/  FADD R25, R4, R25 ;  /* 0x0000001904197221 */ /* 0x010fe20000000000 */
[----:B------:R-:W-:Y:S02]  /*2c90*/  IMAD R4, R11, UR18, R18 ;  /* 0x000000120b047c24 */ /* 0x000fe4000f8e0212 */
[----:B------:R-:W-:Y:S01]  /*2ca0*/  FSEL R12, R23, R12, P2 ;  /* 0x0000000c170c7208 */ /* 0x000fe20001000000 */
[----:B------:R-:W-:Y:S02]  /*2cb0*/  VIADD R18, R18, 0x2 ;  /* 0x0000000212127836 */ /* 0x000fe40000000000 */
[----:B------:R-:W-:Y:S01]  /*2cc0*/  IMAD R4, R4, 0x4, R17 ;  /* 0x0000000404047824 */ /* 0x000fe200078e0211 */
[----:B------:R-:W-:-:S04]  /*2cd0*/  FSETP.GT.AND P3, PT, R25, R12, PT ;  /* 0x0000000c1900720b */ /* 0x000fc80003f64000 */
[----:B------:R-:W-:Y:S02]  /*2ce0*/  IADD3 R6, PT, PT, R4, 0x4, RZ ;  /* 0x0000000404067810 */ /* 0x000fe40007ffe0ff */
[----:B------:R-:W-:Y:S02]  /*2cf0*/  @P2 I2FP.F32.S32 R19, R4 ;  /* 0x0000000400132245 */ /* 0x000fe40000201400 */
[----:B------:R-:W-:-:S05]  /*2d00*/  FSEL R12, R25, R12, P3 ;  /* 0x0000000c190c7208 */ /* 0x000fca0001800000 */
[----:B------:R-:W-:-:S07]  /*2d10*/  @P3 I2FP.F32.S32 R19, R6 ;  /* 0x0000000600133245 */ /* 0x000fce0000201400 */
.L_x_111:
[----:B------:R-:W-:Y:S05]  /*2d20*/  BRA.U !UP1, `(.L_x_107) ;  /* 0x0000000109487547 */ /* 0x000fea000b800000 */
[----:B------:R-:W-:Y:S02]  /*2d30*/  IMAD.IADD R5, R15, 0x1, R18 ;  /* 0x000000010f057824 */ /* 0x000fe400078e0212 */
[----:B0-----:R-:W-:-:S05]  /*2d40*/  VIADD R6, R10, 0x1 ;  /* 0x000000010a067836 */ /* 0x001fca0000000000 */
[----:B------:R-:W-:-:S05]  /*2d50*/  LEA R5, R5, R6, 0x2 ;  /* 0x0000000605057211 */ /* 0x000fca00078e10ff */
[----:B------:R-:W-:-:S06]  /*2d60*/  IMAD.WIDE R4, R5, 0x4, R20 ;  /* 0x0000000405047825 */ /* 0x000fcc00078e0214 */
[----:B------:R-:W3:Y:S01]  /*2d70*/  LDG.E.CONSTANT R5, desc[UR14][R4.64] ;  /* 0x0000000e04057981 */ /* 0x000ee2000c1e9900 */
[----:B------:R-:W-:Y:S01]  /*2d80*/  MOV R7, 0x400 ;  /* 0x0000040000077802 */ /* 0x000fe20000000f00 */
[----:B------:R-:W-:Y:S01]  /*2d90*/  IMAD R11, R11, UR18, R18 ;  /* 0x000000120b0b7c24 */ /* 0x000fe2000f8e0212 */
[----:B------:R-:W0:Y:S03]  /*2da0*/  S2R R22, SR_CgaCtaId ;  /* 0x0000000000167919 */ /* 0x000e260000008800 */
[----:B------:R-:W-:Y:S02]  /*2db0*/  VIADD R7, R7, 0x960 ;  /* 0x0000096007077836 */ /* 0x000fe40000000000 */
[----:B------:R-:W-:-:S03]  /*2dc0*/  IMAD R11, R11, 0x4, R6 ;  /* 0x000000040b0b7824 */ /* 0x000fc600078e0206 */
[----:B0-----:R-:W-:-:S05]  /*2dd0*/  LEA R7, R22, R7, 0x18 ;  /* 0x0000000716077211 */ /* 0x001fca00078ec0ff */
[----:B------:R-:W-:-:S06]  /*2de0*/  IMAD R7, R18, 0x4, R7 ;  /* 0x0000000412077824 */ /* 0x000fcc00078e0207 */
[----:B------:R-:W2:Y:S02]  /*2df0*/  LDS R7, [R7] ;  /* 0x0000000007077984 */ /* 0x000ea40000000800 */
[----:B--2---:R-:W-:-:S04]  /*2e00*/  FADD R16, R16, R7 ;  /* 0x0000000710107221 */ /* 0x004fc80000000000 */
[----:B---3--:R-:W-:-:S05]  /*2e10*/  FADD R17, R16, R5 ;  /* 0x0000000510117221 */ /* 0x008fca0000000000 */
[----:B------:R-:W-:-:S04]  /*2e20*/  FSETP.GT.AND P2, PT, R17, R12, PT ;  /* 0x0000000c1100720b */ /* 0x000fc80003f44000 */
[----:B------:R-:W-:-:S09]  /*2e30*/  FSEL R12, R17, R12, P2 ;  /* 0x0000000c110c7208 */ /* 0x000fd20001000000 */
[----:B------:R-:W-:-:S07]  /*2e40*/  @P2 I2FP.F32.S32 R19, R11 ;  /* 0x0000000b00132245 */ /* 0x000fce0000201400 */
.L_x_107:
[----:B------:R-:W-:Y:S06]  /*2e50*/  BAR.SYNC.DEFER_BLOCKING 0x0 ;  /* 0x0000000000007b1d */ /* 0x000fec0000010000 */
[----:B------:R-:W-:Y:S05]  /*2e60*/  @!P1 BRA `(.L_x_112) ;  /* 0xffffffe4007c9947 */ /* 0x000fea000383ffff */
.L_x_101:
[----:B0-----:R-:W-:-:S05]  /*2e70*/  MOV R4, UR9 ;  /* 0x0000000900047c02 */ /* 0x001fca0008000f00 */
[----:B------:R-:W-:-:S05]  /*2e80*/  VIADD R4, R4, 0x1 ;  /* 0x0000000104047836 */ /* 0x000fca0000000000 */
[----:B------:R-:W-:-:S13]  /*2e90*/  ISETP.GE.AND P0, PT, R4, UR17, PT ;  /* 0x0000001104007c0c */ /* 0x000fda000bf06270 */
[----:B------:R-:W-:Y:S05]  /*2ea0*/  @P0 BRA `(.L_x_113) ;  /* 0x0000001800880947 */ /* 0x000fea0003800000 */
[----:B------:R-:W0:Y:S01]  /*2eb0*/  S2R R3, SR_TID.X ;  /* 0x0000000000037919 */ /* 0x000e220000002100 */
[----:B------:R-:W-:Y:S01]  /*2ec0*/  IMAD.U32 R7, RZ, RZ, UR18 ;  /* 0x00000012ff077e24 */ /* 0x000fe2000f8e00ff */
[----:B------:R-:W-:Y:S02]  /*2ed0*/  ULOP3.LUT UR11, UR18, 0x7, URZ, 0xc0, !UPT ;  /* 0x00000007120b7892 */ /* 0x000fe4000f8ec0ff */
[----:B------:R-:W-:Y:S01]  /*2ee0*/  IMAD.U32 R6, RZ, RZ, UR18 ;  /* 0x00000012ff067e24 */ /* 0x000fe2000f8e00ff */
[----:B------:R-:W-:Y:S01]  /*2ef0*/  ULOP3.LUT UR12, UR18, 0x3, URZ, 0xc0, !UPT ;  /* 0x00000003120c7892 */ /* 0x000fe2000f8ec0ff */
[----:B------:R-:W-:Y:S02]  /*2f00*/  LOP3.LUT R7, R7, 0x7ffffff8, RZ, 0xc0, !PT ;  /* 0x7ffffff807077812 */ /* 0x000fe400078ec0ff */
[----:B------:R-:W-:Y:S01]  /*2f10*/  VIADD R6, R6, 0xffffffff ;  /* 0xffffffff06067836 */ /* 0x000fe20000000000 */
[----:B------:R-:W-:Y:S02]  /*2f20*/  ULOP3.LUT UR13, UR18, 0x1, URZ, 0xc0, !UPT ;  /* 0x00000001120d7892 */ /* 0x000fe4000f8ec0ff */
[----:B0-----:R-:W-:-:S05]  /*2f30*/  IMAD R5, R3, UR18, RZ ;  /* 0x0000001203057c24 */ /* 0x001fca000f8e02ff */
[----:B------:R-:W-:Y:S01]  /*2f40*/  SHF.L.U32 R17, R5, 0x2, RZ ;  /* 0x0000000205117819 */ /* 0x000fe200000006ff */
[----:B------:R-:W-:-:S04]  /*2f50*/  IMAD R5, R13, UR21, RZ ;  /* 0x000000150d057c24 */ /* 0x000fc8000f8e02ff */
[C---:B--2---:R-:W-:Y:S02]  /*2f60*/  VIADD R16, R17.reuse, 0x2 ;  /* 0x0000000211107836 */ /* 0x044fe40000000000 */
[----:B------:R-:W-:-:S07]  /*2f70*/  VIADD R17, R17, 0x3 ;  /* 0x0000000311117836 */ /* 0x000fce0000000000 */
.L_x_124:
[----:B0-----:R-:W0:Y:S01]  /*2f80*/  LDC R10, c[0x0][0x3ac] ;  /* 0x0000eb00ff0a7b82 */ /* 0x001e220000000800 */
[----:B------:R-:W-:Y:S01]  /*2f90*/  UIMAD UR4, UR5, UR7, URZ ;  /* 0x00000007050472a4 */ /* 0x000fe2000f8e02ff */
[----:B------:R-:W-:Y:S02]  /*2fa0*/  IMAD.U32 R11, RZ, RZ, UR22 ;  /* 0x00000016ff0b7e24 */ /* 0x000fe4000f8e00ff */
[----:B------:R-:W-:-:S03]  /*2fb0*/  IMAD R13, R4, UR8, RZ ;  /* 0x00000008040d7c24 */ /* 0x000fc6000f8e02ff */
[----:B------:R-:W-:Y:S01]  /*2fc0*/  IMAD.U32 R15, RZ, RZ, UR4 ;  /* 0x00000004ff0f7e24 */ /* 0x000fe2000f8e00ff */
[----:B-1----:R-:W1:Y:S08]  /*2fd0*/  LDC.64 R8, c[0x0][0x398] ;  /* 0x0000e600ff087b82 */ /* 0x002e700000000a00 */
[----:B--2---:R-:W2:Y:S01]  /*2fe0*/  LDC.64 R22, c[0x0][0x390] ;  /* 0x0000e400ff167b82 */ /* 0x004ea20000000a00 */
[----:B0-----:R-:W-:-:S02]  /*2ff0*/  R2UR UR18, R10 ;  /* 0x000000000a1272ca */ /* 0x001fc400000e0000 */
[----:B------:R-:W-:-:S05]  /*3000*/  MOV R10, UR19 ;  /* 0x00000013000a7c02 */ /* 0x000fca0008000f00 */
[----:B------:R-:W-:Y:S02]  /*3010*/  IMAD R15, R10, UR6, R15 ;  /* 0x000000060a0f7c24 */ /* 0x000fe4000f8e020f */
[----:B-1----:R-:W-:-:S03]  /*3020*/  IMAD.WIDE R8, R11, 0x4, R8 ;  /* 0x000000040b087825 */ /* 0x002fc600078e0208 */
[----:B------:R-:W-:Y:S01]  /*3030*/  IADD3 R15, PT, PT, R13, R0, R15 ;  /* 0x000000000d0f7210 */ /* 0x000fe20007ffe00f */
[----:B------:R-:W-:Y:S02]  /*3040*/  IMAD R18, R4, UR18, RZ ;  /* 0x0000001204127c24 */ /* 0x000fe4000f8e02ff */
[----:B--2---:R-:W-:-:S03]  /*3050*/  IMAD.WIDE R10, R2, 0x4, R22 ;  /* 0x00000004020a7825 */ /* 0x004fc600078e0216 */
[----:B------:R-:W-:Y:S01]  /*3060*/  IADD3 R25, PT, PT, R18, UR20, R3 ;  /* 0x0000001412197c10 */ /* 0x000fe2000fffe003 */
[----:B------:R-:W-:-:S04]  /*3070*/  IMAD.WIDE R8, R15, 0x4, R8 ;  /* 0x000000040f087825 */ /* 0x000fc800078e0208 */
[----:B------:R-:W-:Y:S02]  /*3080*/  IMAD.WIDE R10, R25, 0x4, R10 ;  /* 0x00000004190a7825 */ /* 0x000fe400078e020a */
[----:B------:R0:W2:Y:S04]  /*3090*/  LDG.E R8, desc[UR14][R8.64] ;  /* 0x0000000e08087981 */ /* 0x0000a8000c1e1900 */
[----:B------:R-:W3:Y:S01]  /*30a0*/  LDG.E.CONSTANT R10, desc[UR14][R10.64] ;  /* 0x0000000e0a0a7981 */ /* 0x000ee2000c1e9900 */
[----:B------:R-:W1:Y:S01]  /*30b0*/  S2UR UR9, SR_CgaCtaId ;  /* 0x00000000000979c3 */ /* 0x000e620000008800 */
[----:B------:R-:W-:Y:S01]  /*30c0*/  UMOV UR4, 0x400 ;  /* 0x0000040000047882 */ /* 0x000fe20000000000 */
[----:B------:R-:W-:Y:S01]  /*30d0*/  IADD3 R4, PT, PT, R4, 0x1, RZ ;  /* 0x0000000104047810 */ /* 0x000fe20007ffe0ff */
[----:B------:R-:W-:Y:S01]  /*30e0*/  UIADD3 UR10, UPT, UPT, UR4, 0x640, URZ ;  /* 0x00000640040a7890 */ /* 0x000fe2000fffe0ff */
[----:B0-----:R-:W-:Y:S01]  /*30f0*/  IMAD.U32 R9, RZ, RZ, UR18 ;  /* 0x00000012ff097e24 */ /* 0x001fe2000f8e00ff */
[----:B------:R-:W-:Y:S01]  /*3100*/  UIADD3 UR4, UPT, UPT, UR4, 0x960, URZ ;  /* 0x0000096004047890 */ /* 0x000fe2000fffe0ff */
[----:B------:R-:W-:-:S03]  /*3110*/  ISETP.GE.AND P0, PT, R4, UR17, PT ;  /* 0x0000001104007c0c */ /* 0x000fc6000bf06270 */
[----:B------:R-:W-:Y:S01]  /*3120*/  ISETP.GE.AND P1, PT, R9, 0x1, PT ;  /* 0x000000010900780c */ /* 0x000fe20003f26270 */
[----:B-1----:R-:W-:Y:S02]  /*3130*/  ULEA UR10, UR9, UR10, 0x18 ;  /* 0x0000000a090a7291 */ /* 0x002fe4000f8ec0ff */
        /* <DEDUP_REMOVED lines=9> */
[----:B0-----:R-:W-:-:S12]  /*31d0*/  IMAD.MOV.U32 R15, RZ, RZ, RZ ;  /* 0x000000ffff0f7224 */ /* 0x001fd800078e00ff */
[----:B-1----:R-:W-:Y:S05]  /*31e0*/  @!P2 BRA `(.L_x_115) ;  /* 0x000000040024a947 */ /* 0x002fea0003800000 */
[----:B------:R-:W0:Y:S01]  /*31f0*/  S2UR UR9, SR_CgaCtaId ;  /* 0x00000000000979c3 */ /* 0x000e220000008800 */
[----:B------:R-:W-:Y:S02]  /*3200*/  UMOV UR4, 0x400 ;  /* 0x0000040000047882 */ /* 0x000fe40000000000 */
[----:B------:R-:W-:-:S04]  /*3210*/  UIADD3 UR4, UPT, UPT, UR4, 0x960, URZ ;  /* 0x0000096004047890 */ /* 0x000fc8000fffe0ff */
[----:B0-----:R-:W-:-:S03]  /*3220*/  ULEA UR9, UR9, UR4, 0x18 ;  /* 0x0000000409097291 */ /* 0x001fc6000f8ec0ff */
[----:B------:R-:W-:-:S09]  /*3230*/  UMOV UR4, URZ ;  /* 0x000000ff00047c82 */ /* 0x000fd20008000000 */
.L_x_116:
[----:B------:R-:W-:-:S05]  /*3240*/  VIADD R9, R5, UR4 ;  /* 0x0000000405097c36 */ /* 0x000fca0008000000 */
[----:B------:R-:W-:-:S05]  /*3250*/  LEA R9, R9, R16, 0x2 ;  /* 0x0000001009097211 */ /* 0x000fca00078e10ff */
[----:B------:R-:W-:-:S05]  /*3260*/  IMAD.WIDE R24, R9, 0x4, R20 ;  /* 0x0000000409187825 */ /* 0x000fca00078e0214 */
[----:B------:R-:W3:Y:S04]  /*3270*/  LDG.E.CONSTANT R29, desc[UR14][R24.64] ;  /* 0x0000000e181d7981 */ /* 0x000ee8000c1e9900 */
[----:B------:R-:W4:Y:S04]  /*3280*/  LDG.E.CONSTANT R15, desc[UR14][R24.64+0x10] ;  /* 0x0000100e180f7981 */ /* 0x000f28000c1e9900 */
[----:B------:R-:W5:Y:S04]  /*3290*/  LDG.E.CONSTANT R26, desc[UR14][R24.64+0x20] ;  /* 0x0000200e181a7981 */ /* 0x000f68000c1e9900 */
[----:B------:R-:W5:Y:S01]  /*32a0*/  LDG.E.CONSTANT R27, desc[UR14][R24.64+0x30] ;  /* 0x0000300e181b7981 */ /* 0x000f62000c1e9900 */
[----:B------:R-:W-:-:S03]  /*32b0*/  ULEA UR10, UR4, UR9, 0x2 ;  /* 0x00000009040a7291 */ /* 0x000fc6000f8e10ff */
[----:B------:R-:W5:Y:S06]  /*32c0*/  LDG.E.CONSTANT R28, desc[UR14][R24.64+0x70] ;  /* 0x0000700e181c7981 */ /* 0x000f6c000c1e9900 */
[----:B------:R-:W2:Y:S02]  /*32d0*/  LDS.128 R8, [UR10] ;  /* 0x0000000aff087984 */ /* 0x000ea40008000c00 */
[----:B--2---:R-:W-:-:S04]  /*32e0*/  FADD R8, R14, R8 ;  /* 0x000000080e087221 */ /* 0x004fc80000000000 */
[----:B---3--:R-:W-:Y:S01]  /*32f0*/  FADD R29, R8, R29 ;  /* 0x0000001d081d7221 */ /* 0x008fe20000000000 */
[----:B------:R-:W-:-:S04]  /*3300*/  FADD R8, R14, R9 ;  /* 0x000000090e087221 */ /* 0x000fc80000000000 */
[----:B------:R-:W-:Y:S01]  /*3310*/  FSETP.GT.AND P2, PT, R29, R12, PT ;  /* 0x0000000c1d00720b */ /* 0x000fe20003f44000 */
[----:B----4-:R-:W-:-:S03]  /*3320*/  FADD R15, R8, R15 ;  /* 0x0000000f080f7221 */ /* 0x010fc60000000000 */
[----:B------:R-:W-:Y:S02]  /*3330*/  FSEL R8, R29, R12, P2 ;  /* 0x0000000c1d087208 */ /* 0x000fe40001000000 */
[----:B------:R-:W2:Y:S02]  /*3340*/  LDG.E.CONSTANT R12, desc[UR14][R24.64+0x40] ;  /* 0x0000400e180c7981 */ /* 0x000ea4000c1e9900 */
[----:B------:R-:W-:-:S04]  /*3350*/  FSETP.GT.AND P3, PT, R15, R8, PT ;  /* 0x000000080f00720b */ /* 0x000fc80003f64000 */
[----:B------:R-:W-:Y:S02]  /*3360*/  FSEL R8, R15, R8, P3 ;  /* 0x000000080f087208 */ /* 0x000fe40001800000 */
[----:B------:R-:W3:Y:S01]  /*3370*/  LDG.E.CONSTANT R15, desc[UR14][R24.64+0x50] ;  /* 0x0000500e180f7981 */ /* 0x000ee2000c1e9900 */
[----:B------:R-:W-:-:S04]  /*3380*/  FADD R9, R14, R10 ;  /* 0x0000000a0e097221 */ /* 0x000fc80000000000 */
[----:B-----5:R-:W-:Y:S02]  /*3390*/  FADD R9, R9, R26 ;  /* 0x0000001a09097221 */ /* 0x020fe40000000000 */
[----:B------:R0:W4:Y:S01]  /*33a0*/  LDG.E.CONSTANT R26, desc[UR14][R24.64+0x60] ;  /* 0x0000600e181a7981 */ /* 0x000122000c1e9900 */
[----:B------:R-:W-:-:S04]  /*33b0*/  FADD R10, R14, R11 ;  /* 0x0000000b0e0a7221 */ /* 0x000fc80000000000 */
[----:B------:R-:W-:Y:S01]  /*33c0*/  FADD R10, R10, R27 ;  /* 0x0000001b0a0a7221 */ /* 0x000fe20000000000 */
[----:B------:R-:W-:-:S04]  /*33d0*/  IMAD.U32 R27, RZ, RZ, UR4 ;  /* 0x00000004ff1b7e24 */ /* 0x000fc8000f8e00ff */
[----:B------:R-:W-:Y:S01]  /*33e0*/  IMAD R27, R18, UR18, R27 ;  /* 0x00000012121b7c24 */ /* 0x000fe2000f8e021b */
[----:B------:R-:W-:-:S03]  /*33f0*/  FSETP.GT.AND P4, PT, R9, R8, PT ;  /* 0x000000080900720b */ /* 0x000fc60003f84000 */
[----:B------:R-:W-:Y:S01]  /*3400*/  IMAD R27, R27, 0x4, R16 ;  /* 0x000000041b1b7824 */ /* 0x000fe200078e0210 */
[----:B------:R-:W-:-:S04]  /*3410*/  FSEL R9, R9, R8, P4 ;  /* 0x0000000809097208 */ /* 0x000fc80002000000 */
[C---:B------:R-:W-:Y:S02]  /*3420*/  IADD3 R8, PT, PT, R27.reuse, 0x4, RZ ;  /* 0x000000041b087810 */ /* 0x040fe40007ffe0ff */
[----:B------:R-:W-:Y:S02]  /*3430*/  @P2 I2FP.F32.S32 R19, R27 ;  /* 0x0000001b00132245 */ /* 0x000fe40000201400 */
[----:B------:R-:W-:Y:S02]  /*3440*/  FSETP.GT.AND P2, PT, R10, R9, PT ;  /* 0x000000090a00720b */ /* 0x000fe40003f44000 */
[----:B------:R-:W-:Y:S01]  /*3450*/  @P3 I2FP.F32.S32 R19, R8 ;  /* 0x0000000800133245 */ /* 0x000fe20000201400 */
[----:B------:R-:W-:-:S05]  /*3460*/  VIADD R8, R27, 0x8 ;  /* 0x000000081b087836 */ /* 0x000fca0000000000 */
[----:B------:R-:W-:Y:S01]  /*3470*/  @P4 I2FP.F32.S32 R19, R8 ;  /* 0x0000000800134245 */ /* 0x000fe20000201400 */
[----:B------:R-:W-:Y:S01]  /*3480*/  VIADD R8, R27, 0xc ;  /* 0x0000000c1b087836 */ /* 0x000fe20000000000 */
[----:B0-----:R-:W-:-:S04]  /*3490*/  FSEL R24, R10, R9, P2 ;  /* 0x000000090a187208 */ /* 0x001fc80001000000 */
[----:B------:R-:W-:Y:S02]  /*34a0*/  @P2 I2FP.F32.S32 R19, R8 ;  /* 0x0000000800132245 */ /* 0x000fe40000201400 */
[----:B------:R-:W0:Y:S01]  /*34b0*/  LDS.128 R8, [UR10+0x10] ;  /* 0x0000100aff087984 */ /* 0x000e220008000c00 */
[----:B------:R-:W-:Y:S01]  /*34c0*/  UIADD3 UR4, UPT, UPT, UR4, 0x8, URZ ;  /* 0x0000000804047890 */ /* 0x000fe2000fffe0ff */
[C---:B0-----:R-:W-:Y:S01]  /*34d0*/  FADD R25, R14.reuse, R8 ;  /* 0x000000080e197221 */ /* 0x041fe20000000000 */
[C---:B------:R-:W-:Y:S01]  /*34e0*/  FADD R8, R14.reuse, R9 ;  /* 0x000000090e087221 */ /* 0x040fe20000000000 */
[C---:B------:R-:W-:Y:S01]  /*34f0*/  FADD R9, R14.reuse, R10 ;  /* 0x0000000a0e097221 */ /* 0x040fe20000000000 */
[----:B------:R-:W-:-:S04]  /*3500*/  FADD R11, R14, R11 ;  /* 0x0000000b0e0b7221 */ /* 0x000fc80000000000 */
[----:B------:R-:W-:Y:S01]  /*3510*/  FADD R11, R11, R28 ;  /* 0x0000001c0b0b7221 */ /* 0x000fe20000000000 */
[----:B--2---:R-:W-:-:S05]  /*3520*/  FADD R25, R25, R12 ;  /* 0x0000000c19197221 */ /* 0x004fca0000000000 */
[----:B------:R-:W-:Y:S01]  /*3530*/  FSETP.GT.AND P2, PT, R25, R24, PT ;  /* 0x000000181900720b */ /* 0x000fe20003f44000 */
[----:B---3--:R-:W-:-:S03]  /*3540*/  FADD R15, R8, R15 ;  /* 0x0000000f080f7221 */ /* 0x008fc60000000000 */
[----:B------:R-:W-:-:S04]  /*3550*/  FSEL R24, R25, R24, P2 ;  /* 0x0000001819187208 */ /* 0x000fc80001000000 */
[-C--:B------:R-:W-:Y:S01]  /*3560*/  FSETP.GT.AND P3, PT, R15, R24.reuse, PT ;  /* 0x000000180f00720b */ /* 0x080fe20003f64000 */
[----:B----4-:R-:W-:Y:S01]  /*3570*/  FADD R26, R9, R26 ;  /* 0x0000001a091a7221 */ /* 0x010fe20000000000 */
[----:B------:R-:W-:Y:S02]  /*3580*/  IADD3 R8, PT, PT, R27, 0x10, RZ ;  /* 0x000000101b087810 */ /* 0x000fe40007ffe0ff */
[----:B------:R-:W-:Y:S02]  /*3590*/  FSEL R15, R15, R24, P3 ;  /* 0x000000180f0f7208 */ /* 0x000fe40001800000 */
[----:B------:R-:W-:Y:S01]  /*35a0*/  @P2 I2FP.F32.S32 R19, R8 ;  /* 0x0000000800132245 */ /* 0x000fe20000201400 */
[----:B------:R-:W-:Y:S01]  /*35b0*/  VIADD R8, R27, 0x14 ;  /* 0x000000141b087836 */ /* 0x000fe20000000000 */
[----:B------:R-:W-:-:S04]  /*35c0*/  FSETP.GT.AND P4, PT, R26, R15, PT ;  /* 0x0000000f1a00720b */ /* 0x000fc80003f84000 */
[----:B------:R-:W-:Y:S02]  /*35d0*/  FSEL R12, R26, R15, P4 ;  /* 0x0000000f1a0c7208 */ /* 0x000fe40002000000 */
[----:B------:R-:W-:Y:S02]  /*35e0*/  @P3 I2FP.F32.S32 R19, R8 ;  /* 0x0000000800133245 */ /* 0x000fe40000201400 */
[----:B------:R-:W-:Y:S02]  /*35f0*/  ISETP.NE.AND P3, PT, R7, UR4, PT ;  /* 0x0000000407007c0c */ /* 0x000fe4000bf65270 */
[-C--:B------:R-:W-:Y:S01]  /*3600*/  FSETP.GT.AND P2, PT, R11, R12.reuse, PT ;  /* 0x0000000c0b00720b */ /* 0x080fe20003f44000 */
[C---:B------:R-:W-:Y:S01]  /*3610*/  VIADD R9, R27.reuse, 0x18 ;  /* 0x000000181b097836 */ /* 0x040fe20000000000 */
[----:B------:R-:W-:Y:S02]  /*3620*/  IADD3 R27, PT, PT, R27, 0x1c, RZ ;  /* 0x0000001c1b1b7810 */ /* 0x000fe40007ffe0ff */
[----:B------:R-:W-:-:S02]  /*3630*/  FSEL R12, R11, R12, P2 ;  /* 0x0000000c0b0c7208 */ /* 0x000fc40001000000 */
[----:B------:R-:W-:-:S07]  /*3640*/  @P4 I2FP.F32.S32 R19, R9 ;  /* 0x0000000900134245 */ /* 0x000fce0000201400 */
[----:B------:R-:W-:Y:S01]  /*3650*/  @P2 I2FP.F32.S32 R19, R27 ;  /* 0x0000001b00132245 */ /* 0x000fe20000201400 */
[----:B------:R-:W-:Y:S06]  /*3660*/  @P3 BRA `(.L_x_116) ;  /* 0xfffffff800f43947 */ /* 0x000fec000383ffff */
[----:B------:R-:W-:-:S07]  /*3670*/  IMAD.MOV.U32 R15, RZ, RZ, R7 ;  /* 0x000000ffff0f7224 */ /* 0x000fce00078e0007 */
.L_x_115:
        /* <DEDUP_REMOVED lines=8> */
[----:B------:R-:W-:-:S05]  /*3700*/  IMAD.WIDE R24, R9, 0x4, R20 ;  /* 0x0000000409187825 */ /* 0x000fca00078e0214 */
[----:B------:R-:W3:Y:S01]  /*3710*/  LDG.E.CONSTANT R29, desc[UR14][R24.64] ;  /* 0x0000000e181d7981 */ /* 0x000ee2000c1e9900 */
[----:B------:R-:W-:Y:S01]  /*3720*/  MOV R8, 0x400 ;  /* 0x0000040000087802 */ /* 0x000fe20000000f00 */
[----:B------:R-:W0:Y:S04]  /*3730*/  S2R R9, SR_CgaCtaId ;  /* 0x0000000000097919 */ /* 0x000e280000008800 */
[----:B------:R-:W-:Y:S01]  /*3740*/  VIADD R8, R8, 0x960 ;  /* 0x0000096008087836 */ /* 0x000fe20000000000 */
[----:B------:R-:W4:Y:S04]  /*3750*/  LDG.E.CONSTANT R26, desc[UR14][R24.64+0x10] ;  /* 0x0000100e181a7981 */ /* 0x000f28000c1e9900 */
[----:B------:R-:W5:Y:S01]  /*3760*/  LDG.E.CONSTANT R28, desc[UR14][R24.64+0x20] ;  /* 0x0000200e181c7981 */ /* 0x000f62000c1e9900 */
[----:B0-----:R-:W-:-:S05]  /*3770*/  LEA R8, R9, R8, 0x18 ;  /* 0x0000000809087211 */ /* 0x001fca00078ec0ff */
[----:B------:R-:W-:-:S05]  /*3780*/  IMAD R27, R15, 0x4, R8 ;  /* 0x000000040f1b7824 */ /* 0x000fca00078e0208 */
[----:B------:R-:W2:Y:S04]  /*3790*/  LDS.64 R8, [R27] ;  /* 0x000000001b087984 */ /* 0x000ea80000000a00 */
[----:B------:R-:W0:Y:S01]  /*37a0*/  LDS.64 R10, [R27+0x8] ;  /* 0x000008001b0a7984 */ /* 0x000e220000000a00 */
[----:B--2---:R-:W-:-:S04]  /*37b0*/  FADD R8, R14, R8 ;  /* 0x000000080e087221 */ /* 0x004fc80000000000 */
[----:B---3--:R-:W-:Y:S02]  /*37c0*/  FADD R29, R8, R29 ;  /* 0x0000001d081d7221 */ /* 0x008fe40000000000 */
[----:B------:R-:W2:Y:S01]  /*37d0*/  LDG.E.CONSTANT R8, desc[UR14][R24.64+0x30] ;  /* 0x0000300e18087981 */ /* 0x000ea2000c1e9900 */
[C---:B------:R-:W-:Y:S02]  /*37e0*/  FADD R9, R14.reuse, R9 ;  /* 0x000000090e097221 */ /* 0x040fe40000000000 */
[-C--:B------:R-:W-:Y:S02]  /*37f0*/  FSETP.GT.AND P2, PT, R29, R12.reuse, PT ;  /* 0x0000000c1d00720b */ /* 0x080fe40003f44000 */
[----:B----4-:R-:W-:Y:S02]  /*3800*/  FADD R9, R9, R26 ;  /* 0x0000001a09097221 */ /* 0x010fe40000000000 */
[----:B------:R-:W-:Y:S01]  /*3810*/  FSEL R12, R29, R12, P2 ;  /* 0x0000000c1d0c7208 */ /* 0x000fe20001000000 */
[----:B0-----:R-:W-:-:S03]  /*3820*/  FADD R29, R14, R10 ;  /* 0x0000000a0e1d7221 */ /* 0x001fc60000000000 */
[----:B------:R-:W-:Y:S01]  /*3830*/  FSETP.GT.AND P3, PT, R9, R12, PT ;  /* 0x0000000c0900720b */ /* 0x000fe20003f64000 */
[----:B-----5:R-:W-:-:S03]  /*3840*/  FADD R29, R29, R28 ;  /* 0x0000001c1d1d7221 */ /* 0x020fc60000000000 */
[----:B------:R-:W-:Y:S01]  /*3850*/  FSEL R12, R9, R12, P3 ;  /* 0x0000000c090c7208 */ /* 0x000fe20001800000 */
[----:B------:R-:W-:-:S03]  /*3860*/  FADD R11, R14, R11 ;  /* 0x0000000b0e0b7221 */ /* 0x000fc60000000000 */
[----:B------:R-:W-:Y:S01]  /*3870*/  FSETP.GT.AND P4, PT, R29, R12, PT ;  /* 0x0000000c1d00720b */ /* 0x000fe20003f84000 */
[----:B------:R-:W-:-:S03]  /*3880*/  IMAD R9, R18, UR18, R15 ;  /* 0x0000001212097c24 */ /* 0x000fc6000f8e020f */
[----:B------:R-:W-:Y:S02]  /*3890*/  FSEL R12, R29, R12, P4 ;  /* 0x0000000c1d0c7208 */ /* 0x000fe40002000000 */
[----:B------:R-:W-:-:S04]  /*38a0*/  LEA R9, R9, R16, 0x2 ;  /* 0x0000001009097211 */ /* 0x000fc800078e10ff */
[----:B------:R-:W-:Y:S01]  /*38b0*/  @P2 I2FP.F32.S32 R19, R9 ;  /* 0x0000000900132245 */ /* 0x000fe20000201400 */
[----:B------:R-:W-:Y:S02]  /*38c0*/  VIADD R10, R9, 0x8 ;  /* 0x00000008090a7836 */ /* 0x000fe40000000000 */
[----:B------:R-:W-:Y:S02]  /*38d0*/  VIADD R15, R15, 0x4 ;  /* 0x000000040f0f7836 */ /* 0x000fe40000000000 */
[----:B--2---:R-:W-:-:S05]  /*38e0*/  FADD R11, R11, R8 ;  /* 0x000000080b0b7221 */ /* 0x004fca0000000000 */
[-C--:B------:R-:W-:Y:S01]  /*38f0*/  FSETP.GT.AND P5, PT, R11, R12.reuse, PT ;  /* 0x0000000c0b00720b */ /* 0x080fe20003fa4000 */
[C---:B------:R-:W-:Y:S01]  /*3900*/  VIADD R8, R9.reuse, 0x4 ;  /* 0x0000000409087836 */ /* 0x040fe20000000000 */
[----:B------:R-:W-:Y:S02]  /*3910*/  IADD3 R9, PT, PT, R9, 0xc, RZ ;  /* 0x0000000c09097810 */ /* 0x000fe40007ffe0ff */
[----:B------:R-:W-:Y:S02]  /*3920*/  FSEL R12, R11, R12, P5 ;  /* 0x0000000c0b0c7208 */ /* 0x000fe40002800000 */
[----:B------:R-:W-:Y:S02]  /*3930*/  @P3 I2FP.F32.S32 R19, R8 ;  /* 0x0000000800133245 */ /* 0x000fe40000201400 */
[----:B------:R-:W-:-:S05]  /*3940*/  @P4 I2FP.F32.S32 R19, R10 ;  /* 0x0000000a00134245 */ /* 0x000fca0000201400 */
[----:B------:R-:W-:-:S07]  /*3950*/  @P5 I2FP.F32.S32 R19, R9 ;  /* 0x0000000900135245 */ /* 0x000fce0000201400 */
.L_x_117:
[----:B------:R-:W-:Y:S05]  /*3960*/  BRA.U !UP1, `(.L_x_114) ;  /* 0x0000000109b87547 */ /* 0x000fea000b800000 */
[----:B------:R-:W-:Y:S02]  /*3970*/  UISETP.NE.AND UP0, UPT, UR12, 0x1, UPT ;  /* 0x000000010c00788c */ /* 0x000fe4000bf05270 */
[----:B------:R-:W-:-:S07]  /*3980*/  UISETP.NE.AND UP1, UPT, UR13, URZ, UPT ;  /* 0x000000ff0d00728c */ /* 0x000fce000bf25270 */
[----:B------:R-:W-:Y:S05]  /*3990*/  BRA.U !UP0, `(.L_x_118) ;  /* 0x0000000108647547 */ /* 0x000fea000b800000 */
[----:B------:R-:W-:-:S05]  /*39a0*/  IMAD.IADD R9, R5, 0x1, R15 ;  /* 0x0000000105097824 */ /* 0x000fca00078e020f */
        /* <DEDUP_REMOVED lines=12> */
[----:B------:R-:W-:Y:S01]  /*3a70*/  FADD R24, R14, R9 ;  /* 0x000000090e187221 */ /* 0x000fe20000000000 */
[----:B------:R-:W-:Y:S02]  /*3a80*/  IMAD R9, R18, UR18, R15 ;  /* 0x0000001212097c24 */ /* 0x000fe4000f8e020f */
[----:B------:R-:W-:Y:S01]  /*3a90*/  VIADD R15, R15, 0x2 ;  /* 0x000000020f0f7836 */ /* 0x000fe20000000000 */
[----:B------:R-:W-:Y:S01]  /*3aa0*/  FSETP.GT.AND P2, PT, R27, R12, PT ;  /* 0x0000000c1b00720b */ /* 0x000fe20003f44000 */
[----:B----4-:R-:W-:Y:S01]  /*3ab0*/  FADD R25, R24, R25 ;  /* 0x0000001918197221 */ /* 0x010fe20000000000 */
[----:B------:R-:W-:Y:S02]  /*3ac0*/  LEA R9, R9, R16, 0x2 ;  /* 0x0000001009097211 */ /* 0x000fe400078e10ff */
[----:B------:R-:W-:-:S03]  /*3ad0*/  FSEL R12, R27, R12, P2 ;  /* 0x0000000c1b0c7208 */ /* 0x000fc60001000000 */
[----:B------:R-:W-:Y:S01]  /*3ae0*/  VIADD R10, R9, 0x4 ;  /* 0x00000004090a7836 */ /* 0x000fe20000000000 */
[----:B------:R-:W-:-:S04]  /*3af0*/  FSETP.GT.AND P3, PT, R25, R12, PT ;  /* 0x0000000c1900720b */ /* 0x000fc80003f64000 */
[----:B------:R-:W-:Y:S02]  /*3b00*/  FSEL R12, R25, R12, P3 ;  /* 0x0000000c190c7208 */ /* 0x000fe40001800000 */
[----:B------:R-:W-:-:S07]  /*3b10*/  @P2 I2FP.F32.S32 R19, R9 ;  /* 0x0000000900132245 */ /* 0x000fce0000201400 */
[----:B------:R-:W-:-:S07]  /*3b20*/  @P3 I2FP.F32.S32 R19, R10 ;  /* 0x0000000a00133245 */ /* 0x000fce0000201400 */
.L_x_118:
[----:B------:R-:W-:Y:S05]  /*3b30*/  BRA.U !UP1, `(.L_x_114) ;  /* 0x0000000109447547 */ /* 0x000fea000b800000 */
[----:B------:R-:W-:-:S05]  /*3b40*/  IADD3 R9, PT, PT, R5, R15, RZ ;  /* 0x0000000f05097210 */ /* 0x000fca0007ffe0ff */
[----:B------:R-:W-:-:S04]  /*3b50*/  IMAD R9, R9, 0x4, R16 ;  /* 0x0000000409097824 */ /* 0x000fc800078e0210 */
[----:B------:R-:W-:-:S06]  /*3b60*/  IMAD.WIDE R8, R9, 0x4, R20 ;  /* 0x0000000409087825 */ /* 0x000fcc00078e0214 */
[----:B------:R-:W3:Y:S01]  /*3b70*/  LDG.E.CONSTANT R8, desc[UR14][R8.64] ;  /* 0x0000000e08087981 */ /* 0x000ee2000c1e9900 */
[----:B------:R-:W-:Y:S01]  /*3b80*/  MOV R10, 0x400 ;  /* 0x00000400000a7802 */ /* 0x000fe20000000f00 */
[----:B------:R-:W0:Y:S04]  /*3b90*/  S2R R11, SR_CgaCtaId ;  /* 0x00000000000b7919 */ /* 0x000e280000008800 */
[----:B------:R-:W-:-:S05]  /*3ba0*/  VIADD R10, R10, 0x960 ;  /* 0x000009600a0a7836 */ /* 0x000fca0000000000 */
[----:B0-----:R-:W-:-:S04]  /*3bb0*/  LEA R10, R11, R10, 0x18 ;  /* 0x0000000a0b0a7211 */ /* 0x001fc800078ec0ff */
[----:B------:R-:W-:Y:S01]  /*3bc0*/  LEA R10, R15, R10, 0x2 ;  /* 0x0000000a0f0a7211 */ /* 0x000fe200078e10ff */
[----:B------:R-:W-:-:S04]  /*3bd0*/  IMAD R15, R18, UR18, R15 ;  /* 0x00000012120f7c24 */ /* 0x000fc8000f8e020f */
[----:B------:R-:W2:Y:S01]  /*3be0*/  LDS R11, [R10] ;  /* 0x000000000a0b7984 */ /* 0x000ea20000000800 */
[----:B------:R-:W-:Y:S02]  /*3bf0*/  IMAD R15, R15, 0x4, R16 ;  /* 0x000000040f0f7824 */ /* 0x000fe400078e0210 */
[----:B--2---:R-:W-:-:S04]  /*3c00*/  FADD R11, R14, R11 ;  /* 0x0000000b0e0b7221 */ /* 0x004fc80000000000 */
[----:B---3--:R-:W-:-:S05]  /*3c10*/  FADD R11, R11, R8 ;  /* 0x000000080b0b7221 */ /* 0x008fca0000000000 */
[----:B------:R-:W-:-:S04]  /*3c20*/  FSETP.GT.AND P2, PT, R11, R12, PT ;  /* 0x0000000c0b00720b */ /* 0x000fc80003f44000 */
[----:B------:R-:W-:-:S09]  /*3c30*/  FSEL R12, R11, R12, P2 ;  /* 0x0000000c0b0c7208 */ /* 0x000fd20001000000 */
[----:B------:R-:W-:-:S07]  /*3c40*/  @P2 I2FP.F32.S32 R19, R15 ;  /* 0x0000000f00132245 */ /* 0x000fce0000201400 */
.L_x_114:
[----:B0-----:R-:W0:Y:S01]  /*3c50*/  LDC.64 R8, c[0x0][0x398] ;  /* 0x0000e600ff087b82 */ /* 0x001e220000000a00 */
[----:B------:R-:W-:Y:S01]  /*3c60*/  UIMAD UR4, UR5, UR7, URZ ;  /* 0x00000007050472a4 */ /* 0x000fe2000f8e02ff */
[----:B------:R-:W-:Y:S01]  /*3c70*/  MOV R11, UR6 ;  /* 0x00000006000b7c02 */ /* 0x000fe20008000f00 */
[----:B------:R-:W-:Y:S01]  /*3c80*/  IMAD.U32 R10, RZ, RZ, UR19 ;  /* 0x00000013ff0a7e24 */ /* 0x000fe2000f8e00ff */
[----:B------:R-:W-:Y:S01]  /*3c90*/  IADD3 R13, PT, PT, R0, R13, RZ ;  /* 0x0000000d000d7210 */ /* 0x000fe20007ffe0ff */
[----:B------:R-:W-:Y:S02]  /*3ca0*/  IMAD.U32 R15, RZ, RZ, UR22 ;  /* 0x00000016ff0f7e24 */ /* 0x000fe4000f8e00ff */
[----:B------:R-:W-:Y:S01]  /*3cb0*/  IMAD R10, R10, R11, UR4 ;  /* 0x000000040a0a7e24 */ /* 0x000fe2000f8e020b */
[----:B------:R-:W-:Y:S01]  /*3cc0*/  IADD3 R11, PT, PT, R18, UR20, R3 ;  /* 0x00000014120b7c10 */ /* 0x000fe2000fffe003 */
[----:B------:R-:W-:-:S04]  /*3cd0*/  IMAD.WIDE R22, R2, 0x4, R22 ;  /* 0x0000000402167825 */ /* 0x000fc800078e0216 */
[----:B------:R-:W-:Y:S02]  /*3ce0*/  IMAD.IADD R11, R10, 0x1, R11 ;  /* 0x000000010a0b7824 */ /* 0x000fe400078e020b */
[----:B------:R-:W-:-:S06]  /*3cf0*/  IMAD.WIDE R22, R13, 0x4, R22 ;  /* 0x000000040d167825 */ /* 0x000fcc00078e0216 */
[----:B------:R-:W3:Y:S01]  /*3d00*/  LDG.E.CONSTANT R22, desc[UR14][R22.64] ;  /* 0x0000000e16167981 */ /* 0x000ee2000c1e9900 */
[----:B0-----:R-:W-:-:S04]  /*3d10*/  IMAD.WIDE R8, R15, 0x4, R8 ;  /* 0x000000040f087825 */ /* 0x001fc800078e0208 */
[----:B------:R-:W-:Y:S01]  /*3d20*/  IMAD.WIDE R8, R11, 0x4, R8 ;  /* 0x000000040b087825 */ /* 0x000fe200078e0208 */
[----:B------:R-:W-:Y:S06]  /*3d30*/  BAR.SYNC.DEFER_BLOCKING 0x0 ;  /* 0x0000000000007b1d */ /* 0x000fec0000010000 */
[----:B------:R-:W4:Y:S02]  /*3d40*/  LDG.E R8, desc[UR14][R8.64] ;  /* 0x0000000e08087981 */ /* 0x000f24000c1e1900 */
        /* <DEDUP_REMOVED lines=8> */
[----:B----4-:R0:W-:Y:S04]  /*3dd0*/  STS [R15], R8 ;  /* 0x000000080f007388 */ /* 0x0101e80000000800 */
[----:B---3--:R0:W-:Y:S01]  /*3de0*/  STS [R11], R22 ;  /* 0x000000160b007388 */ /* 0x0081e20000000800 */
[----:B------:R-:W-:Y:S06]  /*3df0*/  BAR.SYNC.DEFER_BLOCKING 0x0 ;  /* 0x0000000000007b1d */ /* 0x000fec0000010000 */
[----:B------:R-:W-:Y:S05]  /*3e00*/  @!P1 BRA `(.L_x_119) ;  /* 0x0000000800a89947 */ /* 0x000fea0003800000 */
[----:B0-----:R0:W1:Y:S01]  /*3e10*/  LDS R22, [R15] ;  /* 0x000000000f167984 */ /* 0x0010620000000800 */
[----:B------:R-:W-:Y:S01]  /*3e20*/  ISETP.GE.U32.AND P1, PT, R6, 0x7, PT ;  /* 0x000000070600780c */ /* 0x000fe20003f26070 */
[----:B------:R-:W-:-:S12]  /*3e30*/  IMAD.MOV.U32 R13, RZ, RZ, RZ ;  /* 0x000000ffff0d7224 */ /* 0x000fd800078e00ff */
[----:B0-----:R-:W-:Y:S05]  /*3e40*/  @!P1 BRA `(.L_x_120) ;  /* 0x0000000400249947 */ /* 0x001fea0003800000 */
[----:B------:R-:W0:Y:S01]  /*3e50*/  S2UR UR9, SR_CgaCtaId ;  /* 0x00000000000979c3 */ /* 0x000e220000008800 */
[----:B------:R-:W-:Y:S02]  /*3e60*/  UMOV UR4, 0x400 ;  /* 0x0000040000047882 */ /* 0x000fe40000000000 */
[----:B------:R-:W-:-:S04]  /*3e70*/  UIADD3 UR4, UPT, UPT, UR4, 0x960, URZ ;  /* 0x0000096004047890 */ /* 0x000fc8000fffe0ff */
[----:B0-----:R-:W-:-:S03]  /*3e80*/  ULEA UR9, UR9, UR4, 0x18 ;  /* 0x0000000409097291 */ /* 0x001fc6000f8ec0ff */
[----:B------:R-:W-:-:S09]  /*3e90*/  UMOV UR4, URZ ;  /* 0x000000ff00047c82 */ /* 0x000fd20008000000 */
.L_x_121:
[----:B------:R-:W-:-:S05]  /*3ea0*/  VIADD R8, R5, UR4 ;  /* 0x0000000405087c36 */ /* 0x000fca0008000000 */
[----:B------:R-:W-:-:S05]  /*3eb0*/  LEA R25, R8, R17, 0x2 ;  /* 0x0000001108197211 */ /* 0x000fca00078e10ff */
[----:B------:R-:W-:-:S05]  /*3ec0*/  IMAD.WIDE R24, R25, 0x4, R20 ;  /* 0x0000000419187825 */ /* 0x000fca00078e0214 */
[----:B------:R-:W3:Y:S04]  /*3ed0*/  LDG.E.CONSTANT R15, desc[UR14][R24.64] ;  /* 0x0000000e180f7981 */ /* 0x000ee8000c1e9900 */
[----:B--2---:R-:W2:Y:S01]  /*3ee0*/  LDG.E.CONSTANT R14, desc[UR14][R24.64+0x10] ;  /* 0x0000100e180e7981 */ /* 0x004ea2000c1e9900 */
[----:B------:R-:W-:-:S03]  /*3ef0*/  ULEA UR10, UR4, UR9, 0x2 ;  /* 0x00000009040a7291 */ /* 0x000fc6000f8e10ff */
[----:B------:R-:W4:Y:S04]  /*3f00*/  LDG.E.CONSTANT R13, desc[UR14][R24.64+0x20] ;  /* 0x0000200e180d7981 */ /* 0x000f28000c1e9900 */
[----:B------:R-:W5:Y:S04]  /*3f10*/  LDG.E.CONSTANT R23, desc[UR14][R24.64+0x30] ;  /* 0x0000300e18177981 */ /* 0x000f68000c1e9900 */
[----:B------:R-:W1:Y:S04]  /*3f20*/  LDS.128 R8, [UR10] ;  /* 0x0000000aff087984 */ /* 0x000e680008000c00 */
[----:B------:R-:W5:Y:S04]  /*3f30*/  LDG.E.CONSTANT R26, desc[UR14][R24.64+0x40] ;  /* 0x0000400e181a7981 */ /* 0x000f68000c1e9900 */
[----:B------:R-:W5:Y:S01]  /*3f40*/  LDG.E.CONSTANT R27, desc[UR14][R24.64+0x70] ;  /* 0x0000700e181b7981 */ /* 0x000f62000c1e9900 */
[C---:B-1----:R-:W-:Y:S01]  /*3f50*/  FADD R8, R22.reuse, R8 ;  /* 0x0000000816087221 */ /* 0x042fe20000000000 */
[----:B------:R-:W-:-:S03]  /*3f60*/  FADD R9, R22, R9 ;  /* 0x0000000916097221 */ /* 0x000fc60000000000 */
[----:B---3--:R-:W-:Y:S02]  /*3f70*/  FADD R15, R8, R15 ;  /* 0x0000000f080f7221 */ /* 0x008fe40000000000 */
[----:B------:R-:W3:Y:S01]  /*3f80*/  LDG.E.CONSTANT R8, desc[UR14][R24.64+0x50] ;  /* 0x0000500e18087981 */ /* 0x000ee2000c1e9900 */
[----:B--2---:R-:W-:-:S03]  /*3f90*/  FADD R29, R9, R14 ;  /* 0x0000000e091d7221 */ /* 0x004fc60000000000 */
[----:B------:R0:W2:Y:S01]  /*3fa0*/  LDG.E.CONSTANT R9, desc[UR14][R24.64+0x60] ;  /* 0x0000600e18097981 */ /* 0x0000a2000c1e9900 */
[----:B------:R-:W-:-:S04]  /*3fb0*/  FSETP.GT.AND P4, PT, R15, R12, PT ;  /* 0x0000000c0f00720b */ /* 0x000fc80003f84000 */
[----:B------:R-:W-:Y:S01]  /*3fc0*/  FSEL R12, R15, R12, P4 ;  /* 0x0000000c0f0c7208 */ /* 0x000fe20002000000 */
[----:B------:R-:W-:-:S03]  /*3fd0*/  FADD R14, R22, R10 ;  /* 0x0000000a160e7221 */ /* 0x000fc60000000000 */
[----:B------:R-:W-:-:S04]  /*3fe0*/  FSETP.GT.AND P5, PT, R29, R12, PT ;  /* 0x0000000c1d00720b */ /* 0x000fc80003fa4000 */
[----:B------:R-:W-:Y:S01]  /*3ff0*/  FSEL R10, R29, R12, P5 ;  /* 0x0000000c1d0a7208 */ /* 0x000fe20002800000 */
[----:B----4-:R-:W-:Y:S02]  /*4000*/  FADD R29, R14, R13 ;  /* 0x0000000d0e1d7221 */ /* 0x010fe40000000000 */
[----:B------:R-:W1:Y:S01]  /*4010*/  LDS.128 R12, [UR10+0x10] ;  /* 0x0000100aff0c7984 */ /* 0x000e620008000c00 */
[----:B------:R-:W-:Y:S02]  /*4020*/  FADD R28, R22, R11 ;  /* 0x0000000b161c7221 */ /* 0x000fe40000000000 */
[CC--:B------:R-:W-:Y:S01]  /*4030*/  FSETP.GT.AND P1, PT, R29.reuse, R10.reuse, PT ;  /* 0x0000000a1d00720b */ /* 0x0c0fe20003f24000 */
[----:B------:R-:W-:Y:S02]  /*4040*/  IMAD.U32 R11, RZ, RZ, UR4 ;  /* 0x00000004ff0b7e24 */ /* 0x000fe4000f8e00ff */
[----:B-----5:R-:W-:Y:S01]  /*4050*/  FADD R23, R28, R23 ;  /* 0x000000171c177221 */ /* 0x020fe20000000000 */
[----:B0-----:R-:W-:Y:S01]  /*4060*/  FSEL R24, R29, R10, P1 ;  /* 0x0000000a1d187208 */ /* 0x001fe20000800000 */
[----:B------:R-:W-:-:S03]  /*4070*/  IMAD R10, R18, UR18, R11 ;  /* 0x00000012120a7c24 */ /* 0x000fc6000f8e020b */
[----:B------:R-:W-:Y:S01]  /*4080*/  FSETP.GT.AND P2, PT, R23, R24, PT ;  /* 0x000000181700720b */ /* 0x000fe20003f44000 */
[----:B------:R-:W-:-:S03]  /*4090*/  IMAD R10, R10, 0x4, R17 ;  /* 0x000000040a0a7824 */ /* 0x000fc600078e0211 */
[----:B------:R-:W-:Y:S02]  /*40a0*/  FSEL R23, R23, R24, P2 ;  /* 0x0000001817177208 */ /* 0x000fe40001000000 */
[----:B------:R-:W-:Y:S01]  /*40b0*/  @P4 I2FP.F32.S32 R19, R10 ;  /* 0x0000000a00134245 */ /* 0x000fe20000201400 */
[----:B-1----:R-:W-:-:S04]  /*40c0*/  FADD R11, R22, R12 ;  /* 0x0000000c160b7221 */ /* 0x002fc80000000000 */
[----:B------:R-:W-:Y:S01]  /*40d0*/  FADD R26, R11, R26 ;  /* 0x0000001a0b1a7221 */ /* 0x000fe20000000000 */
[----:B------:R-:W-:Y:S01]  /*40e0*/  FADD R13, R22, R13 ;  /* 0x0000000d160d7221 */ /* 0x000fe20000000000 */
[----:B------:R-:W-:-:S03]  /*40f0*/  IADD3 R11, PT, PT, R10, 0x4, RZ ;  /* 0x000000040a0b7810 */ /* 0x000fc60007ffe0ff */
[----:B------:R-:W-:Y:S01]  /*4100*/  FSETP.GT.AND P3, PT, R26, R23, PT ;  /* 0x000000171a00720b */ /* 0x000fe20003f64000 */
[----:B------:R-:W-:Y:S01]  /*4110*/  FADD R14, R22, R14 ;  /* 0x0000000e160e7221 */ /* 0x000fe20000000000 */
[----:B------:R-:W-:Y:S02]  /*4120*/  @P5 I2FP.F32.S32 R19, R11 ;  /* 0x0000000b00135245 */ /* 0x000fe40000201400 */
[----:B------:R-:W-:Y:S01]  /*4130*/  FSEL R23, R26, R23, P3 ;  /* 0x000000171a177208 */ /* 0x000fe20001800000 */
[----:B------:R-:W-:-:S05]  /*4140*/  VIADD R11, R10, 0x8 ;  /* 0x000000080a0b7836 */ /* 0x000fca0000000000 */
[----:B------:R-:W-:Y:S01]  /*4150*/  @P1 I2FP.F32.S32 R19, R11 ;  /* 0x0000000b00131245 */ /* 0x000fe20000201400 */
[----:B------:R-:W-:-:S05]  /*4160*/  VIADD R11, R10, 0xc ;  /* 0x0000000c0a0b7836 */ /* 0x000fca0000000000 */
[----:B------:R-:W-:Y:S02]  /*4170*/  @P2 I2FP.F32.S32 R19, R11 ;  /* 0x0000000b00132245 */ /* 0x000fe40000201400 */
[----:B------:R-:W-:Y:S01]  /*4180*/  IADD3 R11, PT, PT, R10, 0x10, RZ ;  /* 0x000000100a0b7810 */ /* 0x000fe20007ffe0ff */
[----:B------:R-:W-:Y:S01]  /*4190*/  FADD R12, R22, R15 ;  /* 0x0000000f160c7221 */ /* 0x000fe20000000000 */
[----:B------:R-:W-:Y:S02]  /*41a0*/  UIADD3 UR4, UPT, UPT, UR4, 0x8, URZ ;  /* 0x0000000804047890 */ /* 0x000fe4000fffe0ff */
[----:B------:R-:W-:Y:S01]  /*41b0*/  @P3 I2FP.F32.S32 R19, R11 ;  /* 0x0000000b00133245 */ /* 0x000fe20000201400 */
[----:B------:R-:W-:Y:S02]  /*41c0*/  VIADD R11, R10, 0x18 ;  /* 0x000000180a0b7836 */ /* 0x000fe40000000000 */
[----:B------:R-:W-:Y:S01]  /*41d0*/  FADD R27, R12, R27 ;  /* 0x0000001b0c1b7221 */ /* 0x000fe20000000000 */
[----:B---3--:R-:W-:-:S05]  /*41e0*/  FADD R8, R13, R8 ;  /* 0x000000080d087221 */ /* 0x008fca0000000000 */
[----:B------:R-:W-:Y:S01]  /*41f0*/  FSETP.GT.AND P4, PT, R8, R23, PT ;  /* 0x000000170800720b */ /* 0x000fe20003f84000 */
[----:B--2---:R-:W-:-:S03]  /*4200*/  FADD R9, R14, R9 ;  /* 0x000000090e097221 */ /* 0x004fc60000000000 */
[----:B------:R-:W-:-:S04]  /*4210*/  FSEL R8, R8, R23, P4 ;  /* 0x0000001708087208 */ /* 0x000fc80002000000 */
[----:B------:R-:W-:-:S04]  /*4220*/  FSETP.GT.AND P1, PT, R9, R8, PT ;  /* 0x000000080900720b */ /* 0x000fc80003f24000 */
[----:B------:R-:W-:Y:S01]  /*4230*/  FSEL R8, R9, R8, P1 ;  /* 0x0000000809087208 */ /* 0x000fe20000800000 */
[----:B------:R-:W-:-:S05]  /*4240*/  VIADD R9, R10, 0x14 ;  /* 0x000000140a097836 */ /* 0x000fca0000000000 */
[----:B------:R-:W-:-:S03]  /*4250*/  @P4 I2FP.F32.S32 R19, R9 ;  /* 0x0000000900134245 */ /* 0x000fc60000201400 */
[----:B------:R-:W-:Y:S02]  /*4260*/  @P1 I2FP.F32.S32 R19, R11 ;  /* 0x0000000b00131245 */ /* 0x000fe40000201400 */
[----:B------:R-:W-:Y:S02]  /*4270*/  ISETP.NE.AND P1, PT, R7, UR4, PT ;  /* 0x0000000407007c0c */ /* 0x000fe4000bf25270 */
[CC--:B------:R-:W-:Y:S02]  /*4280*/  FSETP.GT.AND P2, PT, R27.reuse, R8.reuse, PT ;  /* 0x000000081b00720b */ /* 0x0c0fe40003f44000 */
[----:B------:R-:W-:Y:S02]  /*4290*/  IADD3 R10, PT, PT, R10, 0x1c, RZ ;  /* 0x0000001c0a0a7810 */ /* 0x000fe40007ffe0ff */
[----:B------:R-:W-:-:S09]  /*42a0*/  FSEL R12, R27, R8, P2 ;  /* 0x000000081b0c7208 */ /* 0x000fd20001000000 */
[----:B------:R-:W-:Y:S01]  /*42b0*/  @P2 I2FP.F32.S32 R19, R10 ;  /* 0x0000000a00132245 */ /* 0x000fe20000201400 */
[----:B------:R-:W-:Y:S06]  /*42c0*/  @P1 BRA `(.L_x_121) ;  /* 0xfffffff800f41947 */ /* 0x000fec000383ffff */
[----:B------:R-:W-:-:S07]  /*42d0*/  IMAD.MOV.U32 R13, RZ, RZ, R7 ;  /* 0x000000ffff0d7224 */ /* 0x000fce00078e0007 */
.L_x_120:
        /* <DEDUP_REMOVED lines=8> */
[----:B--2---:R-:W-:-:S05]  /*4360*/  IMAD.WIDE R14, R15, 0x4, R20 ;  /* 0x000000040f0e7825 */ /* 0x004fca00078e0214 */
[----:B------:R-:W2:Y:S04]  /*4370*/  LDG.E.CONSTANT R26, desc[UR14][R14.64] ;  /* 0x0000000e0e1a7981 */ /* 0x000ea8000c1e9900 */
[----:B------:R-:W3:Y:S04]  /*4380*/  LDG.E.CONSTANT R25, desc[UR14][R14.64+0x10] ;  /* 0x0000100e0e197981 */ /* 0x000ee8000c1e9900 */
[----:B------:R-:W4:Y:S04]  /*4390*/  LDG.E.CONSTANT R24, desc[UR14][R14.64+0x20] ;  /* 0x0000200e0e187981 */ /* 0x000f28000c1e9900 */
[----:B------:R-:W5:Y:S01]  /*43a0*/  LDG.E.CONSTANT R23, desc[UR14][R14.64+0x30] ;  /* 0x0000300e0e177981 */ /* 0x000f62000c1e9900 */
[----:B------:R-:W-:Y:S01]  /*43b0*/  MOV R8, 0x400 ;  /* 0x0000040000087802 */ /* 0x000fe20000000f00 */
[----:B------:R-:W0:Y:S04]  /*43c0*/  S2R R9, SR_CgaCtaId ;  /* 0x0000000000097919 */ /* 0x000e280000008800 */
[----:B------:R-:W-:-:S05]  /*43d0*/  VIADD R8, R8, 0x960 ;  /* 0x0000096008087836 */ /* 0x000fca0000000000 */
[----:B0-----:R-:W-:-:S05]  /*43e0*/  LEA R8, R9, R8, 0x18 ;  /* 0x0000000809087211 */ /* 0x001fca00078ec0ff */
[----:B------:R-:W-:-:S05]  /*43f0*/  IMAD R27, R13, 0x4, R8 ;  /* 0x000000040d1b7824 */ /* 0x000fca00078e0208 */
[----:B------:R-:W1:Y:S04]  /*4400*/  LDS.64 R8, [R27] ;  /* 0x000000001b087984 */ /* 0x000e680000000a00 */
[----:B------:R-:W0:Y:S01]  /*4410*/  LDS.64 R10, [R27+0x8] ;  /* 0x000008001b0a7984 */ /* 0x000e220000000a00 */
[C---:B-1----:R-:W-:Y:S01]  /*4420*/  FADD R29, R22.reuse, R8 ;  /* 0x00000008161d7221 */ /* 0x042fe20000000000 */
[C---:B------:R-:W-:Y:S01]  /*4430*/  FADD R8, R22.reuse, R9 ;  /* 0x0000000916087221 */ /* 0x040fe20000000000 */
[C---:B0-----:R-:W-:Y:S01]  /*4440*/  FADD R9, R22.reuse, R10 ;  /* 0x0000000a16097221 */ /* 0x041fe20000000000 */
[----:B------:R-:W-:Y:S01]  /*4450*/  FADD R10, R22, R11 ;  /* 0x0000000b160a7221 */ /* 0x000fe20000000000 */
[----:B--2---:R-:W-:Y:S01]  /*4460*/  FADD R29, R29, R26 ;  /* 0x0000001a1d1d7221 */ /* 0x004fe20000000000 */
[----:B---3--:R-:W-:-:S04]  /*4470*/  FADD R25, R8, R25 ;  /* 0x0000001908197221 */ /* 0x008fc80000000000 */
[-C--:B------:R-:W-:Y:S01]  /*4480*/  FSETP.GT.AND P1, PT, R29, R12.reuse, PT ;  /* 0x0000000c1d00720b */ /* 0x080fe20003f24000 */
[----:B------:R-:W-:Y:S02]  /*4490*/  IMAD R8, R18, UR18, R13 ;  /* 0x0000001212087c24 */ /* 0x000fe4000f8e020d */
[----:B----4-:R-:W-:Y:S01]  /*44a0*/  FADD R9, R9, R24 ;  /* 0x0000001809097221 */ /* 0x010fe20000000000 */
[----:B------:R-:W-:Y:S01]  /*44b0*/  FSEL R12, R29, R12, P1 ;  /* 0x0000000c1d0c7208 */ /* 0x000fe20000800000 */
[----:B------:R-:W-:Y:S01]  /*44c0*/  VIADD R13, R13, 0x4 ;  /* 0x000000040d0d7836 */ /* 0x000fe20000000000 */
[----:B------:R-:W-:Y:S01]  /*44d0*/  LEA R8, R8, R17, 0x2 ;  /* 0x0000001108087211 */ /* 0x000fe200078e10ff */
[----:B-----5:R-:W-:Y:S01]  /*44e0*/  FADD R23, R10, R23 ;  /* 0x000000170a177221 */ /* 0x020fe20000000000 */
[----:B------:R-:W-:-:S03]  /*44f0*/  FSETP.GT.AND P2, PT, R25, R12, PT ;  /* 0x0000000c1900720b */ /* 0x000fc60003f44000 */
[----:B------:R-:W-:Y:S01]  /*4500*/  VIADD R10, R8, 0x8 ;  /* 0x00000008080a7836 */ /* 0x000fe20000000000 */
[----:B------:R-:W-:Y:S02]  /*4510*/  FSEL R12, R25, R12, P2 ;  /* 0x0000000c190c7208 */ /* 0x000fe40001000000 */
        /* <DEDUP_REMOVED lines=10> */
.L_x_122:
        /* <DEDUP_REMOVED lines=8> */
[----:B------:R0:W4:Y:S01]  /*4640*/  LDG.E.CONSTANT R24, desc[UR14][R10.64+0x10] ;  /* 0x0000100e0a187981 */ /* 0x000122000c1e9900 */
[----:B------:R-:W-:Y:S01]  /*4650*/  MOV R8, 0x400 ;  /* 0x0000040000087802 */ /* 0x000fe20000000f00 */
[----:B------:R-:W5:Y:S04]  /*4660*/  S2R R9, SR_CgaCtaId ;  /* 0x0000000000097919 */ /* 0x000f680000008800 */
[----:B------:R-:W-:-:S02]  /*4670*/  VIADD R8, R8, 0x960 ;  /* 0x0000096008087836 */ /* 0x000fc40000000000 */
[----:B0-----:R-:W-:-:S05]  /*4680*/  IMAD R10, R18, UR18, R13 ;  /* 0x00000012120a7c24 */ /* 0x001fca000f8e020d */
[----:B------:R-:W-:-:S05]  /*4690*/  LEA R10, R10, R17, 0x2 ;  /* 0x000000110a0a7211 */ /* 0x000fca00078e10ff */
[----:B------:R-:W-:Y:S01]  /*46a0*/  VIADD R11, R10, 0x4 ;  /* 0x000000040a0b7836 */ /* 0x000fe20000000000 */
[----:B-----5:R-:W-:-:S05]  /*46b0*/  LEA R8, R9, R8, 0x18 ;  /* 0x0000000809087211 */ /* 0x020fca00078ec0ff */
[C---:B------:R-:W-:Y:S02]  /*46c0*/  IMAD R8, R13.reuse, 0x4, R8 ;  /* 0x000000040d087824 */ /* 0x040fe400078e0208 */
[----:B------:R-:W-:-:S04]  /*46d0*/  VIADD R13, R13, 0x2 ;  /* 0x000000020d0d7836 */ /* 0x000fc80000000000 */
[----:B------:R-:W1:Y:S02]  /*46e0*/  LDS.64 R8, [R8] ;  /* 0x0000000008087984 */ /* 0x000e640000000a00 */
[C---:B-12---:R-:W-:Y:S01]  /*46f0*/  FADD R14, R22.reuse, R8 ;  /* 0x00000008160e7221 */ /* 0x046fe20000000000 */
[----:B------:R-:W-:-:S03]  /*4700*/  FADD R9, R22, R9 ;  /* 0x0000000916097221 */ /* 0x000fc60000000000 */
[----:B---3--:R-:W-:Y:S01]  /*4710*/  FADD R15, R14, R15 ;  /* 0x0000000f0e0f7221 */ /* 0x008fe20000000000 */
[----:B----4-:R-:W-:-:S04]  /*4720*/  FADD R9, R9, R24 ;  /* 0x0000001809097221 */ /* 0x010fc80000000000 */
[----:B------:R-:W-:-:S04]  /*4730*/  FSETP.GT.AND P1, PT, R15, R12, PT ;  /* 0x0000000c0f00720b */ /* 0x000fc80003f24000 */
[----:B------:R-:W-:-:S04]  /*4740*/  FSEL R12, R15, R12, P1 ;  /* 0x0000000c0f0c7208 */ /* 0x000fc80000800000 */
[----:B------:R-:W-:-:S04]  /*4750*/  FSETP.GT.AND P2, PT, R9, R12, PT ;  /* 0x0000000c0900720b */ /* 0x000fc80003f44000 */
[----:B------:R-:W-:Y:S02]  /*4760*/  FSEL R12, R9, R12, P2 ;  /* 0x0000000c090c7208 */ /* 0x000fe40001000000 */
[----:B------:R-:W-:-:S07]  /*4770*/  @P1 I2FP.F32.S32 R19, R10 ;  /* 0x0000000a00131245 */ /* 0x000fce0000201400 */
[----:B------:R-:W-:-:S07]  /*4780*/  @P2 I2FP.F32.S32 R19, R11 ;  /* 0x0000000b00132245 */ /* 0x000fce0000201400 */
.L_x_123:
[----:B------:R-:W-:Y:S05]  /*4790*/  BRA.U !UP1, `(.L_x_119) ;  /* 0x0000000109447547 */ /* 0x000fea000b800000 */
[----:B------:R-:W-:-:S05]  /*47a0*/  IADD3 R8, PT, PT, R5, R13, RZ ;  /* 0x0000000d05087210 */ /* 0x000fca0007ffe0ff */
[----:B------:R-:W-:-:S04]  /*47b0*/  IMAD R9, R8, 0x4, R17 ;  /* 0x0000000408097824 */ /* 0x000fc800078e0211 */
[----:B------:R-:W-:-:S06]  /*47c0*/  IMAD.WIDE R8, R9, 0x4, R20 ;  /* 0x0000000409087825 */ /* 0x000fcc00078e0214 */
[----:B------:R-:W3:Y:S01]  /*47d0*/  LDG.E.CONSTANT R8, desc[UR14][R8.64] ;  /* 0x0000000e08087981 */ /* 0x000ee2000c1e9900 */
[----:B------:R-:W-:Y:S01]  /*47e0*/  MOV R10, 0x400 ;  /* 0x00000400000a7802 */ /* 0x000fe20000000f00 */
[----:B------:R-:W-:Y:S01]  /*47f0*/  IMAD R18, R18, UR18, R13 ;  /* 0x0000001212127c24 */ /* 0x000fe2000f8e020d */
[----:B------:R-:W0:Y:S03]  /*4800*/  S2R R11, SR_CgaCtaId ;  /* 0x00000000000b7919 */ /* 0x000e260000008800 */
[----:B------:R-:W-:Y:S02]  /*4810*/  VIADD R10, R10, 0x960 ;  /* 0x000009600a0a7836 */ /* 0x000fe40000000000 */
[----:B------:R-:W-:-:S03]  /*4820*/  IMAD R18, R18, 0x4, R17 ;  /* 0x0000000412127824 */ /* 0x000fc600078e0211 */
[----:B0-----:R-:W-:-:S04]  /*4830*/  LEA R10, R11, R10, 0x18 ;  /* 0x0000000a0b0a7211 */ /* 0x001fc800078ec0ff */
[----:B------:R-:W-:-:S05]  /*4840*/  LEA R10, R13, R10, 0x2 ;  /* 0x0000000a0d0a7211 */ /* 0x000fca00078e10ff */
[----:B------:R-:W1:Y:S02]  /*4850*/  LDS R11, [R10] ;  /* 0x000000000a0b7984 */ /* 0x000e640000000800 */
[----:B-1----:R-:W-:-:S04]  /*4860*/  FADD R11, R22, R11 ;  /* 0x0000000b160b7221 */ /* 0x002fc80000000000 */
[----:B---3--:R-:W-:-:S05]  /*4870*/  FADD R11, R11, R8 ;  /* 0x000000080b0b7221 */ /* 0x008fca0000000000 */
[----:B------:R-:W-:-:S04]  /*4880*/  FSETP.GT.AND P1, PT, R11, R12, PT ;  /* 0x0000000c0b00720b */ /* 0x000fc80003f24000 */
[----:B------:R-:W-:-:S09]  /*4890*/  FSEL R12, R11, R12, P1 ;  /* 0x0000000c0b0c7208 */ /* 0x000fd20000800000 */
[----:B------:R-:W-:-:S07]  /*48a0*/  @P1 I2FP.F32.S32 R19, R18 ;  /* 0x0000001200131245 */ /* 0x000fce0000201400 */
.L_x_119:
[----:B------:R-:W-:Y:S06]  /*48b0*/  BAR.SYNC.DEFER_BLOCKING 0x0 ;  /* 0x0000000000007b1d */ /* 0x000fec0000010000 */
[----:B------:R-:W-:Y:S05]  /*48c0*/  @!P0 BRA `(.L_x_124) ;  /* 0xffffffe400ac8947 */ /* 0x000fea000383ffff */
.L_x_113:
[----:B------:R-:W3:Y:S01]  /*48d0*/  S2R R2, SR_TID.X ;  /* 0x0000000000027919 */ /* 0x000ee20000002100 */
[----:B------:R-:W4:Y:S01]  /*48e0*/  S2UR UR13, SR_CgaCtaId ;  /* 0x00000000000d79c3 */ /* 0x000f220000008800 */
[----:B------:R-:W-:Y:S02]  /*48f0*/  UMOV UR12, 0x400 ;  /* 0x00000400000c7882 */ /* 0x000fe40000000000 */
[----:B------:R-:W-:Y:S02]  /*4900*/  UIADD3 UR4, UPT, UPT, UR12, 0x320, URZ ;  /* 0x000003200c047890 */ /* 0x000fe4000fffe0ff */
[----:B----4-:R-:W-:Y:S02]  /*4910*/  ULEA UR12, UR13, UR12, 0x18 ;  /* 0x0000000c0d0c7291 */ /* 0x010fe4000f8ec0ff */
[----:B------:R-:W-:-:S04]  /*4920*/  ULEA UR13, UR13, UR4, 0x18 ;  /* 0x000000040d0d7291 */ /* 0x000fc8000f8ec0ff */
[C---:B---3--:R-:W-:Y:S02]  /*4930*/  LEA R3, R2.reuse, UR12, 0x2 ;  /* 0x0000000c02037c11 */ /* 0x048fe4000f8e10ff */
[C---:B------:R-:W-:Y:S02]  /*4940*/  LEA R0, R2.reuse, UR13, 0x2 ;  /* 0x0000000d02007c11 */ /* 0x040fe4000f8e10ff */
[----:B------:R-:W-:Y:S01]  /*4950*/  ISETP.NE.AND P0, PT, R2, RZ, PT ;  /* 0x000000ff0200720c */ /* 0x000fe20003f05270 */
[----:B------:R3:W-:Y:S04]  /*4960*/  STS [R3], R12 ;  /* 0x0000000c03007388 */ /* 0x0007e80000000800 */
[----:B------:R3:W-:Y:S01]  /*4970*/  STS [R0], R19 ;  /* 0x0000001300007388 */ /* 0x0007e20000000800 */
[----:B------:R-:W-:Y:S07]  /*4980*/  BAR.SYNC.DEFER_BLOCKING 0x0 ;  /* 0x0000000000007b1d */ /* 0x000fee0000010000 */
[----:B------:R-:W-:Y:S05]  /*4990*/  @P0 EXIT ;  /* 0x000000000000094d */ /* 0x000fea0003800000 */
[----:B---3--:R-:W-:Y:S02]  /*49a0*/  IMAD.U32 R0, RZ, RZ, UR18 ;  /* 0x00000012ff007e24 */ /* 0x008fe4000f8e00ff */
[----:B------:R-:W-:-:S03]  /*49b0*/  IMAD.MOV.U32 R2, RZ, RZ, -0x800000 ;  /* 0xff800000ff027424 */ /* 0x000fc600078e00ff */
[----:B------:R-:W-:Y:S01]  /*49c0*/  ISETP.GE.AND P0, PT, R0, 0x1, PT ;  /* 0x000000010000780c */ /* 0x000fe20003f06270 */
[----:B------:R-:W-:-:S12]  /*49d0*/  HFMA2 R0, -RZ, RZ, -4.47265625, -2 ;  /* 0xc479c000ff007431 */ /* 0x000fd800000001ff */
[----:B------:R-:W-:Y:S05]  /*49e0*/  @!P0 BRA `(.L_x_125) ;  /* 0x0000000800348947 */ /* 0x000fea0003800000 */
[----:B------:R-:W-:Y:S01]  /*49f0*/  IMAD.U32 R0, RZ, RZ, UR18 ;  /* 0x00000012ff007e24 */ /* 0x000fe2000f8e00ff */
[----:B------:R-:W-:Y:S01]  /*4a00*/  ULOP3.LUT UR9, UR18, 0xf, URZ, 0xc0, !UPT ;  /* 0x0000000f12097892 */ /* 0x000fe2000f8ec0ff */
[----:B------:R-:W-:Y:S01]  /*4a10*/  IMAD.MOV.U32 R2, RZ, RZ, -0x800000 ;  /* 0xff800000ff027424 */ /* 0x000fe200078e00ff */
[----:B------:R-:W-:Y:S02]  /*4a20*/  UMOV UR4, URZ ;  /* 0x000000ff00047c82 */ /* 0x000fe40008000000 */
[----:B------:R-:W-:Y:S01]  /*4a30*/  IADD3 R0, PT, PT, R0, -0x1, RZ ;  /* 0xffffffff00007810 */ /* 0x000fe20007ffe0ff */
[----:B------:R-:W-:-:S03]  /*4a40*/  UISETP.NE.AND UP0, UPT, UR9, URZ, UPT ;  /* 0x000000ff0900728c */ /* 0x000fc6000bf05270 */
[----:B------:R-:W-:Y:S01]  /*4a50*/  ISETP.GE.U32.AND P0, PT, R0, 0xf, PT ;  /* 0x0000000f0000780c */ /* 0x000fe20003f06070 */
[----:B------:R-:W-:-:S12]  /*4a60*/  IMAD.MOV.U32 R0, RZ, RZ, -0x3b864000 ;  /* 0xc479c000ff007424 */ /* 0x000fd800078e00ff */
[----:B------:R-:W-:Y:S05]  /*4a70*/  @!P0 BRA `(.L_x_126) ;  /* 0x0000000000fc8947 */ /* 0x000fea0003800000 */
[----:B------:R-:W-:Y:S01]  /*4a80*/  ULOP3.LUT UR4, UR18, 0x7ffffff0, URZ, 0xc0, !UPT ;  /* 0x7ffffff012047892 */ /* 0x000fe2000f8ec0ff */
[----:B------:R-:W-:Y:S01]  /*4a90*/  MOV R2, 0xff800000 ;  /* 0xff80000000027802 */ /* 0x000fe20000000f00 */
[----:B------:R-:W-:Y:S01]  /*4aa0*/  IMAD.MOV.U32 R0, RZ, RZ, -0x3b864000 ;  /* 0xc479c000ff007424 */ /* 0x000fe200078e00ff */
[----:B------:R-:W-:Y:S02]  /*4ab0*/  UIADD3 UR8, UPT, UPT, UR12, 0x20, URZ ;  /* 0x000000200c087890 */ /* 0x000fe4000fffe0ff */
[----:B------:R-:W-:Y:S02]  /*4ac0*/  UIADD3 UR10, UPT, UPT, UR13, 0x20, URZ ;  /* 0x000000200d0a7890 */ /* 0x000fe4000fffe0ff */
[----:B------:R-:W-:-:S12]  /*4ad0*/  UIADD3 UR11, UPT, UPT, -UR4, URZ, URZ ;  /* 0x000000ff040b7290 */ /* 0x000fd8000fffe1ff */
.L_x_127:
[----:B------:R-:W3:Y:S01]  /*4ae0*/  LDS.128 R4, [UR8+-0x20] ;  /* 0xffffe008ff047984 */ /* 0x000ee20008000c00 */
[----:B------:R-:W-:-:S03]  /*4af0*/  UIADD3 UR11, UPT, UPT, UR11, 0x10, URZ ;  /* 0x000000100b0b7890 */ /* 0x000fc6000fffe0ff */
[----:B0-----:R-:W0:Y:S01]  /*4b00*/  LDS.128 R8, [UR8+-0x10] ;  /* 0xfffff008ff087984 */ /* 0x001e220008000c00 */
[----:B------:R-:W-:Y:S01]  /*4b10*/  UISETP.NE.AND UP1, UPT, UR11, URZ, UPT ;  /* 0x000000ff0b00728c */ /* 0x000fe2000bf25270 */
[----:B---3--:R-:W-:-:S13]  /*4b20*/  FSETP.GT.AND P0, PT, R4, R2, PT ;  /* 0x000000020400720b */ /* 0x008fda0003f04000 */
[----:B------:R-:W-:Y:S01]  /*4b30*/  @P0 IMAD.MOV.U32 R2, RZ, RZ, R4 ;  /* 0x000000ffff020224 */ /* 0x000fe200078e0004 */
[----:B------:R-:W-:Y:S04]  /*4b40*/  @P0 LDS R0, [UR10+-0x20] ;  /* 0xffffe00aff000984 */ /* 0x000fe80008000800 */
[----:B------:R-:W-:-:S13]  /*4b50*/  FSETP.GT.AND P0, PT, R5, R2, PT ;  /* 0x000000020500720b */ /* 0x000fda0003f04000 */
[----:B------:R-:W-:Y:S01]  /*4b60*/  @P0 MOV R2, R5 ;  /* 0x0000000500020202 */ /* 0x000fe20000000f00 */
[----:B------:R-:W-:Y:S03]  /*4b70*/  @P0 LDS R0, [UR10+-0x1c] ;  /* 0xffffe40aff000984 */ /* 0x000fe60008000800 */
[----:B------:R-:W-:-:S13]  /*4b80*/  FSETP.GT.AND P0, PT, R6, R2, PT ;  /* 0x000000020600720b */ /* 0x000fda0003f04000 */
[----:B------:R-:W-:Y:S01]  /*4b90*/  @P0 IMAD.MOV.U32 R2, RZ, RZ, R6 ;  /* 0x000000ffff020224 */ /* 0x000fe200078e0006 */
[----:B------:R-:W-:Y:S04]  /*4ba0*/  @P0 LDS R0, [UR10+-0x18] ;  /* 0xffffe80aff000984 */ /* 0x000fe80008000800 */
[----:B------:R-:W-:-:S13]  /*4bb0*/  FSETP.GT.AND P0, PT, R7, R2, PT ;  /* 0x000000020700720b */ /* 0x000fda0003f04000 */
[----:B------:R-:W-:Y:S01]  /*4bc0*/  @P0 IMAD.MOV.U32 R2, RZ, RZ, R7 ;  /* 0x000000ffff020224 */ /* 0x000fe200078e0007 */
[----:B------:R-:W-:Y:S04]  /*4bd0*/  @P0 LDS R0, [UR10+-0x14] ;  /* 0xffffec0aff000984 */ /* 0x000fe80008000800 */
[----:B0-----:R-:W-:Y:S01]  /*4be0*/  FSETP.GT.AND P0, PT, R8, R2, PT ;  /* 0x000000020800720b */ /* 0x001fe20003f04000 */
[----:B------:R-:W0:-:S12]  /*4bf0*/  LDS.128 R4, [UR8] ;  /* 0x00000008ff047984 */ /* 0x000e180008000c00 */
        /* <DEDUP_REMOVED lines=8> */
[----:B------:R-:W-:-:S13]  /*4c80*/  FSETP.GT.AND P0, PT, R11, R2, PT ;  /* 0x000000020b00720b */ /* 0x000fda0003f04000 */
[----:B------:R-:W-:Y:S01]  /*4c90*/  @P0 MOV R2, R11 ;  /* 0x0000000b00020202 */ /* 0x000fe20000000f00 */
[----:B------:R-:W-:Y:S03]  /*4ca0*/  @P0 LDS R0, [UR10+-0x4] ;  /* 0xfffffc0aff000984 */ /* 0x000fe60008000800 */
[----:B0-----:R-:W-:Y:S01]  /*4cb0*/  FSETP.GT.AND P0, PT, R4, R2, PT ;  /* 0x000000020400720b */ /* 0x001fe20003f04000 */
[----:B------:R-:W0:Y:S01]  /*4cc0*/  LDS.128 R8, [UR8+0x10] ;  /* 0x00001008ff087984 */ /* 0x000e220008000c00 */
[----:B------:R-:W-:-:S11]  /*4cd0*/  UIADD3 UR8, UPT, UPT, UR8, 0x40, URZ ;  /* 0x0000004008087890 */ /* 0x000fd6000fffe0ff */
[----:B------:R-:W-:Y:S01]  /*4ce0*/  @P0 IMAD.MOV.U32 R2, RZ, RZ, R4 ;  /* 0x000000ffff020224 */ /* 0x000fe200078e0004 */
[----:B------:R-:W3:Y:S04]  /*4cf0*/  @P0 LDS R0, [UR10] ;  /* 0x0000000aff000984 */ /* 0x000ee80008000800 */
[----:B------:R-:W-:-:S13]  /*4d00*/  FSETP.GT.AND P0, PT, R5, R2, PT ;  /* 0x000000020500720b */ /* 0x000fda0003f04000 */
[----:B------:R-:W-:Y:S01]  /*4d10*/  @P0 IMAD.MOV.U32 R2, RZ, RZ, R5 ;  /* 0x000000ffff020224 */ /* 0x000fe200078e0005 */
[----:B------:R-:W4:Y:S04]  /*4d20*/  @P0 LDS R0, [UR10+0x4] ;  /* 0x0000040aff000984 */ /* 0x000f280008000800 */
[----:B------:R-:W-:-:S13]  /*4d30*/  FSETP.GT.AND P0, PT, R6, R2, PT ;  /* 0x000000020600720b */ /* 0x000fda0003f04000 */
[----:B------:R-:W-:Y:S01]  /*4d40*/  @P0 MOV R2, R6 ;  /* 0x0000000600020202 */ /* 0x000fe20000000f00 */
[----:B------:R-:W1:Y:S03]  /*4d50*/  @P0 LDS R0, [UR10+0x8] ;  /* 0x0000080aff000984 */ /* 0x000e660008000800 */
[----:B------:R-:W-:-:S13]  /*4d60*/  FSETP.GT.AND P0, PT, R7, R2, PT ;  /* 0x000000020700720b */ /* 0x000fda0003f04000 */
[----:B------:R-:W-:Y:S01]  /*4d70*/  @P0 IMAD.MOV.U32 R2, RZ, RZ, R7 ;  /* 0x000000ffff020224 */ /* 0x000fe200078e0007 */
[----:B------:R-:W1:Y:S04]  /*4d80*/  @P0 LDS R0, [UR10+0xc] ;  /* 0x00000c0aff000984 */ /* 0x000e680008000800 */
[----:B0-----:R-:W-:-:S13]  /*4d90*/  FSETP.GT.AND P0, PT, R8, R2, PT ;  /* 0x000000020800720b */ /* 0x001fda0003f04000 */
[----:B------:R-:W-:Y:S01]  /*4da0*/  @P0 IMAD.MOV.U32 R2, RZ, RZ, R8 ;  /* 0x000000ffff020224 */ /* 0x000fe200078e0008 */
[----:B------:R-:W0:Y:S04]  /*4db0*/  @P0 LDS R0, [UR10+0x10] ;  /* 0x0000100aff000984 */ /* 0x000e280008000800 */
[----:B------:R-:W-:-:S13]  /*4dc0*/  FSETP.GT.AND P0, PT, R9, R2, PT ;  /* 0x000000020900720b */ /* 0x000fda0003f04000 */
[----:B------:R-:W-:Y:S01]  /*4dd0*/  @P0 MOV R2, R9 ;  /* 0x0000000900020202 */ /* 0x000fe20000000f00 */
[----:B------:R-:W0:Y:S03]  /*4de0*/  @P0 LDS R0, [UR10+0x14] ;  /* 0x0000140aff000984 */ /* 0x000e260008000800 */
[----:B------:R-:W-:-:S13]  /*4df0*/  FSETP.GT.AND P0, PT, R10, R2, PT ;  /* 0x000000020a00720b */ /* 0x000fda0003f04000 */
[----:B------:R-:W-:Y:S01]  /*4e00*/  @P0 IMAD.MOV.U32 R2, RZ, RZ, R10 ;  /* 0x000000ffff020224 */ /* 0x000fe200078e000a */
[----:B------:R-:W0:Y:S04]  /*4e10*/  @P0 LDS R0, [UR10+0x18] ;  /* 0x0000180aff000984 */ /* 0x000e280008000800 */
[----:B------:R-:W-:-:S13]  /*4e20*/  FSETP.GT.AND P0, PT, R11, R2, PT ;  /* 0x000000020b00720b */ /* 0x000fda0003f04000 */
[----:B------:R-:W-:Y:S01]  /*4e30*/  @P0 IMAD.MOV.U32 R2, RZ, RZ, R11 ;  /* 0x000000ffff020224 */ /* 0x000fe200078e000b */
[----:B------:R-:W0:Y:S01]  /*4e40*/  @P0 LDS R0, [UR10+0x1c] ;  /* 0x00001c0aff000984 */ /* 0x000e220008000800 */
[----:B------:R-:W-:Y:S01]  /*4e50*/  UIADD3 UR10, UPT, UPT, UR10, 0x40, URZ ;  /* 0x000000400a0a7890 */ /* 0x000fe2000fffe0ff */
[----:B-1-34-:R-:W-:Y:S11]  /*4e60*/  BRA.U UP1, `(.L_x_127) ;  /* 0xfffffffd011c7547 */ /* 0x01aff6000b83ffff */
.L_x_126:
[----:B------:R-:W-:Y:S05]  /*4e70*/  BRA.U !UP0, `(.L_x_125) ;  /* 0x0000000508107547 */ /* 0x000fea000b800000 */
[----:B------:R-:W3:Y:S01]  /*4e80*/  LDCU UR8, c[0x0][0x3ac] ;  /* 0x00007580ff0877ac */ /* 0x000ee20008000800 */
[----:B------:R-:W-:Y:S02]  /*4e90*/  UISETP.GE.U32.AND UP0, UPT, UR9, 0x8, UPT ;  /* 0x000000080900788c */ /* 0x000fe4000bf06070 */
[----:B---3--:R-:W-:-:S04]  /*4ea0*/  ULOP3.LUT UR11, UR8, 0x7, URZ, 0xc0, !UPT ;  /* 0x00000007080b7892 */ /* 0x008fc8000f8ec0ff */
[----:B------:R-:W-:-:S03]  /*4eb0*/  UISETP.NE.AND UP1, UPT, UR11, URZ, UPT ;  /* 0x000000ff0b00728c */ /* 0x000fc6000bf25270 */
[----:B------:R-:W-:Y:S08]  /*4ec0*/  BRA.U !UP0, `(.L_x_128) ;  /* 0x0000000108747547 */ /* 0x000ff0000b800000 */
[----:B------:R-:W-:Y:S02]  /*4ed0*/  ULEA UR9, UR4, UR12, 0x2 ;  /* 0x0000000c04097291 */ /* 0x000fe4000f8e10ff */
[----:B------:R-:W-:Y:S02]  /*4ee0*/  ULEA UR10, UR4, UR13, 0x2 ;  /* 0x0000000d040a7291 */ /* 0x000fe4000f8e10ff */
[----:B------:R-:W-:-:S05]  /*4ef0*/  UIADD3 UR4, UPT, UPT, UR4, 0x8, URZ ;  /* 0x0000000804047890 */ /* 0x000fca000fffe0ff */
[----:B------:R-:W3:Y:S04]  /*4f00*/  LDS.128 R4, [UR9] ;  /* 0x00000009ff047984 */ /* 0x000ee80008000c00 */
[----:B0-----:R-:W0:Y:S01]  /*4f10*/  LDS.128 R8, [UR9+0x10] ;  /* 0x00001009ff087984 */ /* 0x001e220008000c00 */
[----:B---3--:R-:W-:-:S13]  /*4f20*/  FSETP.GT.AND P0, PT, R4, R2, PT ;  /* 0x000000020400720b */ /* 0x008fda0003f04000 */
[----:B------:R-:W-:Y:S01]  /*4f30*/  @P0 MOV R2, R4 ;  /* 0x0000000400020202 */ /* 0x000fe20000000f00 */
[----:B------:R-:W3:Y:S03]  /*4f40*/  @P0 LDS R0, [UR10] ;  /* 0x0000000aff000984 */ /* 0x000ee60008000800 */
[----:B------:R-:W-:-:S13]  /*4f50*/  FSETP.GT.AND P0, PT, R5, R2, PT ;  /* 0x000000020500720b */ /* 0x000fda0003f04000 */
[----:B------:R-:W-:Y:S01]  /*4f60*/  @P0 IMAD.MOV.U32 R2, RZ, RZ, R5 ;  /* 0x000000ffff020224 */ /* 0x000fe200078e0005 */
[----:B------:R-:W4:Y:S04]  /*4f70*/  @P0 LDS R0, [UR10+0x4] ;  /* 0x0000040aff000984 */ /* 0x000f280008000800 */
[----:B------:R-:W-:-:S13]  /*4f80*/  FSETP.GT.AND P0, PT, R6, R2, PT ;  /* 0x000000020600720b */ /* 0x000fda0003f04000 */
[----:B------:R-:W-:Y:S01]  /*4f90*/  @P0 IMAD.MOV.U32 R2, RZ, RZ, R6 ;  /* 0x000000ffff020224 */ /* 0x000fe200078e0006 */
[----:B------:R-:W1:Y:S04]  /*4fa0*/  @P0 LDS R0, [UR10+0x8] ;  /* 0x0000080aff000984 */ /* 0x000e680008000800 */
[----:B------:R-:W-:-:S13]  /*4fb0*/  FSETP.GT.AND P0, PT, R7, R2, PT ;  /* 0x000000020700720b */ /* 0x000fda0003f04000 */
[----:B------:R-:W-:Y:S01]  /*4fc0*/  @P0 MOV R2, R7 ;  /* 0x0000000700020202 */ /* 0x000fe20000000f00 */
[----:B------:R-:W1:Y:S03]  /*4fd0*/  @P0 LDS R0, [UR10+0xc] ;  /* 0x00000c0aff000984 */ /* 0x000e660008000800 */
[----:B0-----:R-:W-:-:S13]  /*4fe0*/  FSETP.GT.AND P0, PT, R8, R2, PT ;  /* 0x000000020800720b */ /* 0x001fda0003f04000 */
[----:B------:R-:W-:Y:S01]  /*4ff0*/  @P0 IMAD.MOV.U32 R2, RZ, RZ, R8 ;  /* 0x000000ffff020224 */ /* 0x000fe200078e0008 */
[----:B------:R-:W0:Y:S04]  /*5000*/  @P0 LDS R0, [UR10+0x10] ;  /* 0x0000100aff000984 */ /* 0x000e280008000800 */
[----:B------:R-:W-:-:S13]  /*5010*/  FSETP.GT.AND P0, PT, R9, R2, PT ;  /* 0x000000020900720b */ /* 0x000fda0003f04000 */
[----:B------:R-:W-:Y:S01]  /*5020*/  @P0 IMAD.MOV.U32 R2, RZ, RZ, R9 ;  /* 0x000000ffff020224 */ /* 0x000fe200078e0009 */
[----:B------:R-:W0:Y:S04]  /*5030*/  @P0 LDS R0, [UR10+0x14] ;  /* 0x0000140aff000984 */ /* 0x000e280008000800 */
[----:B------:R-:W-:-:S13]  /*5040*/  FSETP.GT.AND P0, PT, R10, R2, PT ;  /* 0x000000020a00720b */ /* 0x000fda0003f04000 */
[----:B------:R-:W-:Y:S01]  /*5050*/  @P0 MOV R2, R10 ;  /* 0x0000000a00020202 */ /* 0x000fe20000000f00 */
[----:B------:R-:W0:Y:S03]  /*5060*/  @P0 LDS R0, [UR10+0x18] ;  /* 0x0000180aff000984 */ /* 0x000e260008000800 */
[----:B------:R-:W-:-:S13]  /*5070*/  FSETP.GT.AND P0, PT, R11, R2, PT ;  /* 0x000000020b00720b */ /* 0x000fda0003f04000 */
[----:B------:R-:W0:Y:S01]  /*5080*/  @P0 LDS R0, [UR10+0x1c] ;  /* 0x00001c0aff000984 */ /* 0x000e220008000800 */
[----:B-1-34-:R-:W-:-:S07]  /*5090*/  @P0 IMAD.MOV.U32 R2, RZ, RZ, R11 ;  /* 0x000000ffff020224 */ /* 0x01afce00078e000b */
.L_x_128:
[----:B------:R-:W-:Y:S05]  /*50a0*/  BRA.U !UP1, `(.L_x_125) ;  /* 0x0000000109847547 */ /* 0x000fea000b800000 */
[----:B------:R-:W-:Y:S02]  /*50b0*/  UISETP.GE.U32.AND UP0, UPT, UR11, 0x4, UPT ;  /* 0x000000040b00788c */ /* 0x000fe4000bf06070 */
[----:B------:R-:W-:-:S04]  /*50c0*/  ULOP3.LUT UR8, UR8, 0x3, URZ, 0xc0, !UPT ;  /* 0x0000000308087892 */ /* 0x000fc8000f8ec0ff */
[----:B------:R-:W-:-:S03]  /*50d0*/  UISETP.NE.AND UP1, UPT, UR8, URZ, UPT ;  /* 0x000000ff0800728c */ /* 0x000fc6000bf25270 */
[----:B------:R-:W-:Y:S08]  /*50e0*/  BRA.U !UP0, `(.L_x_129) ;  /* 0x0000000108407547 */ /* 0x000ff0000b800000 */
[----:B------:R-:W-:-:S09]  /*50f0*/  ULEA UR9, UR4, UR12, 0x2 ;  /* 0x0000000c04097291 */ /* 0x000fd2000f8e10ff */
[----:B------:R-:W3:Y:S01]  /*5100*/  LDS.128 R4, [UR9] ;  /* 0x00000009ff047984 */ /* 0x000ee20008000c00 */
[----:B------:R-:W-:Y:S02]  /*5110*/  ULEA UR9, UR4, UR13, 0x2 ;  /* 0x0000000d04097291 */ /* 0x000fe4000f8e10ff */
[----:B------:R-:W-:Y:S01]  /*5120*/  UIADD3 UR4, UPT, UPT, UR4, 0x4, URZ ;  /* 0x0000000404047890 */ /* 0x000fe2000fffe0ff */
[----:B---3--:R-:W-:-:S13]  /*5130*/  FSETP.GT.AND P0, PT, R4, R2, PT ;  /* 0x000000020400720b */ /* 0x008fda0003f04000 */
[----:B------:R-:W-:Y:S01]  /*5140*/  @P0 IMAD.MOV.U32 R2, RZ, RZ, R4 ;  /* 0x000000ffff020224 */ /* 0x000fe200078e0004 */
[----:B0-----:R-:W3:Y:S04]  /*5150*/  @P0 LDS R0, [UR9] ;  /* 0x00000009ff000984 */ /* 0x001ee80008000800 */
[----:B------:R-:W-:-:S13]  /*5160*/  FSETP.GT.AND P0, PT, R5, R2, PT ;  /* 0x000000020500720b */ /* 0x000fda0003f04000 */
[----:B------:R-:W-:Y:S01]  /*5170*/  @P0 MOV R2, R5 ;  /* 0x0000000500020202 */ /* 0x000fe20000000f00 */
[----:B------:R-:W4:Y:S03]  /*5180*/  @P0 LDS R0, [UR9+0x4] ;  /* 0x00000409ff000984 */ /* 0x000f260008000800 */
[----:B------:R-:W-:-:S13]  /*5190*/  FSETP.GT.AND P0, PT, R6, R2, PT ;  /* 0x000000020600720b */ /* 0x000fda0003f04000 */
[----:B------:R-:W-:Y:S01]  /*51a0*/  @P0 IMAD.MOV.U32 R2, RZ, RZ, R6 ;  /* 0x000000ffff020224 */ /* 0x000fe200078e0006 */
[----:B------:R-:W0:Y:S04]  /*51b0*/  @P0 LDS R0, [UR9+0x8] ;  /* 0x00000809ff000984 */ /* 0x000e280008000800 */
[----:B------:R-:W-:-:S13]  /*51c0*/  FSETP.GT.AND P0, PT, R7, R2, PT ;  /* 0x000000020700720b */ /* 0x000fda0003f04000 */
[----:B------:R-:W0:Y:S01]  /*51d0*/  @P0 LDS R0, [UR9+0xc] ;  /* 0x00000c09ff000984 */ /* 0x000e220008000800 */
[----:B---3--:R-:W-:-:S07]  /*51e0*/  @P0 IMAD.MOV.U32 R2, RZ, RZ, R7 ;  /* 0x000000ffff020224 */ /* 0x008fce00078e0007 */
.L_x_129:
[----:B------:R-:W-:Y:S05]  /*51f0*/  BRA.U !UP1, `(.L_x_125) ;  /* 0x0000000109307547 */ /* 0x000fea000b800000 */
[----:B------:R-:W-:Y:S02]  /*5200*/  ULEA UR9, UR4, UR13, 0x2 ;  /* 0x0000000d04097291 */ /* 0x000fe4000f8e10ff */
[----:B------:R-:W-:Y:S02]  /*5210*/  ULEA UR4, UR4, UR12, 0x2 ;  /* 0x0000000c04047291 */ /* 0x000fe4000f8e10ff */
[----:B------:R-:W-:-:S12]  /*5220*/  UIADD3 UR8, UPT, UPT, -UR8, URZ, URZ ;  /* 0x000000ff08087290 */ /* 0x000fd8000fffe1ff */
.L_x_130:
[----:B---3--:R-:W3:Y:S01]  /*5230*/  LDS R3, [UR4] ;  /* 0x00000004ff037984 */ /* 0x008ee20008000800 */
[----:B------:R-:W-:Y:S02]  /*5240*/  UIADD3 UR8, UPT, UPT, UR8, 0x1, URZ ;  /* 0x0000000108087890 */ /* 0x000fe4000fffe0ff */
[----:B------:R-:W-:Y:S02]  /*5250*/  UIADD3 UR4, UPT, UPT, UR4, 0x4, URZ ;  /* 0x0000000404047890 */ /* 0x000fe4000fffe0ff */
[----:B------:R-:W-:Y:S01]  /*5260*/  UISETP.NE.AND UP0, UPT, UR8, URZ, UPT ;  /* 0x000000ff0800728c */ /* 0x000fe2000bf05270 */
[----:B---3--:R-:W-:-:S13]  /*5270*/  FSETP.GT.AND P0, PT, R3, R2, PT ;  /* 0x000000020300720b */ /* 0x008fda0003f04000 */
[----:B------:R-:W-:Y:S01]  /*5280*/  @P0 MOV R2, R3 ;  /* 0x0000000300020202 */ /* 0x000fe20000000f00 */
[----:B0---4-:R-:W3:Y:S01]  /*5290*/  @P0 LDS R0, [UR9] ;  /* 0x00000009ff000984 */ /* 0x011ee20008000800 */
[----:B------:R-:W-:Y:S01]  /*52a0*/  UIADD3 UR9, UPT, UPT, UR9, 0x4, URZ ;  /* 0x0000000409097890 */ /* 0x000fe2000fffe0ff */
[----:B------:R-:W-:Y:S11]  /*52b0*/  BRA.U UP0, `(.L_x_130) ;  /* 0xfffffffd00dc7547 */ /* 0x000ff6000b83ffff */
.L_x_125:
[----:B------:R-:W5:Y:S01]  /*52c0*/  LDCU UR16, c[0x0][0x3ac] ;  /* 0x00007580ff1077ac */ /* 0x000f620008000800 */
[----:B------:R-:W-:Y:S01]  /*52d0*/  UIMAD UR4, UR5, UR7, UR21 ;  /* 0x00000007050472a4 */ /* 0x000fe2000f8e0215 */
[----:B------:R-:W1:Y:S03]  /*52e0*/  LDCU.64 UR10, c[0x0][0x398] ;  /* 0x00007300ff0a77ac */ /* 0x000e660008000a00 */
[----:B------:R-:W-:Y:S02]  /*52f0*/  UIADD3 UR4, UPT, UPT, UR22, UR4, URZ ;  /* 0x0000000416047290 */ /* 0x000fe4000fffe0ff */
[----:B------:R-:W-:Y:S02]  /*5300*/  UIMAD UR8, UR5, UR6, UR21 ;  /* 0x00000006050872a4 */ /* 0x000fe4000f8e0215 */
[----:B------:R-:W-:Y:S02]  /*5310*/  UIMAD UR4, UR19, UR6, UR4 ;  /* 0x00000006130472a4 */ /* 0x000fe4000f8e0204 */
[----:B------:R-:W-:-:S02]  /*5320*/  UIMAD UR8, UR19, UR7, UR8 ;  /* 0x00000007130872a4 */ /* 0x000fc4000f8e0208 */
[----:B------:R-:W-:Y:S02]  /*5330*/  UIADD3 UR4, UPT, UPT, UR20, UR4, URZ ;  /* 0x0000000414047290 */ /* 0x000fe4000fffe0ff */
[----:B------:R-:W-:Y:S02]  /*5340*/  UIADD3 UR8, UPT, UPT, UR20, UR8, UR22 ;  /* 0x0000000814087290 */ /* 0x000fe4000fffe016 */
[----:B-----5:R-:W-:Y:S02]  /*5350*/  UIMAD UR4, UR17, UR16, UR4 ;  /* 0x00000010110472a4 */ /* 0x020fe4000f8e0204 */
[----:B------:R-:W-:Y:S02]  /*5360*/  UIMAD UR16, UR17, UR16, UR8 ;  /* 0x00000010111072a4 */ /* 0x000fe4000f8e0208 */
[----:B-1----:R-:W-:Y:S02]  /*5370*/  UIMAD.WIDE UR8, UR4, 0x4, UR10 ;  /* 0x00000004040878a5 */ /* 0x002fe4000f8e020a */
[----:B------:R-:W-:-:S04]  /*5380*/  UIMAD.WIDE UR10, UR16, 0x4, UR10 ;  /* 0x00000004100a78a5 */ /* 0x000fc8000f8e020a */
[----:B------:R-:W-:Y:S02]  /*5390*/  IMAD.U32 R4, RZ, RZ, UR8 ;  /* 0x00000008ff047e24 */ /* 0x000fe4000f8e00ff */
[----:B------:R-:W-:Y:S01]  /*53a0*/  IMAD.U32 R5, RZ, RZ, UR9 ;  /* 0x00000009ff057e24 */ /* 0x000fe2000f8e00ff */
[----:B------:R-:W-:Y:S01]  /*53b0*/  MOV R6, UR10 ;  /* 0x0000000a00067c02 */ /* 0x000fe20008000f00 */
[----:B------:R-:W-:-:S03]  /*53c0*/  IMAD.U32 R7, RZ, RZ, UR11 ;  /* 0x0000000bff077e24 */ /* 0x000fc6000f8e00ff */
[----:B------:R-:W-:Y:S04]  /*53d0*/  STG.E desc[UR14][R4.64], R2 ;  /* 0x0000000204007986 */ /* 0x000fe8000c10190e */
[----:B0--34-:R-:W-:Y:S01]  /*53e0*/  STG.E desc[UR14][R6.64], R0 ;  /* 0x0000000006007986 */ /* 0x019fe2000c10190e */
[----:B------:R-:W-:Y:S05]  /*53f0*/  EXIT ;  /* 0x000000000000794d */ /* 0x000fea0003800000 */
.L_x_131:
        /* <DEDUP_REMOVED lines=16> */
.L_x_192:


//--------------------- .text._Z21kernel_forward_argmaxIfEvPT_S1_S1_S1_iiii --------------------------
	.section	.text._Z21kernel_forward_argmaxIfEvPT_S1_S1_S1_iiii,"ax",@progbits
	.align	128
        .global         _Z21kernel_forward_argmaxIfEvPT_S1_S1_S1_iiii
        .type           _Z21kernel_forward_argmaxIfEvPT_S1_S1_S1_iiii,@function
        .size           _Z21kernel_forward_argmaxIfEvPT_S1_S1_S1_iiii,(.L_x_193 - _Z21kernel_forward_argmaxIfEvPT_S1_S1_S1_iiii)
        .other          _Z21kernel_forward_argmaxIfEvPT_S1_S1_S1_iiii,@"STO_CUDA_ENTRY STV_DEFAULT"
_Z21kernel_forward_argmaxIfEvPT_S1_S1_S1_iiii:
.text._Z21kernel_forward_argmaxIfEvPT_S1_S1_S1_iiii:
[----:B------:R-:W-:Y:S08]  /*0000*/  LDC R1, c[0x0][0x37c] ;  /* 0x0000df00ff017b82 */ /* 0x000ff00000000800 */
[----:B------:R-:W0:Y:S01]  /*0010*/  S2UR UR5, SR_CTAID.Y ;  /* 0x00000000000579c3 */ /* 0x000e220000002600 */
[----:B------:R-:W0:Y:S01]  /*0020*/  LDCU UR6, c[0x0][0x3a8] ;  /* 0x00007500ff0677ac */ /* 0x000e220008000800 */
[----:B------:R-:W1:Y:S01]  /*0030*/  LDCU UR10, c[0x0][0x3a4] ;  /* 0x00007480ff0a77ac */ /* 0x000e620008000800 */
[----:B0-----:R-:W-:-:S04]  /*0040*/  UIADD3 UR19, UPT, UPT, UR5, UR6, URZ ;  /* 0x0000000605137290 */ /* 0x001fc8000fffe0ff */
[----:B-1----:R-:W-:-:S06]  /*0050*/  UISETP.GE.AND UP0, UPT, UR19, UR10, UPT ;  /* 0x0000000a1300728c */ /* 0x002fcc000bf06270 */
[----:B------:R-:W-:-:S13]  /*0060*/  PLOP3.LUT P0, PT, PT, PT, UP0, 0x80, 0x8 ;  /* 0x000000000008781c */ /* 0x000fda0003f0f008 */
[----:B------:R-:W-:Y:S05]  /*0070*/  @P0 EXIT ;  /* 0x000000000000094d */ /* 0x000fea0003800000 */
[----:B------:R-:W0:Y:S01]  /*0080*/  S2UR UR9, SR_CTAID.X ;  /* 0x00000000000979c3 */ /* 0x000e220000002500 */
[----:B------:R-:W1:Y:S01]  /*0090*/  S2R R2, SR_TID.X ;  /* 0x0000000000027919 */ /* 0x000e620000002100 */
[----:B------:R-:W2:Y:S01]  /*00a0*/  LDCU UR20, c[0x0][0x3ac] ;  /* 0x00007580ff1477ac */ /* 0x000ea20008000800 */
[----:B------:R-:W-:Y:S02]  /*00b0*/  IMAD.MOV.U32 R13, RZ, RZ, -0x39e3c400 ;  /* 0xc61c3c00ff0d7424 */ /* 0x000fe400078e00ff */
[----:B------:R-:W-:Y:S01]  /*00c0*/  IMAD.MOV.U32 R14, RZ, RZ, -0x800000 ;  /* 0xff800000ff0e7424 */ /* 0x000fe200078e00ff */
[----:B------:R-:W-:Y:S02]  /*00d0*/  UISETP.GE.AND UP0, UPT, UR6, 0x2, UPT ;  /* 0x000000020600788c */ /* 0x000fe4000bf06270 */
[----:B------:R-:W3:Y:S01]  /*00e0*/  S2UR UR21, SR_CTAID.Z ;  /* 0x00000000001579c3 */ /* 0x000ee20000002700 */
[----:B------:R-:W4:Y:S01]  /*00f0*/  LDCU.64 UR14, c[0x0][0x358] ;  /* 0x00006b00ff0e77ac */ /* 0x000f220008000a00 */
[----:B0-----:R-:W-:-:S04]  /*0100*/  UIMAD UR4, UR9, UR10, URZ ;  /* 0x0000000a090472a4 */ /* 0x001fc8000f8e02ff */
[----:B------:R-:W-:-:S04]  /*0110*/  UIMAD UR4, UR4, UR10, URZ ;  /* 0x0000000a040472a4 */ /* 0x000fc8000f8e02ff */
[----:B--2---:R-:W-:Y:S01]  /*0120*/  UIMAD UR8, UR4, UR20, URZ ;  /* 0x00000014040872a4 */ /* 0x004fe2000f8e02ff */
[----:B-1-34-:R-:W-:Y:S11]  /*0130*/  BRA.U !UP0, `(.L_x_132) ;  /* 0x0000001d08dc7547 */ /* 0x01aff6000b800000 */
[----:B------:R-:W0:Y:S01]  /*0140*/  S2R R7, SR_CTAID.Z ;  /* 0x0000000000077919 */ /* 0x000e220000002700 */
[----:B------:R-:W1:Y:S01]  /*0150*/  LDCU.64 UR6, c[0x0][0x390] ;  /* 0x00007200ff0677ac */ /* 0x000e620008000a00 */
[----:B------:R-:W-:Y:S02]  /*0160*/  IMAD.U32 R3, RZ, RZ, UR19 ;  /* 0x00000013ff037e24 */ /* 0x000fe4000f8e00ff */
[----:B------:R-:W-:Y:S01]  /*0170*/  IMAD.MOV.U32 R14, RZ, RZ, -0x800000 ;  /* 0xff800000ff0e7424 */ /* 0x000fe200078e00ff */
[----:B------:R-:W-:Y:S01]  /*0180*/  UIMAD UR11, UR5, UR10, URZ ;  /* 0x0000000a050b72a4 */ /* 0x000fe2000f8e02ff */
[----:B------:R-:W-:Y:S01]  /*0190*/  IMAD R0, R3, UR20, R2 ;  /* 0x0000001403007c24 */ /* 0x000fe2000f8e0202 */
[----:B------:R-:W-:Y:S01]  /*01a0*/  UIMAD UR4, UR9, UR20, URZ ;  /* 0x00000014090472a4 */ /* 0x000fe2000f8e02ff */
[----:B------:R-:W-:Y:S01]  /*01b0*/  IMAD.MOV.U32 R13, RZ, RZ, -0x39e3c400 ;  /* 0xc61c3c00ff0d7424 */ /* 0x000fe200078e00ff */
[----:B------:R-:W-:Y:S02]  /*01c0*/  UIMAD UR9, UR10, UR10, URZ ;  /* 0x0000000a0a0972a4 */ /* 0x000fe4000f8e02ff */
[----:B------:R-:W-:Y:S01]  /*01d0*/  IMAD.U32 R5, RZ, RZ, UR11 ;  /* 0x0000000bff057e24 */ /* 0x000fe2000f8e00ff */
[----:B------:R-:W-:-:S02]  /*01e0*/  UIMAD UR4, UR4, UR20, URZ ;  /* 0x00000014040472a4 */ /* 0x000fc4000f8e02ff */
[----:B------:R-:W-:Y:S02]  /*01f0*/  UIMAD UR22, UR10, UR20, URZ ;  /* 0x000000140a1672a4 */ /* 0x000fe4000f8e02ff */
[----:B------:R-:W-:Y:S02]  /*0200*/  UIADD3 UR12, UPT, UPT, UR5, 0x1, URZ ;  /* 0x00000001050c7890 */ /* 0x000fe4000fffe0ff */
[----:B------:R-:W-:Y:S02]  /*0210*/  ULOP3.LUT UR23, UR20, 0x7, URZ, 0xc0, !UPT ;  /* 0x0000000714177892 */ /* 0x000fe4000f8ec0ff */
[----:B------:R-:W-:Y:S02]  /*0220*/  ULOP3.LUT UR24, UR20, 0x3, URZ, 0xc0, !UPT ;  /* 0x0000000314187892 */ /* 0x000fe4000f8ec0ff */
[----:B------:R-:W-:Y:S02]  /*0230*/  ULOP3.LUT UR25, UR20, 0x7ffffff8, URZ, 0xc0, !UPT ;  /* 0x7ffffff814197892 */ /* 0x000fe4000f8ec0ff */
[----:B------:R-:W-:-:S02]  /*0240*/  ULOP3.LUT UR26, UR20, 0x1, URZ, 0xc0, !UPT ;  /* 0x00000001141a7892 */ /* 0x000fc4000f8ec0ff */
[----:B-1----:R-:W-:Y:S02]  /*0250*/  UIMAD.WIDE UR6, UR8, 0x4, UR6 ;  /* 0x00000004080678a5 */ /* 0x002fe4000f8e0206 */
[----:B------:R-:W-:Y:S02]  /*0260*/  UIMAD UR9, UR8, UR9, URZ ;  /* 0x00000009080972a4 */ /* 0x000fe4000f8e02ff */
[----:B------:R-:W-:Y:S02]  /*0270*/  UIMAD UR10, UR4, UR20, URZ ;  /* 0x00000014040a72a4 */ /* 0x000fe4000f8e02ff */
[--C-:B0-----:R-:W-:Y:S01]  /*0280*/  IMAD R3, R7, UR20, R2.reuse ;  /* 0x0000001407037c24 */ /* 0x101fe2000f8e0202 */
[----:B------:R-:W-:Y:S01]  /*0290*/  UMOV UR11, UR5 ;  /* 0x00000005000b7c82 */ /* 0x000fe20008000000 */
[----:B------:R-:W-:Y:S02]  /*02a0*/  IMAD R2, R5, UR20, R2 ;  /* 0x0000001405027c24 */ /* 0x000fe4000f8e0202 */
[----:B------:R-:W-:-:S07]  /*02b0*/  IMAD R3, R3, UR20, RZ ;  /* 0x0000001403037c24 */ /* 0x000fce000f8e02ff */
.L_x_145:
[----:B0-----:R-:W0:Y:S01]  /*02c0*/  LDCU UR4, c[0x0][0x3a4] ;  /* 0x00007480ff0477ac */ /* 0x001e220008000800 */
[----:B------:R-:W-:Y:S02]  /*02d0*/  IMAD.U32 R5, RZ, RZ, UR12 ;  /* 0x0000000cff057e24 */ /* 0x000fe4000f8e00ff */
[----:B------:R-:W-:Y:S01]  /*02e0*/  IMAD.MOV.U32 R7, RZ, RZ, 0x4 ;  /* 0x00000004ff077424 */ /* 0x000fe200078e00ff */
[----:B------:R-:W1:Y:S01]  /*02f0*/  LDCU UR20, c[0x0][0x3ac] ;  /* 0x00007580ff1477ac */ /* 0x000e620008000800 */
[----:B------:R-:W-:Y:S01]  /*0300*/  IMAD.MOV.U32 R9, RZ, RZ, 0x4 ;  /* 0x00000004ff097424 */ /* 0x000fe200078e00ff */
[----:B0-----:R-:W-:Y:S01]  /*0310*/  UIMAD UR4, UR12, UR4, URZ ;  /* 0x000000040c0472a4 */ /* 0x001fe2000f8e02ff */
[----:B-1----:R-:W-:-:S05]  /*0320*/  IMAD R4, R5, UR20, R2 ;  /* 0x0000001405047c24 */ /* 0x002fca000f8e0202 */
[----:B------:R-:W-:Y:S02]  /*0330*/  IMAD.U32 R21, RZ, RZ, UR4 ;  /* 0x00000004ff157e24 */ /* 0x000fe4000f8e00ff */
[----:B------:R-:W-:-:S04]  /*0340*/  IMAD.WIDE R4, R4, R7, UR6 ;  /* 0x0000000604047e25 */ /* 0x000fc8000f8e0207 */
[----:B------:R-:W-:Y:S02]  /*0350*/  IMAD R6, R21, UR20, R0 ;  /* 0x0000001415067c24 */ /* 0x000fe4000f8e0200 */
[----:B--2---:R0:W2:Y:S02]  /*0360*/  LDG.E R4, desc[UR14][R4.64] ;  /* 0x0000000e04047981 */ /* 0x0040a4000c1e1900 */
[----:B------:R-:W-:-:S06]  /*0370*/  IMAD.WIDE R6, R6, R9, UR6 ;  /* 0x0000000606067e25 */ /* 0x000fcc000f8e0209 */
[----:B------:R-:W3:Y:S01]  /*0380*/  LDG.E R6, desc[UR14][R6.64] ;  /* 0x0000000e06067981 */ /* 0x000ee2000c1e1900 */
[----:B------:R-:W1:Y:S01]  /*0390*/  S2UR UR30, SR_CgaCtaId ;  /* 0x00000000001e79c3 */ /* 0x000e620000008800 */
[----:B------:R-:W4:Y:S07]  /*03a0*/  S2R R12, SR_TID.X ;  /* 0x00000000000c7919 */ /* 0x000f2e0000002100 */
[----:B------:R-:W5:Y:S01]  /*03b0*/  S2UR UR13, SR_CgaCtaId ;  /* 0x00000000000d79c3 */ /* 0x000f620000008800 */
[----:B------:R-:W-:Y:S01]  /*03c0*/  UMOV UR16, 0x400 ;  /* 0x0000040000107882 */ /* 0x000fe20000000000 */
[----:B------:R-:W-:Y:S01]  /*03d0*/  UMOV UR4, 0x400 ;  /* 0x0000040000047882 */ /* 0x000fe20000000000 */
[----:B------:R-:W-:-:S02]  /*03e0*/  UIADD3 UR18, UPT, UPT, UR16, 0x640, URZ ;  /* 0x0000064010127890 */ /* 0x000fc4000fffe0ff */
[----:B------:R-:W-:Y:S02]  /*03f0*/  UIADD3 UR4, UPT, UPT, UR4, 0x960, URZ ;  /* 0x0000096004047890 */ /* 0x000fe4000fffe0ff */
[----:B-1----:R-:W-:Y:S02]  /*0400*/  ULEA UR16, UR30, UR18, 0x18 ;  /* 0x000000121e107291 */ /* 0x002fe4000f8ec0ff */
[----:B-----5:R-:W-:-:S04]  /*0410*/  ULEA UR13, UR13, UR4, 0x18 ;  /* 0x000000040d0d7291 */ /* 0x020fc8000f8ec0ff */
[C---:B----4-:R-:W-:Y:S02]  /*0420*/  LEA R15, R12.reuse, UR16, 0x2 ;  /* 0x000000100c0f7c11 */ /* 0x050fe4000f8e10ff */
[----:B0-----:R-:W-:Y:S01]  /*0430*/  LEA R5, R12, UR13, 0x2 ;  /* 0x0000000d0c057c11 */ /* 0x001fe2000f8e10ff */
[----:B------:R-:W-:Y:S01]  /*0440*/  UISETP.GE.AND UP0, UPT, UR20, 0x1, UPT ;  /* 0x000000011400788c */ /* 0x000fe2000bf06270 */
[----:B------:R-:W-:Y:S01]  /*0450*/  UMOV UR16, UR11 ;  /* 0x0000000b00107c82 */ /* 0x000fe20008000000 */
[----:B------:R-:W-:Y:S01]  /*0460*/  UMOV UR11, UR12 ;  /* 0x0000000c000b7c82 */ /* 0x000fe20008000000 */
[----:B--2---:R0:W-:Y:S04]  /*0470*/  STS [R15], R4 ;  /* 0x000000040f007388 */ /* 0x0041e80000000800 */
[----:B---3--:R0:W-:Y:S01]  /*0480*/  STS [R5], R6 ;  /* 0x0000000605007388 */ /* 0x0081e20000000800 */
[----:B------:R-:W-:Y:S06]  /*0490*/  BAR.SYNC.DEFER_BLOCKING 0x0 ;  /* 0x0000000000007b1d */ /* 0x000fec0000010000 */
[----:B------:R-:W-:Y:S05]  /*04a0*/  BRA.U !UP0, `(.L_x_133) ;  /* 0x0000000908b87547 */ /* 0x000fea000b800000 */
[----:B0-----:R-:W0:Y:S01]  /*04b0*/  LDS R15, [R15] ;  /* 0x000000000f0f7984 */ /* 0x001e220000000800 */
[----:B------:R-:W-:Y:S01]  /*04c0*/  UISETP.GE.U32.AND UP1, UPT, UR20, 0x8, UPT ;  /* 0x000000081400788c */ /* 0x000fe2000bf26070 */
[----:B------:R-:W-:Y:S02]  /*04d0*/  IMAD.U32 R5, RZ, RZ, UR12 ;  /* 0x0000000cff057e24 */ /* 0x000fe4000f8e00ff */
[----:B------:R-:W-:Y:S02]  /*04e0*/  IMAD.MOV.U32 R4, RZ, RZ, RZ ;  /* 0x000000ffff047224 */ /* 0x000fe400078e00ff */
[----:B------:R-:W-:-:S04]  /*04f0*/  IMAD R18, R5, UR20, R12 ;  /* 0x0000001405127c24 */ /* 0x000fc8000f8e020c */
[----:B------:R-:W-:Y:S05]  /*0500*/  BRA.U !UP1, `(.L_x_134) ;  /* 0x0000000509207547 */ /* 0x000fea000b800000 */
[----:B------:R-:W1:Y:S01]  /*0510*/  LDCU.64 UR28, c[0x0][0x380] ;  /* 0x00007000ff1c77ac */ /* 0x000e620008000a00 */
[----:B------:R-:W-:-:S05]  /*0520*/  UMOV UR4, URZ ;  /* 0x000000ff00047c82 */ /* 0x000fca0008000000 */
.L_x_135:
[----:B------:R-:W-:Y:S01]  /*0530*/  VIADD R4, R3, UR4 ;  /* 0x0000000403047c36 */ /* 0x000fe20008000000 */
[----:B------:R-:W-:-:S04]  /*0540*/  USHF.R.S32.HI UR17, URZ, 0x1f, UR10 ;  /* 0x0000001fff117899 */ /* 0x000fc8000801140a */
[----:B------:R-:W-:-:S05]  /*0550*/  IADD3 R4, P0, PT, R4, UR10, RZ ;  /* 0x0000000a04047c10 */ /* 0x000fca000ff1e0ff */
[----:B------:R-:W-:Y:S01]  /*0560*/  IMAD.X R5, RZ, RZ, UR17, P0 ;  /* 0x00000011ff057e24 */ /* 0x000fe200080e06ff */
[----:B-1----:R-:W-:-:S04]  /*0570*/  LEA R16, P0, R4, UR28, 0x2 ;  /* 0x0000001c04107c11 */ /* 0x002fc8000f8010ff */
[----:B------:R-:W-:-:S05]  /*0580*/  LEA.HI.X R17, R4, UR29, R5, 0x2, P0 ;  /* 0x0000001d04117c11 */ /* 0x000fca00080f1405 */
[----:B------:R-:W2:Y:S04]  /*0590*/  LDG.E.CONSTANT R27, desc[UR14][R16.64] ;  /* 0x0000000e101b7981 */ /* 0x000ea8000c1e9900 */
[----:B------:R-:W3:Y:S04]  /*05a0*/  LDG.E.CONSTANT R26, desc[UR14][R16.64+0x4] ;  /* 0x0000040e101a7981 */ /* 0x000ee8000c1e9900 */
[----:B------:R-:W4:Y:S04]  /*05b0*/  LDG.E.CONSTANT R25, desc[UR14][R16.64+0x8] ;  /* 0x0000080e10197981 */ /* 0x000f28000c1e9900 */
[----:B------:R-:W5:Y:S04]  /*05c0*/  LDG.E.CONSTANT R24, desc[UR14][R16.64+0xc] ;  /* 0x00000c0e10187981 */ /* 0x000f68000c1e9900 */
[----:B------:R-:W5:Y:S04]  /*05d0*/  LDG.E.CONSTANT R22, desc[UR14][R16.64+0x10] ;  /* 0x0000100e10167981 */ /* 0x000f68000c1e9900 */
[----:B------:R-:W5:Y:S04]  /*05e0*/  LDG.E.CONSTANT R19, desc[UR14][R16.64+0x14] ;  /* 0x0000140e10137981 */ /* 0x000f68000c1e9900 */
[----:B------:R-:W5:Y:S04]  /*05f0*/  LDG.E.CONSTANT R20, desc[UR14][R16.64+0x18] ;  /* 0x0000180e10147981 */ /* 0x000f68000c1e9900 */
[----:B------:R1:W5:Y:S01]  /*0600*/  LDG.E.CONSTANT R23, desc[UR14][R16.64+0x1c] ;  /* 0x00001c0e10177981 */ /* 0x000362000c1e9900 */
[----:B------:R-:W-:-:S09]  /*0610*/  ULEA UR17, UR4, UR13, 0x2 ;  /* 0x0000000d04117291 */ /* 0x000fd2000f8e10ff */
[----:B------:R-:W0:Y:S01]  /*0620*/  LDS.128 R4, [UR17] ;  /* 0x00000011ff047984 */ /* 0x000e220008000c00 */
[----:B-1----:R-:W-:Y:S01]  /*0630*/  IMAD.U32 R17, RZ, RZ, UR4 ;  /* 0x00000004ff117e24 */ /* 0x002fe2000f8e00ff */
[----:B------:R-:W-:Y:S02]  /*0640*/  UIADD3 UR4, UPT, UPT, UR4, 0x8, URZ ;  /* 0x0000000804047890 */ /* 0x000fe4000fffe0ff */
[----:B------:R-:W1:Y:S02]  /*0650*/  LDS.128 R8, [UR17+0x10] ;  /* 0x00001011ff087984 */ /* 0x000e640008000c00 */
[----:B------:R-:W-:Y:S01]  /*0660*/  UISETP.NE.AND UP1, UPT, UR4, UR25, UPT ;  /* 0x000000190400728c */ /* 0x000fe2000bf25270 */
[C---:B0-----:R-:W-:Y:S01]  /*0670*/  FADD R4, R15.reuse, R4 ;  /* 0x000000040f047221 */ /* 0x041fe20000000000 */
[C---:B------:R-:W-:Y:S01]  /*0680*/  FADD R5, R15.reuse, R5 ;  /* 0x000000050f057221 */ /* 0x040fe20000000000 */
[C---:B------:R-:W-:Y:S01]  /*0690*/  FADD R6, R15.reuse, R6 ;  /* 0x000000060f067221 */ /* 0x040fe20000000000 */
[----:B------:R-:W-:Y:S01]  /*06a0*/  FADD R7, R15, R7 ;  /* 0x000000070f077221 */ /* 0x000fe20000000000 */
[----:B--2---:R-:W-:Y:S01]  /*06b0*/  FADD R27, R4, R27 ;  /* 0x0000001b041b7221 */ /* 0x004fe20000000000 */
[----:B------:R-:W-:-:S02]  /*06c0*/  IMAD R4, R18, UR20, R17 ;  /* 0x0000001412047c24 */ /* 0x000fc4000f8e0211 */
[----:B---3--:R-:W-:Y:S02]  /*06d0*/  FADD R5, R5, R26 ;  /* 0x0000001a05057221 */ /* 0x008fe40000000000 */
[----:B------:R-:W-:Y:S01]  /*06e0*/  FSETP.GT.AND P3, PT, R27, R14, PT ;  /* 0x0000000e1b00720b */ /* 0x000fe20003f64000 */
[----:B----4-:R-:W-:-:S03]  /*06f0*/  FADD R6, R6, R25 ;  /* 0x0000001906067221 */ /* 0x010fc60000000000 */
[----:B------:R-:W-:Y:S01]  /*0700*/  FSEL R14, R27, R14, P3 ;  /* 0x0000000e1b0e7208 */ /* 0x000fe20001800000 */
[----:B-----5:R-:W-:-:S03]  /*0710*/  FADD R24, R7, R24 ;  /* 0x0000001807187221 */ /* 0x020fc60000000000 */
[-C--:B------:R-:W-:Y:S01]  /*0720*/  FSETP.GT.AND P4, PT, R5, R14.reuse, PT ;  /* 0x0000000e0500720b */ /* 0x080fe20003f84000 */
[----:B-1----:R-:W-:Y:S01]  /*0730*/  FADD R7, R15, R8 ;  /* 0x000000080f077221 */ /* 0x002fe20000000000 */
[C---:B------:R-:W-:Y:S02]  /*0740*/  VIADD R8, R4.reuse, 0x2 ;  /* 0x0000000204087836 */ /* 0x040fe40000000000 */
[----:B------:R-:W-:Y:S01]  /*0750*/  FSEL R5, R5, R14, P4 ;  /* 0x0000000e05057208 */ /* 0x000fe20002000000 */
[----:B------:R-:W-:Y:S01]  /*0760*/  FADD R22, R7, R22 ;  /* 0x0000001607167221 */ /* 0x000fe20000000000 */
[----:B------:R-:W-:Y:S01]  /*0770*/  VIADD R7, R4, 0x1 ;  /* 0x0000000104077836 */ /* 0x000fe20000000000 */
[----:B------:R-:W-:Y:S02]  /*0780*/  @P3 I2FP.F32.S32 R13, R4 ;  /* 0x00000004000d3245 */ /* 0x000fe40000201400 */
[----:B------:R-:W-:-:S04]  /*0790*/  FSETP.GT.AND P0, PT, R6, R5, PT ;  /* 0x000000050600720b */ /* 0x000fc80003f04000 */
[----:B------:R-:W-:Y:S01]  /*07a0*/  FSEL R5, R6, R5, P0 ;  /* 0x0000000506057208 */ /* 0x000fe20000000000 */
[C---:B------:R-:W-:Y:S01]  /*07b0*/  FADD R6, R15.reuse, R9 ;  /* 0x000000090f067221 */ /* 0x040fe20000000000 */
[----:B------:R-:W-:Y:S01]  /*07c0*/  @P4 I2FP.F32.S32 R13, R7 ;  /* 0x00000007000d4245 */ /* 0x000fe20000201400 */
[----:B------:R-:W-:Y:S01]  /*07d0*/  FADD R7, R15, R10 ;  /* 0x0000000a0f077221 */ /* 0x000fe20000000000 */
[-C--:B------:R-:W-:Y:S01]  /*07e0*/  FSETP.GT.AND P1, PT, R24, R5.reuse, PT ;  /* 0x000000051800720b */ /* 0x080fe20003f24000 */
[----:B------:R-:W-:Y:S02]  /*07f0*/  FADD R6, R6, R19 ;  /* 0x0000001306067221 */ /* 0x000fe40000000000 */
[----:B------:R-:W-:Y:S01]  /*0800*/  FADD R20, R7, R20 ;  /* 0x0000001407147221 */ /* 0x000fe20000000000 */
[----:B------:R-:W-:Y:S01]  /*0810*/  FSEL R5, R24, R5, P1 ;  /* 0x0000000518057208 */ /* 0x000fe20000800000 */
[C---:B------:R-:W-:Y:S01]  /*0820*/  VIADD R7, R4.reuse, 0x3 ;  /* 0x0000000304077836 */ /* 0x040fe20000000000 */
[----:B------:R-:W-:Y:S01]  /*0830*/  @P0 I2FP.F32.S32 R13, R8 ;  /* 0x00000008000d0245 */ /* 0x000fe20000201400 */
[----:B------:R-:W-:Y:S01]  /*0840*/  VIADD R8, R4, 0x6 ;  /* 0x0000000604087836 */ /* 0x000fe20000000000 */
[----:B------:R-:W-:-:S04]  /*0850*/  FSETP.GT.AND P2, PT, R22, R5, PT ;  /* 0x000000051600720b */ /* 0x000fc80003f44000 */
[----:B------:R-:W-:Y:S02]  /*0860*/  FSEL R5, R22, R5, P2 ;  /* 0x0000000516057208 */ /* 0x000fe40001000000 */
[----:B------:R-:W-:Y:S01]  /*0870*/  @P1 I2FP.F32.S32 R13, R7 ;  /* 0x00000007000d1245 */ /* 0x000fe20000201400 */
[----:B------:R-:W-:Y:S01]  /*0880*/  VIADD R7, R4, 0x4 ;  /* 0x0000000404077836 */ /* 0x000fe20000000000 */
[----:B------:R-:W-:-:S04]  /*0890*/  FSETP.GT.AND P3, PT, R6, R5, PT ;  /* 0x000000050600720b */ /* 0x000fc80003f64000 */
[----:B------:R-:W-:Y:S01]  /*08a0*/  FSEL R5, R6, R5, P3 ;  /* 0x0000000506057208 */ /* 0x000fe20001800000 */
[----:B------:R-:W-:Y:S01]  /*08b0*/  FADD R6, R15, R11 ;  /* 0x0000000b0f067221 */ /* 0x000fe20000000000 */
[----:B------:R-:W-:Y:S01]  /*08c0*/  @P2 I2FP.F32.S32 R13, R7 ;  /* 0x00000007000d2245 */ /* 0x000fe20000201400 */
[----:B------:R-:W-:Y:S01]  /*08d0*/  VIADD R7, R4, 0x5 ;  /* 0x0000000504077836 */ /* 0x000fe20000000000 */
[-C--:B------:R-:W-:Y:S01]  /*08e0*/  FSETP.GT.AND P0, PT, R20, R5.reuse, PT ;  /* 0x000000051400720b */ /* 0x080fe20003f04000 */
[----:B------:R-:W-:Y:S01]  /*08f0*/  FADD R6, R6, R23 ;  /* 0x0000001706067221 */ /* 0x000fe20000000000 */
[----:B------:R-:W-:Y:S02]  /*0900*/  VIADD R4, R4, 0x7 ;  /* 0x0000000704047836 */ /* 0x000fe40000000000 */
[----:B------:R-:W-:Y:S02]  /*0910*/  FSEL R5, R20, R5, P0 ;  /* 0x0000000514057208 */ /* 0x000fe40000000000 */
[----:B------:R-:W-:-:S02]  /*0920*/  @P3 I2FP.F32.S32 R13, R7 ;  /* 0x00000007000d3245 */ /* 0x000fc40000201400 */
[----:B------:R-:W-:-:S04]  /*0930*/  FSETP.GT.AND P1, PT, R6, R5, PT ;  /* 0x000000050600720b */ /* 0x000fc80003f24000 */
[----:B------:R-:W-:Y:S02]  /*0940*/  FSEL R14, R6, R5, P1 ;  /* 0x00000005060e7208 */ /* 0x000fe40000800000 */
[----:B------:R-:W-:-:S07]  /*0950*/  @P0 I2FP.F32.S32 R13, R8 ;  /* 0x00000008000d0245 */ /* 0x000fce0000201400 */
[----:B------:R-:W-:Y:S01]  /*0960*/  @P1 I2FP.F32.S32 R13, R4 ;  /* 0x00000004000d1245 */ /* 0x000fe20000201400 */
[----:B------:R-:W-:Y:S06]  /*0970*/  BRA.U UP1, `(.L_x_135) ;  /* 0xfffffff901ec7547 */ /* 0x000fec000b83ffff */
[----:B------:R-:W-:-:S07]  /*0980*/  IMAD.U32 R4, RZ, RZ, UR25 ;  /* 0x00000019ff047e24 */ /* 0x000fce000f8e00ff */
.L_x_134:
[----:B------:R-:W-:-:S09]  /*0990*/  UISETP.NE.AND UP1, UPT, UR23, URZ, UPT ;  /* 0x000000ff1700728c */ /* 0x000fd2000bf25270 */
[----:B------:R-:W-:Y:S05]  /*09a0*/  BRA.U !UP1, `(.L_x_133) ;  /* 0x0000000509787547 */ /* 0x000fea000b800000 */
[----:B------:R-:W-:Y:S02]  /*09b0*/  UIADD3 UR4, UPT, UPT, UR23, -0x1, URZ ;  /* 0xffffffff17047890 */ /* 0x000fe4000fffe0ff */
[----:B------:R-:W-:Y:S02]  /*09c0*/  UISETP.NE.AND UP2, UPT, UR24, URZ, UPT ;  /* 0x000000ff1800728c */ /* 0x000fe4000bf45270 */
[----:B------:R-:W-:Y:S02]  /*09d0*/  UISETP.GE.U32.AND UP1, UPT, UR4, 0x3, UPT ;  /* 0x000000030400788c */ /* 0x000fe4000bf26070 */
[----:B------:R-:W-:-:S07]  /*09e0*/  USHF.R.S32.HI UR4, URZ, 0x1f, UR10 ;  /* 0x0000001fff047899 */ /* 0x000fce000801140a */
[----:B------:R-:W-:Y:S05]  /*09f0*/  BRA.U !UP1, `(.L_x_136) ;  /* 0x0000000109a87547 */ /* 0x000fea000b800000 */
[----:B------:R-:W1:Y:S01]  /*0a00*/  LDCU.64 UR28, c[0x0][0x380] ;  /* 0x00007000ff1c77ac */ /* 0x000e620008000a00 */
[----:B------:R-:W-:-:S05]  /*0a10*/  IMAD.IADD R5, R3, 0x1, R4 ;  /* 0x0000000103057824 */ /* 0x000fca00078e0204 */
[----:B------:R-:W-:Y:S02]  /*0a20*/  IADD3 R6, P0, PT, R5, UR10, RZ ;  /* 0x0000000a05067c10 */ /* 0x000fe4000ff1e0ff */
[----:B------:R-:W-:-:S03]  /*0a30*/  IADD3 R5, P1, P2, R3, UR10, R4 ;  /* 0x0000000a03057c10 */ /* 0x000fc6000fa3e004 */
[----:B------:R-:W-:Y:S01]  /*0a40*/  IMAD.X R7, RZ, RZ, UR4, P0 ;  /* 0x00000004ff077e24 */ /* 0x000fe200080e06ff */
[----:B-1----:R-:W-:-:S04]  /*0a50*/  LEA R16, P0, R6, UR28, 0x2 ;  /* 0x0000001c06107c11 */ /* 0x002fc8000f8010ff */
[----:B------:R-:W-:Y:S02]  /*0a60*/  LEA.HI.X R17, R6, UR29, R7, 0x2, P0 ;  /* 0x0000001d06117c11 */ /* 0x000fe400080f1407 */
[----:B------:R-:W-:Y:S02]  /*0a70*/  IADD3.X R6, PT, PT, RZ, UR4, RZ, P1, P2 ;  /* 0x00000004ff067c10 */ /* 0x000fe40008fe44ff */
[C---:B------:R-:W-:Y:S02]  /*0a80*/  LEA R10, P0, R5.reuse, UR28, 0x2 ;  /* 0x0000001c050a7c11 */ /* 0x040fe4000f8010ff */
[----:B------:R-:W2:Y:S02]  /*0a90*/  LDG.E.CONSTANT R17, desc[UR14][R16.64] ;  /* 0x0000000e10117981 */ /* 0x000ea4000c1e9900 */
[----:B------:R-:W-:-:S05]  /*0aa0*/  LEA.HI.X R11, R5, UR29, R6, 0x2, P0 ;  /* 0x0000001d050b7c11 */ /* 0x000fca00080f1406 */
[----:B------:R-:W3:Y:S04]  /*0ab0*/  LDG.E.CONSTANT R20, desc[UR14][R10.64+0x4] ;  /* 0x0000040e0a147981 */ /* 0x000ee8000c1e9900 */
[----:B------:R-:W4:Y:S04]  /*0ac0*/  LDG.E.CONSTANT R23, desc[UR14][R10.64+0x8] ;  /* 0x0000080e0a177981 */ /* 0x000f28000c1e9900 */
[----:B------:R-:W5:Y:S01]  /*0ad0*/  LDG.E.CONSTANT R22, desc[UR14][R10.64+0xc] ;  /* 0x00000c0e0a167981 */ /* 0x000f62000c1e9900 */
[----:B------:R-:W-:-:S05]  /*0ae0*/  LEA R5, R4, UR13, 0x2 ;  /* 0x0000000d04057c11 */ /* 0x000fca000f8e10ff */
[----:B------:R-:W0:Y:S04]  /*0af0*/  LDS.64 R6, [R5] ;  /* 0x0000000005067984 */ /* 0x000e280000000a00 */
[----:B------:R1:W0:Y:S02]  /*0b00*/  LDS.64 R8, [R5+0x8] ;  /* 0x0000080005087984 */ /* 0x0002240000000a00 */
[----:B-1----:R-:W-:Y:S02]  /*0b10*/  IMAD R5, R18, UR20, R4 ;  /* 0x0000001412057c24 */ /* 0x002fe4000f8e0204 */
[----:B------:R-:W-:Y:S02]  /*0b20*/  VIADD R4, R4, 0x4 ;  /* 0x0000000404047836 */ /* 0x000fe40000000000 */
[C---:B0-----:R-:W-:Y:S01]  /*0b30*/  FADD R6, R15.reuse, R6 ;  /* 0x000000060f067221 */ /* 0x041fe20000000000 */
[C---:B------:R-:W-:Y:S01]  /*0b40*/  FADD R7, R15.reuse, R7 ;  /* 0x000000070f077221 */ /* 0x040fe20000000000 */
[C---:B------:R-:W-:Y:S01]  /*0b50*/  FADD R8, R15.reuse, R8 ;  /* 0x000000080f087221 */ /* 0x040fe20000000000 */
[----:B------:R-:W-:Y:S01]  /*0b60*/  FADD R9, R15, R9 ;  /* 0x000000090f097221 */ /* 0x000fe20000000000 */
[----:B--2---:R-:W-:Y:S01]  /*0b70*/  FADD R19, R6, R17 ;  /* 0x0000001106137221 */ /* 0x004fe20000000000 */
[----:B------:R-:W-:-:S04]  /*0b80*/  VIADD R6, R5, 0x1 ;  /* 0x0000000105067836 */ /* 0x000fc80000000000 */
[----:B------:R-:W-:Y:S01]  /*0b90*/  FSETP.GT.AND P0, PT, R19, R14, PT ;  /* 0x0000000e1300720b */ /* 0x000fe20003f04000 */
[----:B---3--:R-:W-:-:S03]  /*0ba0*/  FADD R7, R7, R20 ;  /* 0x0000001407077221 */ /* 0x008fc60000000000 */
[----:B------:R-:W-:Y:S01]  /*0bb0*/  FSEL R14, R19, R14, P0 ;  /* 0x0000000e130e7208 */ /* 0x000fe20000000000 */
[----:B----4-:R-:W-:-:S03]  /*0bc0*/  FADD R8, R8, R23 ;  /* 0x0000001708087221 */ /* 0x010fc60000000000 */
[----:B------:R-:W-:Y:S01]  /*0bd0*/  FSETP.GT.AND P1, PT, R7, R14, PT ;  /* 0x0000000e0700720b */ /* 0x000fe20003f24000 */
[----:B-----5:R-:W-:-:S03]  /*0be0*/  FADD R22, R9, R22 ;  /* 0x0000001609167221 */ /* 0x020fc60000000000 */
[----:B------:R-:W-:Y:S02]  /*0bf0*/  FSEL R7, R7, R14, P1 ;  /* 0x0000000e07077208 */ /* 0x000fe40000800000 */
[----:B------:R-:W-:Y:S02]  /*0c00*/  @P0 I2FP.F32.S32 R13, R5 ;  /* 0x00000005000d0245 */ /* 0x000fe40000201400 */
[----:B------:R-:W-:-:S04]  /*0c10*/  FSETP.GT.AND P2, PT, R8, R7, PT ;  /* 0x000000070800720b */ /* 0x000fc80003f44000 */
[----:B------:R-:W-:Y:S01]  /*0c20*/  FSEL R7, R8, R7, P2 ;  /* 0x0000000708077208 */ /* 0x000fe20001000000 */
[C---:B------:R-:W-:Y:S01]  /*0c30*/  VIADD R8, R5.reuse, 0x2 ;  /* 0x0000000205087836 */ /* 0x040fe20000000000 */
[----:B------:R-:W-:Y:S01]  /*0c40*/  @P1 I2FP.F32.S32 R13, R6 ;  /* 0x00000006000d1245 */ /* 0x000fe20000201400 */
[----:B------:R-:W-:Y:S01]  /*0c50*/  VIADD R5, R5, 0x3 ;  /* 0x0000000305057836 */ /* 0x000fe20000000000 */
[----:B------:R-:W-:-:S04]  /*0c60*/  FSETP.GT.AND P3, PT, R22, R7, PT ;  /* 0x000000071600720b */ /* 0x000fc80003f64000 */
[----:B------:R-:W-:Y:S02]  /*0c70*/  FSEL R14, R22, R7, P3 ;  /* 0x00000007160e7208 */ /* 0x000fe40001800000 */
[----:B------:R-:W-:-:S07]  /*0c80*/  @P2 I2FP.F32.S32 R13, R8 ;  /* 0x00000008000d2245 */ /* 0x000fce0000201400 */
[----:B------:R-:W-:-:S07]  /*0c90*/  @P3 I2FP.F32.S32 R13, R5 ;  /* 0x00000005000d3245 */ /* 0x000fce0000201400 */
.L_x_136:
[----:B------:R-:W-:Y:S05]  /*0ca0*/  BRA.U !UP2, `(.L_x_133) ;  /* 0x000000010ab87547 */ /* 0x000fea000b800000 */
[----:B------:R-:W-:Y:S02]  /*0cb0*/  UISETP.NE.AND UP1, UPT, UR24, 0x1, UPT ;  /* 0x000000011800788c */ /* 0x000fe4000bf25270 */
[----:B------:R-:W-:-:S07]  /*0cc0*/  UISETP.NE.AND UP2, UPT, UR26, URZ, UPT ;  /* 0x000000ff1a00728c */ /* 0x000fce000bf45270 */
[----:B------:R-:W-:Y:S05]  /*0cd0*/  BRA.U !UP1, `(.L_x_137) ;  /* 0x00000001096c7547 */ /* 0x000fea000b800000 */
[----:B------:R-:W1:Y:S01]  /*0ce0*/  LDCU.64 UR28, c[0x0][0x380] ;  /* 0x00007000ff1c77ac */ /* 0x000e620008000a00 */
[C-C-:B------:R-:W-:Y:S01]  /*0cf0*/  IMAD.IADD R5, R3.reuse, 0x1, R4.reuse ;  /* 0x0000000103057824 */ /* 0x140fe200078e0204 */
[----:B------:R-:W-:-:S04]  /*0d00*/  IADD3 R9, P1, P2, R3, UR10, R4 ;  /* 0x0000000a03097c10 */ /* 0x000fc8000fa3e004 */
[----:B------:R-:W-:Y:S02]  /*0d10*/  IADD3 R5, P0, PT, R5, UR10, RZ ;  /* 0x0000000a05057c10 */ /* 0x000fe4000ff1e0ff */
[----:B------:R-:W-:-:S03]  /*0d20*/  IADD3.X R10, PT, PT, RZ, UR4, RZ, P1, P2 ;  /* 0x00000004ff0a7c10 */ /* 0x000fc60008fe44ff */
[----:B------:R-:W-:Y:S01]  /*0d30*/  IMAD.X R8, RZ, RZ, UR4, P0 ;  /* 0x00000004ff087e24 */ /* 0x000fe200080e06ff */
[----:B-1----:R-:W-:-:S04]  /*0d40*/  LEA R6, P0, R5, UR28, 0x2 ;  /* 0x0000001c05067c11 */ /* 0x002fc8000f8010ff */
[----:B------:R-:W-:Y:S02]  /*0d50*/  LEA.HI.X R7, R5, UR29, R8, 0x2, P0 ;  /* 0x0000001d05077c11 */ /* 0x000fe400080f1408 */
[----:B------:R-:W-:-:S03]  /*0d60*/  LEA R8, P0, R9, UR28, 0x2 ;  /* 0x0000001c09087c11 */ /* 0x000fc6000f8010ff */
[----:B------:R-:W2:Y:S01]  /*0d70*/  LDG.E.CONSTANT R6, desc[UR14][R6.64] ;  /* 0x0000000e06067981 */ /* 0x000ea2000c1e9900 */
[----:B------:R-:W-:-:S05]  /*0d80*/  LEA.HI.X R9, R9, UR29, R10, 0x2, P0 ;  /* 0x0000001d09097c11 */ /* 0x000fca00080f140a */
[----:B------:R-:W3:Y:S01]  /*0d90*/  LDG.E.CONSTANT R8, desc[UR14][R8.64+0x4] ;  /* 0x0000040e08087981 */ /* 0x000ee2000c1e9900 */
[----:B------:R-:W-:-:S06]  /*0da0*/  LEA R10, R4, UR13, 0x2 ;  /* 0x0000000d040a7c11 */ /* 0x000fcc000f8e10ff */
[----:B------:R-:W0:Y:S02]  /*0db0*/  LDS.64 R10, [R10] ;  /* 0x000000000a0a7984 */ /* 0x000e240000000a00 */
[C---:B0-----:R-:W-:Y:S01]  /*0dc0*/  FADD R5, R15.reuse, R10 ;  /* 0x0000000a0f057221 */ /* 0x041fe20000000000 */
[----:B------:R-:W-:-:S03]  /*0dd0*/  FADD R11, R15, R11 ;  /* 0x0000000b0f0b7221 */ /* 0x000fc60000000000 */
[----:B--2---:R-:W-:-:S05]  /*0de0*/  FADD R5, R5, R6 ;  /* 0x0000000605057221 */ /* 0x004fca0000000000 */
[----:B------:R-:W-:Y:S01]  /*0df0*/  FSETP.GT.AND P0, PT, R5, R14, PT ;  /* 0x0000000e0500720b */ /* 0x000fe20003f04000 */
[----:B---3--:R-:W-:-:S03]  /*0e00*/  FADD R11, R11, R8 ;  /* 0x000000080b0b7221 */ /* 0x008fc60000000000 */
[----:B------:R-:W-:Y:S01]  /*0e10*/  FSEL R14, R5, R14, P0 ;  /* 0x0000000e050e7208 */ /* 0x000fe20000000000 */
[----:B------:R-:W-:Y:S02]  /*0e20*/  IMAD R5, R18, UR20, R4 ;  /* 0x0000001412057c24 */ /* 0x000fe4000f8e0204 */
[----:B------:R-:W-:Y:S01]  /*0e30*/  VIADD R4, R4, 0x2 ;  /* 0x0000000204047836 */ /* 0x000fe20000000000 */
[----:B------:R-:W-:Y:S01]  /*0e40*/  FSETP.GT.AND P1, PT, R11, R14, PT ;  /* 0x0000000e0b00720b */ /* 0x000fe20003f24000 */
[----:B------:R-:W-:-:S03]  /*0e50*/  VIADD R6, R5, 0x1 ;  /* 0x0000000105067836 */ /* 0x000fc60000000000 */
[----:B------:R-:W-:Y:S02]  /*0e60*/  FSEL R14, R11, R14, P1 ;  /* 0x0000000e0b0e7208 */ /* 0x000fe40000800000 */
[----:B------:R-:W-:-:S07]  /*0e70*/  @P0 I2FP.F32.S32 R13, R5 ;  /* 0x00000005000d0245 */ /* 0x000fce0000201400 */
[----:B------:R-:W-:-:S07]  /*0e80*/  @P1 I2FP.F32.S32 R13, R6 ;  /* 0x00000006000d1245 */ /* 0x000fce0000201400 */
.L_x_137:
[----:B------:R-:W-:Y:S05]  /*0e90*/  BRA.U !UP2, `(.L_x_133) ;  /* 0x000000010a3c7547 */ /* 0x000fea000b800000 */
[----:B------:R-:W1:Y:S01]  /*0ea0*/  LDCU.64 UR28, c[0x0][0x380] ;  /* 0x00007000ff1c77ac */ /* 0x000e620008000a00 */
[----:B------:R-:W-:-:S05]  /*0eb0*/  IMAD.IADD R5, R3, 0x1, R4 ;  /* 0x0000000103057824 */ /* 0x000fca00078e0204 */
[----:B------:R-:W-:-:S05]  /*0ec0*/  IADD3 R5, P0, PT, R5, UR10, RZ ;  /* 0x0000000a05057c10 */ /* 0x000fca000ff1e0ff */
[----:B------:R-:W-:Y:S01]  /*0ed0*/  IMAD.X R8, RZ, RZ, UR4, P0 ;  /* 0x00000004ff087e24 */ /* 0x000fe200080e06ff */
[----:B-1----:R-:W-:-:S04]  /*0ee0*/  LEA R6, P0, R5, UR28, 0x2 ;  /* 0x0000001c05067c11 */ /* 0x002fc8000f8010ff */
[----:B------:R-:W-:-:S06]  /*0ef0*/  LEA.HI.X R7, R5, UR29, R8, 0x2, P0 ;  /* 0x0000001d05077c11 */ /* 0x000fcc00080f1408 */
[----:B------:R-:W2:Y:S01]  /*0f00*/  LDG.E.CONSTANT R7, desc[UR14][R6.64] ;  /* 0x0000000e06077981 */ /* 0x000ea2000c1e9900 */
[----:B------:R-:W-:Y:S01]  /*0f10*/  LEA R5, R4, UR13, 0x2 ;  /* 0x0000000d04057c11 */ /* 0x000fe2000f8e10ff */
[----:B------:R-:W-:-:S04]  /*0f20*/  IMAD R4, R18, UR20, R4 ;  /* 0x0000001412047c24 */ /* 0x000fc8000f8e0204 */
[----:B------:R-:W0:Y:S02]  /*0f30*/  LDS R8, [R5] ;  /* 0x0000000005087984 */ /* 0x000e240000000800 */
[----:B0-----:R-:W-:-:S04]  /*0f40*/  FADD R8, R15, R8 ;  /* 0x000000080f087221 */ /* 0x001fc80000000000 */
[----:B--2---:R-:W-:-:S05]  /*0f50*/  FADD R9, R8, R7 ;  /* 0x0000000708097221 */ /* 0x004fca0000000000 */
[----:B------:R-:W-:-:S04]  /*0f60*/  FSETP.GT.AND P0, PT, R9, R14, PT ;  /* 0x0000000e0900720b */ /* 0x000fc80003f04000 */
[----:B------:R-:W-:-:S09]  /*0f70*/  FSEL R14, R9, R14, P0 ;  /* 0x0000000e090e7208 */ /* 0x000fd20000000000 */
[----:B------:R-:W-:-:S07]  /*0f80*/  @P0 I2FP.F32.S32 R13, R4 ;  /* 0x00000004000d0245 */ /* 0x000fce0000201400 */
.L_x_133:
[----:B------:R-:W-:Y:S01]  /*0f90*/  BAR.SYNC.DEFER_BLOCKING 0x0 ;  /* 0x0000000000007b1d */ /* 0x000fe20000010000 */
[----:B------:R-:W-:-:S04]  /*0fa0*/  UIADD3 UR4, UPT, UPT, UR16, 0x2, URZ ;  /* 0x0000000210047890 */ /* 0x000fc8000fffe0ff */
[----:B------:R-:W-:-:S09]  /*0fb0*/  UISETP.GE.AND UP1, UPT, UR4, UR19, UPT ;  /* 0x000000130400728c */ /* 0x000fd2000bf26270 */
[----:B------:R-:W-:Y:S05]  /*0fc0*/  BRA.U UP1, `(.L_x_138) ;  /* 0x00000011012c7547 */ /* 0x000fea000b800000 */
[----:B------:R-:W1:Y:S01]  /*0fd0*/  LDCU UR13, c[0x0][0x3a4] ;  /* 0x00007480ff0d77ac */ /* 0x000e620008000800 */
[----:B------:R-:W-:Y:S01]  /*0fe0*/  IMAD R21, R21, UR20, R12 ;  /* 0x0000001415157c24 */ /* 0x000fe2000f8e020c */
[----:B------:R-:W-:Y:S02]  /*0ff0*/  ULOP3.LUT UR27, URZ, UR16, URZ, 0x33, !UPT ;  /* 0x00000010ff1b7292 */ /* 0x000fe4000f8e33ff */
[----:B-1----:R-:W-:-:S04]  /*1000*/  UIMAD UR13, UR5, UR13, URZ ;  /* 0x0000000d050d72a4 */ /* 0x002fc8000f8e02ff */
[----:B------:R-:W-:-:S03]  /*1010*/  UIADD3 UR13, UPT, UPT, UR13, UR12, URZ ;  /* 0x0000000c0d0d7290 */ /* 0x000fc6000fffe0ff */
[----:B------:R-:W-:-:S09]  /*1020*/  UMOV UR12, UR4 ;  /* 0x00000004000c7c82 */ /* 0x000fd20008000000 */
.L_x_144:
[----:B------:R-:W1:Y:S01]  /*1030*/  LDCU UR17, c[0x0][0x3a4] ;  /* 0x00007480ff1177ac */ /* 0x000e620008000800 */
[----:B------:R-:W-:Y:S01]  /*1040*/  IMAD.U32 R8, RZ, RZ, UR9 ;  /* 0x00000009ff087e24 */ /* 0x000fe2000f8e00ff */
[----:B--2---:R-:W2:Y:S01]  /*1050*/  LDCU UR20, c[0x0][0x3ac] ;  /* 0x00007580ff1477ac */ /* 0x004ea20008000800 */
[----:B------:R-:W3:Y:S01]  /*1060*/  LDCU.64 UR28, c[0x0][0x398] ;  /* 0x00007300ff1c77ac */ /* 0x000ee20008000a00 */
[----:B-1----:R-:W-:-:S06]  /*1070*/  UIMAD UR4, UR13, UR17, UR12 ;  /* 0x000000110d0472a4 */ /* 0x002fcc000f8e020c */
[----:B0-----:R-:W-:-:S04]  /*1080*/  IMAD.U32 R5, RZ, RZ, UR4 ;  /* 0x00000004ff057e24 */ /* 0x001fc8000f8e00ff */
[----:B------:R-:W-:-:S05]  /*1090*/  IMAD R4, R5, UR22, R0 ;  /* 0x0000001605047c24 */ /* 0x000fca000f8e0200 */
[----:B------:R-:W-:Y:S02]  /*10a0*/  SHF.R.S32.HI R5, RZ, 0x1f, R4 ;  /* 0x0000001fff057819 */ /* 0x000fe40000011404 */
[----:B------:R-:W-:Y:S01]  /*10b0*/  IADD3 R7, P0, PT, R4, UR9, RZ ;  /* 0x0000000904077c10 */ /* 0x000fe2000ff1e0ff */
[----:B------:R-:W-:-:S03]  /*10c0*/  IMAD.U32 R4, RZ, RZ, UR12 ;  /* 0x0000000cff047e24 */ /* 0x000fc6000f8e00ff */
[----:B------:R-:W-:Y:S01]  /*10d0*/  LEA.HI.X.SX32 R8, R8, R5, 0x1, P0 ;  /* 0x0000000508087211 */ /* 0x000fe200000f0eff */
[----:B------:R-:W-:Y:S01]  /*10e0*/  IMAD.MOV.U32 R5, RZ, RZ, 0x4 ;  /* 0x00000004ff057424 */ /* 0x000fe200078e00ff */
[----:B---3--:R-:W-:Y:S01]  /*10f0*/  LEA R6, P0, R7, UR28, 0x2 ;  /* 0x0000001c07067c11 */ /* 0x008fe2000f8010ff */
[----:B--2---:R-:W-:-:S03]  /*1100*/  IMAD R4, R4, UR20, R21 ;  /* 0x0000001404047c24 */ /* 0x004fc6000f8e0215 */
[----:B------:R-:W-:Y:S01]  /*1110*/  LEA.HI.X R7, R7, UR29, R8, 0x2, P0 ;  /* 0x0000001d07077c11 */ /* 0x000fe200080f1408 */
[----:B------:R-:W-:-:S04]  /*1120*/  IMAD.WIDE R4, R4, R5, UR6 ;  /* 0x0000000604047e25 */ /* 0x000fc8000f8e0205 */
[----:B------:R-:W2:Y:S04]  /*1130*/  LDG.E.CONSTANT R6, desc[UR14][R6.64] ;  /* 0x0000000e06067981 */ /* 0x000ea8000c1e9900 */
[----:B------:R-:W3:Y:S01]  /*1140*/  LDG.E R4, desc[UR14][R4.64] ;  /* 0x0000000e04047981 */ /* 0x000ee2000c1e1900 */
[----:B------:R-:W0:Y:S01]  /*1150*/  S2UR UR16, SR_CgaCtaId ;  /* 0x00000000001079c3 */ /* 0x000e220000008800 */
[----:B------:R-:W-:Y:S02]  /*1160*/  UMOV UR4, 0x400 ;  /* 0x0000040000047882 */ /* 0x000fe40000000000 */
[----:B------:R-:W-:-:S04]  /*1170*/  UIADD3 UR4, UPT, UPT, UR4, 0x960, URZ ;  /* 0x0000096004047890 */ /* 0x000fc8000fffe0ff */
[----:B0-----:R-:W-:Y:S02]  /*1180*/  ULEA UR16, UR16, UR4, 0x18 ;  /* 0x0000000410107291 */ /* 0x001fe4000f8ec0ff */
[----:B------:R-:W-:-:S04]  /*1190*/  ULEA UR4, UR30, UR18, 0x18 ;  /* 0x000000121e047291 */ /* 0x000fc8000f8ec0ff */
[C---:B------:R-:W-:Y:S02]  /*11a0*/  LEA R9, R12.reuse, UR16, 0x2 ;  /* 0x000000100c097c11 */ /* 0x040fe4000f8e10ff */
[----:B------:R-:W-:-:S03]  /*11b0*/  LEA R11, R12, UR4, 0x2 ;  /* 0x000000040c0b7c11 */ /* 0x000fc6000f8e10ff */
[----:B---3--:R0:W-:Y:S04]  /*11c0*/  STS [R9], R4 ;  /* 0x0000000409007388 */ /* 0x0081e80000000800 */
[----:B--2---:R0:W-:Y:S01]  /*11d0*/  STS [R11], R6 ;  /* 0x000000060b007388 */ /* 0x0041e20000000800 */
[----:B------:R-:W-:Y:S06]  /*11e0*/  BAR.SYNC.DEFER_BLOCKING 0x0 ;  /* 0x0000000000007b1d */ /* 0x000fec0000010000 */
[----:B------:R-:W-:Y:S05]  /*11f0*/  BRA.U !UP0, `(.L_x_139) ;  /* 0x0000000d08907547 */ /* 0x000fea000b800000 */
[----:B------:R1:W2:Y:S01]  /*1200*/  LDS R22, [R11] ;  /* 0x000000000b167984 */ /* 0x0002a20000000800 */
[----:B------:R-:W-:Y:S01]  /*1210*/  UISETP.GE.U32.AND UP1, UPT, UR20, 0x8, UPT ;  /* 0x000000081400788c */ /* 0x000fe2000bf26070 */
[----:B0-----:R-:W-:Y:S01]  /*1220*/  IMAD.MOV.U32 R6, RZ, RZ, RZ ;  /* 0x000000ffff067224 */ /* 0x001fe200078e00ff */
[----:B------:R-:W-:-:S06]  /*1230*/  UIMAD UR4, UR27, UR17, -UR12 ;  /* 0x000000111b0472a4 */ /* 0x000fcc000f8e0a0c */
[----:B------:R-:W-:-:S04]  /*1240*/  IMAD.U32 R15, RZ, RZ, UR4 ;  /* 0x00000004ff0f7e24 */ /* 0x000fc8000f8e00ff */
[----:B------:R-:W-:Y:S01]  /*1250*/  IMAD R15, R15, UR20, -R12 ;  /* 0x000000140f0f7c24 */ /* 0x000fe2000f8e0a0c */
[----:B-1----:R-:W-:Y:S06]  /*1260*/  BRA.U !UP1, `(.L_x_140) ;  /* 0x0000000509b47547 */ /* 0x002fec000b800000 */
[----:B------:R-:W0:Y:S01]  /*1270*/  LDCU.64 UR28, c[0x0][0x388] ;  /* 0x00007100ff1c77ac */ /* 0x000e220008000a00 */
[----:B------:R-:W-:-:S05]  /*1280*/  UMOV UR4, URZ ;  /* 0x000000ff00047c82 */ /* 0x000fca0008000000 */
.L_x_141:
[----:B------:R-:W-:Y:S01]  /*1290*/  VIADD R11, R3, UR4 ;  /* 0x00000004030b7c36 */ /* 0x000fe20008000000 */
[----:B------:R-:W-:-:S03]  /*12a0*/  USHF.R.S32.HI UR17, URZ, 0x1f, UR10 ;  /* 0x0000001fff117899 */ /* 0x000fc6000801140a */
[C---:B------:R-:W-:Y:S01]  /*12b0*/  VIADD R6, R11.reuse, 0x1 ;  /* 0x000000010b067836 */ /* 0x040fe20000000000 */
[----:B------:R-:W-:-:S04]  /*12c0*/  IADD3 R5, P0, PT, R11, UR10, RZ ;  /* 0x0000000a0b057c10 */ /* 0x000fc8000ff1e0ff */
[----:B------:R-:W-:Y:S02]  /*12d0*/  LEA.HI.X.SX32 R8, R11, UR17, 0x1, P0 ;  /* 0x000000110b087c11 */ /* 0x000fe400080f0eff */
[----:B0-----:R-:W-:-:S04]  /*12e0*/  LEA R4, P0, R5, UR28, 0x2 ;  /* 0x0000001c05047c11 */ /* 0x001fc8000f8010ff */
[----:B------:R-:W-:Y:S01]  /*12f0*/  LEA.HI.X R5, R5, UR29, R8, 0x2, P0 ;  /* 0x0000001d05057c11 */ /* 0x000fe200080f1408 */
[----:B------:R-:W-:Y:S01]  /*1300*/  VIADD R7, R11, 0x2 ;  /* 0x000000020b077836 */ /* 0x000fe20000000000 */
[----:B------:R-:W-:-:S03]  /*1310*/  IADD3 R9, P0, PT, R6, UR10, RZ ;  /* 0x0000000a06097c10 */ /* 0x000fc6000ff1e0ff */
[----:B------:R0:W3:Y:S01]  /*1320*/  LDG.E.CONSTANT R10, desc[UR14][R4.64] ;  /* 0x0000000e040a7981 */ /* 0x0000e2000c1e9900 */
[----:B------:R-:W-:Y:S01]  /*1330*/  LEA.HI.X.SX32 R6, R6, UR17, 0x1, P0 ;  /* 0x0000001106067c11 */ /* 0x000fe200080f0eff */
[----:B------:R-:W-:Y:S01]  /*1340*/  VIADD R16, R11, 0x3 ;  /* 0x000000030b107836 */ /* 0x000fe20000000000 */
[----:B------:R-:W-:Y:S02]  /*1350*/  LEA R8, P0, R9, UR28, 0x2 ;  /* 0x0000001c09087c11 */ /* 0x000fe4000f8010ff */
[----:B------:R-:W-:Y:S02]  /*1360*/  IADD3 R18, P1, PT, R7, UR10, RZ ;  /* 0x0000000a07127c10 */ /* 0x000fe4000ff3e0ff */
[----:B------:R-:W-:Y:S02]  /*1370*/  LEA.HI.X R9, R9, UR29, R6, 0x2, P0 ;  /* 0x0000001d09097c11 */ /* 0x000fe400080f1406 */
[----:B------:R-:W-:Y:S02]  /*1380*/  LEA.HI.X.SX32 R7, R7, UR17, 0x1, P1 ;  /* 0x0000001107077c11 */ /* 0x000fe400088f0eff */
[----:B------:R-:W-:Y:S01]  /*1390*/  LEA R6, P0, R18, UR28, 0x2 ;  /* 0x0000001c12067c11 */ /* 0x000fe2000f8010ff */
[----:B------:R1:W4:Y:S01]  /*13a0*/  LDG.E.CONSTANT R20, desc[UR14][R8.64] ;  /* 0x0000000e08147981 */ /* 0x000322000c1e9900 */
[----:B------:R-:W-:-:S02]  /*13b0*/  IADD3 R17, P1, PT, R16, UR10, RZ ;  /* 0x0000000a10117c10 */ /* 0x000fc4000ff3e0ff */
[----:B------:R-:W-:Y:S02]  /*13c0*/  LEA.HI.X R7, R18, UR29, R7, 0x2, P0 ;  /* 0x0000001d12077c11 */ /* 0x000fe400080f1407 */
[----:B0-----:R-:W-:Y:S02]  /*13d0*/  LEA.HI.X.SX32 R4, R16, UR17, 0x1, P1 ;  /* 0x0000001110047c11 */ /* 0x001fe400088f0eff */
[C---:B------:R-:W-:Y:S01]  /*13e0*/  LEA R16, P0, R17.reuse, UR28, 0x2 ;  /* 0x0000001c11107c11 */ /* 0x040fe2000f8010ff */
[----:B------:R0:W5:Y:S03]  /*13f0*/  LDG.E.CONSTANT R23, desc[UR14][R6.64] ;  /* 0x0000000e06177981 */ /* 0x000166000c1e9900 */
[----:B------:R-:W-:Y:S01]  /*1400*/  LEA.HI.X R17, R17, UR29, R4, 0x2, P0 ;  /* 0x0000001d11117c11 */ /* 0x000fe200080f1404 */
[C---:B------:R-:W-:Y:S02]  /*1410*/  VIADD R4, R11.reuse, 0x4 ;  /* 0x000000040b047836 */ /* 0x040fe40000000000 */
[----:B------:R-:W-:-:S02]  /*1420*/  VIADD R18, R11, 0x5 ;  /* 0x000000050b127836 */ /* 0x000fc40000000000 */
[----:B------:R2:W5:Y:S01]  /*1430*/  LDG.E.CONSTANT R24, desc[UR14][R16.64] ;  /* 0x0000000e10187981 */ /* 0x000562000c1e9900 */
[----:B------:R-:W-:-:S04]  /*1440*/  IADD3 R5, P0, PT, R4, UR10, RZ ;  /* 0x0000000a04057c10 */ /* 0x000fc8000ff1e0ff */
[----:B------:R-:W-:Y:S02]  /*1450*/  LEA.HI.X.SX32 R26, R4, UR17, 0x1, P0 ;  /* 0x00000011041a7c11 */ /* 0x000fe400080f0eff */
[C---:B------:R-:W-:Y:S02]  /*1460*/  LEA R4, P0, R5.reuse, UR28, 0x2 ;  /* 0x0000001c05047c11 */ /* 0x040fe4000f8010ff */
[C---:B-1----:R-:W-:Y:S02]  /*1470*/  IADD3 R9, P1, PT, R18.reuse, UR10, RZ ;  /* 0x0000000a12097c10 */ /* 0x042fe4000ff3e0ff */
[----:B------:R-:W-:Y:S01]  /*1480*/  LEA.HI.X R5, R5, UR29, R26, 0x2, P0 ;  /* 0x0000001d05057c11 */ /* 0x000fe200080f141a */
[----:B------:R-:W-:Y:S01]  /*1490*/  VIADD R19, R11, 0x6 ;  /* 0x000000060b137836 */ /* 0x000fe20000000000 */
[----:B------:R-:W-:Y:S02]  /*14a0*/  LEA.HI.X.SX32 R18, R18, UR17, 0x1, P1 ;  /* 0x0000001112127c11 */ /* 0x000fe400088f0eff */
[----:B------:R-:W-:Y:S01]  /*14b0*/  LEA R8, P0, R9, UR28, 0x2 ;  /* 0x0000001c09087c11 */ /* 0x000fe2000f8010ff */
[----:B------:R1:W5:Y:S01]  /*14c0*/  LDG.E.CONSTANT R25, desc[UR14][R4.64] ;  /* 0x0000000e04197981 */ /* 0x000362000c1e9900 */
[----:B0-----:R-:W-:-:S02]  /*14d0*/  IADD3 R7, P1, PT, R19, UR10, RZ ;  /* 0x0000000a13077c10 */ /* 0x001fc4000ff3e0ff */
[----:B------:R-:W-:Y:S01]  /*14e0*/  LEA.HI.X R9, R9, UR29, R18, 0x2, P0 ;  /* 0x0000001d09097c11 */ /* 0x000fe200080f1412 */
[----:B------:R-:W-:Y:S01]  /*14f0*/  VIADD R11, R11, 0x7 ;  /* 0x000000070b0b7836 */ /* 0x000fe20000000000 */
[----:B------:R-:W-:Y:S02]  /*1500*/  LEA.HI.X.SX32 R18, R19, UR17, 0x1, P1 ;  /* 0x0000001113127c11 */ /* 0x000fe400088f0eff */
[----:B--2---:R-:W-:Y:S01]  /*1510*/  LEA R16, P0, R7, UR28, 0x2 ;  /* 0x0000001c07107c11 */ /* 0x004fe2000f8010ff */
[----:B------:R0:W2:Y:S01]  /*1520*/  LDG.E.CONSTANT R26, desc[UR14][R8.64] ;  /* 0x0000000e081a7981 */ /* 0x0000a2000c1e9900 */
[----:B------:R-:W-:Y:S02]  /*1530*/  IADD3 R6, P1, PT, R11, UR10, RZ ;  /* 0x0000000a0b067c10 */ /* 0x000fe4000ff3e0ff */
[----:B------:R-:W-:Y:S02]  /*1540*/  LEA.HI.X R17, R7, UR29, R18, 0x2, P0 ;  /* 0x0000001d07117c11 */ /* 0x000fe400080f1412 */
[----:B------:R-:W-:-:S02]  /*1550*/  LEA.HI.X.SX32 R11, R11, UR17, 0x1, P1 ;  /* 0x000000110b0b7c11 */ /* 0x000fc400088f0eff */
[C---:B------:R-:W-:Y:S01]  /*1560*/  LEA R18, P0, R6.reuse, UR28, 0x2 ;  /* 0x0000001c06127c11 */ /* 0x040fe2000f8010ff */
[----:B------:R-:W2:Y:S03]  /*1570*/  LDG.E.CONSTANT R16, desc[UR14][R16.64] ;  /* 0x0000000e10107981 */ /* 0x000ea6000c1e9900 */
[----:B------:R-:W-:-:S05]  /*1580*/  LEA.HI.X R19, R6, UR29, R11, 0x2, P0 ;  /* 0x0000001d06137c11 */ /* 0x000fca00080f140b */
[----:B------:R-:W2:Y:S01]  /*1590*/  LDG.E.CONSTANT R18, desc[UR14][R18.64] ;  /* 0x0000000e12127981 */ /* 0x000ea2000c1e9900 */
[----:B------:R-:W-:-:S09]  /*15a0*/  ULEA UR17, UR4, UR16, 0x2 ;  /* 0x0000001004117291 */ /* 0x000fd2000f8e10ff */
[----:B-1----:R-:W0:Y:S02]  /*15b0*/  LDS.128 R4, [UR17] ;  /* 0x00000011ff047984 */ /* 0x002e240008000c00 */
[C---:B0-----:R-:W-:Y:S01]  /*15c0*/  FADD R9, R22.reuse, R4 ;  /* 0x0000000416097221 */ /* 0x041fe20000000000 */
[C---:B------:R-:W-:Y:S01]  /*15d0*/  FADD R5, R22.reuse, R5 ;  /* 0x0000000516057221 */ /* 0x040fe20000000000 */
[C---:B------:R-:W-:Y:S01]  /*15e0*/  FADD R6, R22.reuse, R6 ;  /* 0x0000000616067221 */ /* 0x040fe20000000000 */
[----:B------:R-:W-:Y:S01]  /*15f0*/  FADD R7, R22, R7 ;  /* 0x0000000716077221 */ /* 0x000fe20000000000 */
[----:B------:R-:W-:-:S04]  /*1600*/  IMAD.U32 R4, RZ, RZ, UR4 ;  /* 0x00000004ff047e24 */ /* 0x000fc8000f8e00ff */
[----:B------:R-:W-:Y:S02]  /*1610*/  IMAD R4, R15, UR20, -R4 ;  /* 0x000000140f047c24 */ /* 0x000fe4000f8e0a04 */
[----:B---3--:R-:W-:Y:S02]  /*1620*/  FADD R27, R9, R10 ;  /* 0x0000000a091b7221 */ /* 0x008fe40000000000 */
[----:B------:R-:W0:Y:S03]  /*1630*/  LDS.128 R8, [UR17+0x10] ;  /* 0x00001011ff087984 */ /* 0x000e260008000c00 */
[----:B------:R-:W-:-:S04]  /*1640*/  FSETP.GT.AND P3, PT, R27, R14, PT ;  /* 0x0000000e1b00720b */ /* 0x000fc80003f64000 */
[----:B------:R-:W-:Y:S01]  /*1650*/  FSEL R14, R27, R14, P3 ;  /* 0x0000000e1b0e7208 */ /* 0x000fe20001800000 */
[----:B----4-:R-:W-:-:S05]  /*1660*/  FADD R5, R5, R20 ;  /* 0x0000001405057221 */ /* 0x010fca0000000000 */
[----:B------:R-:W-:Y:S01]  /*1670*/  FSETP.GT.AND P4, PT, R5, R14, PT ;  /* 0x0000000e0500720b */ /* 0x000fe20003f84000 */
[----:B-----5:R-:W-:-:S03]  /*1680*/  FADD R6, R6, R23 ;  /* 0x0000001706067221 */ /* 0x020fc60000000000 */
[----:B------:R-:W-:-:S04]  /*1690*/  FSEL R5, R5, R14, P4 ;  /* 0x0000000e05057208 */ /* 0x000fc80002000000 */
[----:B------:R-:W-:Y:S01]  /*16a0*/  FSETP.GT.AND P0, PT, R6, R5, PT ;  /* 0x000000050600720b */ /* 0x000fe20003f04000 */
[----:B------:R-:W-:-:S03]  /*16b0*/  FADD R24, R7, R24 ;  /* 0x0000001807187221 */ /* 0x000fc60000000000 */
[----:B------:R-:W-:Y:S01]  /*16c0*/  FSEL R5, R6, R5, P0 ;  /* 0x0000000506057208 */ /* 0x000fe20000000000 */
[----:B------:R-:W-:-:S03]  /*16d0*/  ULOP3.LUT UR17, URZ, UR4, URZ, 0x33, !UPT ;  /* 0x00000004ff117292 */ /* 0x000fc6000f8e33ff */
[----:B------:R-:W-:-:S03]  /*16e0*/  FSETP.GT.AND P1, PT, R24, R5, PT ;  /* 0x000000051800720b */ /* 0x000fc60003f24000 */
[----:B------:R-:W-:Y:S01]  /*16f0*/  IMAD.U32 R6, RZ, RZ, UR17 ;  /* 0x00000011ff067e24 */ /* 0x000fe2000f8e00ff */
[----:B------:R-:W-:Y:S01]  /*1700*/  FSEL R24, R24, R5, P1 ;  /* 0x0000000518187208 */ /* 0x000fe20000800000 */
[----:B0-----:R-:W-:-:S04]  /*1710*/  FADD R8, R22, R8 ;  /* 0x0000000816087221 */ /* 0x001fc80000000000 */
[----:B------:R-:W-:Y:S01]  /*1720*/  FADD R25, R8, R25 ;  /* 0x0000001908197221 */ /* 0x000fe20000000000 */
[----:B------:R-:W-:Y:S01]  /*1730*/  FADD R9, R22, R9 ;  /* 0x0000000916097221 */ /* 0x000fe20000000000 */
[----:B------:R-:W-:-:S03]  /*1740*/  IMAD R5, R15, UR20, R6 ;  /* 0x000000140f057c24 */ /* 0x000fc6000f8e0206 */
[----:B------:R-:W-:Y:S01]  /*1750*/  FSETP.GT.AND P2, PT, R25, R24, PT ;  /* 0x000000181900720b */ /* 0x000fe20003f44000 */
[----:B--2---:R-:W-:Y:S01]  /*1760*/  FADD R9, R9, R26 ;  /* 0x0000001a09097221 */ /* 0x004fe20000000000 */
[----:B------:R-:W-:Y:S02]  /*1770*/  @P3 I2FP.F32.S32 R13, R4 ;  /* 0x00000004000d3245 */ /* 0x000fe40000201400 */
[----:B------:R-:W-:Y:S02]  /*1780*/  FSEL R24, R25, R24, P2 ;  /* 0x0000001819187208 */ /* 0x000fe40001000000 */
[----:B------:R-:W-:Y:S01]  /*1790*/  @P4 I2FP.F32.S32 R13, R5 ;  /* 0x00000005000d4245 */ /* 0x000fe20000201400 */
[----:B------:R-:W-:Y:S01]  /*17a0*/  FADD R5, R22, R10 ;  /* 0x0000000a16057221 */ /* 0x000fe20000000000 */
[-C--:B------:R-:W-:Y:S01]  /*17b0*/  FSETP.GT.AND P3, PT, R9, R24.reuse, PT ;  /* 0x000000180900720b */ /* 0x080fe20003f64000 */
[----:B------:R-:W-:Y:S02]  /*17c0*/  VIADD R6, R4, 0xfffffffe ;  /* 0xfffffffe04067836 */ /* 0x000fe40000000000 */
[----:B------:R-:W-:Y:S01]  /*17d0*/  FADD R16, R5, R16 ;  /* 0x0000001005107221 */ /* 0x000fe20000000000 */
[----:B------:R-:W-:Y:S01]  /*17e0*/  FSEL R9, R9, R24, P3 ;  /* 0x0000001809097208 */ /* 0x000fe20001800000 */
[----:B------:R-:W-:Y:S01]  /*17f0*/  FADD R11, R22, R11 ;  /* 0x0000000b160b7221 */ /* 0x000fe20000000000 */
[----:B------:R-:W-:-:S02]  /*1800*/  @P0 I2FP.F32.S32 R13, R6 ;  /* 0x00000006000d0245 */ /* 0x000fc40000201400 */
[-C--:B------:R-:W-:Y:S01]  /*1810*/  FSETP.GT.AND P0, PT, R16, R9.reuse, PT ;  /* 0x000000091000720b */ /* 0x080fe20003f04000 */
[----:B------:R-:W-:Y:S02]  /*1820*/  VIADD R5, R4, 0xfffffffd ;  /* 0xfffffffd04057836 */ /* 0x000fe40000000000 */
[----:B------:R-:W-:Y:S01]  /*1830*/  FADD R18, R11, R18 ;  /* 0x000000120b127221 */ /* 0x000fe20000000000 */
[----:B------:R-:W-:Y:S01]  /*1840*/  FSEL R9, R16, R9, P0 ;  /* 0x0000000910097208 */ /* 0x000fe20000000000 */
[----:B------:R-:W-:Y:S01]  /*1850*/  UIADD3 UR4, UPT, UPT, UR4, 0x8, URZ ;  /* 0x0000000804047890 */ /* 0x000fe2000fffe0ff */
[----:B------:R-:W-:Y:S01]  /*1860*/  @P1 I2FP.F32.S32 R13, R5 ;  /* 0x00000005000d1245 */ /* 0x000fe20000201400 */
[----:B------:R-:W-:Y:S01]  /*1870*/  VIADD R5, R4, 0xfffffffc ;  /* 0xfffffffc04057836 */ /* 0x000fe20000000000 */
[----:B------:R-:W-:Y:S01]  /*1880*/  FSETP.GT.AND P1, PT, R18, R9, PT ;  /* 0x000000091200720b */ /* 0x000fe20003f24000 */
[----:B------:R-:W-:Y:S01]  /*1890*/  UISETP.NE.AND UP1, UPT, UR4, UR25, UPT ;  /* 0x000000190400728c */ /* 0x000fe2000bf25270 */
[----:B------:R-:W-:-:S02]  /*18a0*/  VIADD R6, R4, 0xfffffffa ;  /* 0xfffffffa04067836 */ /* 0x000fc40000000000 */
[----:B------:R-:W-:Y:S01]  /*18b0*/  @P2 I2FP.F32.S32 R13, R5 ;  /* 0x00000005000d2245 */ /* 0x000fe20000201400 */
[C---:B------:R-:W-:Y:S02]  /*18c0*/  VIADD R5, R4.reuse, 0xfffffffb ;  /* 0xfffffffb04057836 */ /* 0x040fe40000000000 */
[----:B------:R-:W-:Y:S01]  /*18d0*/  VIADD R4, R4, 0xfffffff9 ;  /* 0xfffffff904047836 */ /* 0x000fe20000000000 */
[----:B------:R-:W-:Y:S02]  /*18e0*/  FSEL R14, R18, R9, P1 ;  /* 0x00000009120e7208 */ /* 0x000fe40000800000 */
[----:B------:R-:W-:Y:S02]  /*18f0*/  @P3 I2FP.F32.S32 R13, R5 ;  /* 0x00000005000d3245 */ /* 0x000fe40000201400 */
[----:B------:R-:W-:Y:S02]  /*1900*/  @P0 I2FP.F32.S32 R13, R6 ;  /* 0x00000006000d0245 */ /* 0x000fe40000201400 */
[----:B------:R-:W-:Y:S01]  /*1910*/  @P1 I2FP.F32.S32 R13, R4 ;  /* 0x00000004000d1245 */ /* 0x000fe20000201400 */
[----:B------:R-:W-:Y:S06]  /*1920*/  BRA.U UP1, `(.L_x_141) ;  /* 0xfffffff901587547 */ /* 0x000fec000b83ffff */
[----:B------:R-:W-:-:S07]  /*1930*/  IMAD.U32 R6, RZ, RZ, UR25 ;  /* 0x00000019ff067e24 */ /* 0x000fce000f8e00ff */
.L_x_140:
[----:B------:R-:W-:-:S09]  /*1940*/  UISETP.NE.AND UP1, UPT, UR23, URZ, UPT ;  /* 0x000000ff1700728c */ /* 0x000fd2000bf25270 */
[----:B------:R-:W-:Y:S05]  /*1950*/  BRA.U !UP1, `(.L_x_139) ;  /* 0x0000000509b87547 */ /* 0x000fea000b800000 */
[----:B------:R-:W-:Y:S02]  /*1960*/  UIADD3 UR4, UPT, UPT, UR23, -0x1, URZ ;  /* 0xffffffff17047890 */ /* 0x000fe4000fffe0ff */
[----:B------:R-:W-:Y:S02]  /*1970*/  UISETP.NE.AND UP2, UPT, UR24, URZ, UPT ;  /* 0x000000ff1800728c */ /* 0x000fe4000bf45270 */
[----:B------:R-:W-:-:S09]  /*1980*/  UISETP.GE.U32.AND UP1, UPT, UR4, 0x3, UPT ;  /* 0x000000030400788c */ /* 0x000fd2000bf26070 */
[----:B------:R-:W-:Y:S05]  /*1990*/  BRA.U !UP1, `(.L_x_142) ;  /* 0x0000000109dc7547 */ /* 0x000fea000b800000 */
[----:B------:R-:W0:Y:S01]  /*19a0*/  LDCU.64 UR28, c[0x0][0x388] ;  /* 0x00007100ff1c77ac */ /* 0x000e220008000a00 */
[----:B------:R-:W-:Y:S01]  /*19b0*/  IMAD.IADD R4, R3, 0x1, R6 ;  /* 0x0000000103047824 */ /* 0x000fe200078e0206 */
[----:B------:R-:W-:-:S03]  /*19c0*/  USHF.R.S32.HI UR4, URZ, 0x1f, UR10 ;  /* 0x0000001fff047899 */ /* 0x000fc6000801140a */
[C---:B------:R-:W-:Y:S01]  /*19d0*/  VIADD R5, R4.reuse, 0x1 ;  /* 0x0000000104057836 */ /* 0x040fe20000000000 */
[----:B------:R-:W-:-:S04]  /*19e0*/  IADD3 R7, P0, PT, R4, UR10, RZ ;  /* 0x0000000a04077c10 */ /* 0x000fc8000ff1e0ff */
[----:B------:R-:W-:Y:S02]  /*19f0*/  LEA.HI.X.SX32 R10, R4, UR4, 0x1, P0 ;  /* 0x00000004040a7c11 */ /* 0x000fe400080f0eff */
[----:B------:R-:W-:-:S04]  /*1a00*/  IADD3 R11, P1, PT, R5, UR10, RZ ;  /* 0x0000000a050b7c10 */ /* 0x000fc8000ff3e0ff */
[----:B------:R-:W-:Y:S02]  /*1a10*/  LEA.HI.X.SX32 R18, R5, UR4, 0x1, P1 ;  /* 0x0000000405127c11 */ /* 0x000fe400088f0eff */
[----:B0-----:R-:W-:-:S04]  /*1a20*/  LEA R8, P0, R7, UR28, 0x2 ;  /* 0x0000001c07087c11 */ /* 0x001fc8000f8010ff */
[----:B------:R-:W-:Y:S01]  /*1a30*/  LEA.HI.X R9, R7, UR29, R10, 0x2, P0 ;  /* 0x0000001d07097c11 */ /* 0x000fe200080f140a */
[----:B------:R-:W-:Y:S01]  /*1a40*/  VIADD R10, R4, 0x2 ;  /* 0x00000002040a7836 */ /* 0x000fe20000000000 */
[----:B------:R-:W-:-:S03]  /*1a50*/  LEA R16, P0, R11, UR28, 0x2 ;  /* 0x0000001c0b107c11 */ /* 0x000fc6000f8010ff */
[----:B------:R-:W3:Y:S01]  /*1a60*/  LDG.E.CONSTANT R7, desc[UR14][R8.64] ;  /* 0x0000000e08077981 */ /* 0x000ee2000c1e9900 */
[----:B------:R-:W-:Y:S02]  /*1a70*/  IADD3 R5, P1, PT, R10, UR10, RZ ;  /* 0x0000000a0a057c10 */ /* 0x000fe4000ff3e0ff */
[----:B------:R-:W-:Y:S01]  /*1a80*/  LEA.HI.X R17, R11, UR29, R18, 0x2, P0 ;  /* 0x0000001d0b117c11 */ /* 0x000fe200080f1412 */
[----:B------:R-:W-:Y:S01]  /*1a90*/  VIADD R11, R4, 0x3 ;  /* 0x00000003040b7836 */ /* 0x000fe20000000000 */
[----:B------:R-:W-:Y:S02]  /*1aa0*/  LEA.HI.X.SX32 R18, R10, UR4, 0x1, P1 ;  /* 0x000000040a127c11 */ /* 0x000fe400088f0eff */
[----:B------:R-:W-:Y:S01]  /*1ab0*/  LEA R4, P0, R5, UR28, 0x2 ;  /* 0x0000001c05047c11 */ /* 0x000fe2000f8010ff */
[----:B------:R-:W4:Y:S01]  /*1ac0*/  LDG.E.CONSTANT R16, desc[UR14][R16.64] ;  /* 0x0000000e10107981 */ /* 0x000f22000c1e9900 */
[----:B------:R-:W-:Y:S02]  /*1ad0*/  IADD3 R10, P1, PT, R11, UR10, RZ ;  /* 0x0000000a0b0a7c10 */ /* 0x000fe4000ff3e0ff */
[----:B------:R-:W-:-:S02]  /*1ae0*/  LEA.HI.X R5, R5, UR29, R18, 0x2, P0 ;  /* 0x0000001d05057c11 */ /* 0x000fc400080f1412 */
[----:B------:R-:W-:Y:S02]  /*1af0*/  LEA.HI.X.SX32 R11, R11, UR4, 0x1, P1 ;  /* 0x000000040b0b7c11 */ /* 0x000fe400088f0eff */
[C---:B------:R-:W-:Y:S02]  /*1b00*/  LEA R18, P0, R10.reuse, UR28, 0x2 ;  /* 0x0000001c0a127c11 */ /* 0x040fe4000f8010ff */
[----:B------:R0:W5:Y:S02]  /*1b10*/  LDG.E.CONSTANT R5, desc[UR14][R4.64] ;  /* 0x0000000e04057981 */ /* 0x000164000c1e9900 */
[----:B------:R-:W-:-:S05]  /*1b20*/  LEA.HI.X R19, R10, UR29, R11, 0x2, P0 ;  /* 0x0000001d0a137c11 */ /* 0x000fca00080f140b */
[----:B------:R-:W5:Y:S01]  /*1b30*/  LDG.E.CONSTANT R18, desc[UR14][R18.64] ;  /* 0x0000000e12127981 */ /* 0x000f62000c1e9900 */
[----:B------:R-:W-:Y:S01]  /*1b40*/  LEA R20, R6, UR16, 0x2 ;  /* 0x0000001006147c11 */ /* 0x000fe2000f8e10ff */
[----:B0-----:R-:W-:-:S04]  /*1b50*/  IMAD R4, R15, UR20, -R6 ;  /* 0x000000140f047c24 */ /* 0x001fc8000f8e0a06 */
[----:B------:R-:W2:Y:S04]  /*1b60*/  LDS.64 R8, [R20] ;  /* 0x0000000014087984 */ /* 0x000ea80000000a00 */
[----:B------:R-:W0:Y:S01]  /*1b70*/  LDS.64 R10, [R20+0x8] ;  /* 0x00000800140a7984 */ /* 0x000e220000000a00 */
[C---:B--2---:R-:W-:Y:S01]  /*1b80*/  FADD R8, R22.reuse, R8 ;  /* 0x0000000816087221 */ /* 0x044fe20000000000 */
[C---:B------:R-:W-:Y:S01]  /*1b90*/  FADD R9, R22.reuse, R9 ;  /* 0x0000000916097221 */ /* 0x040fe20000000000 */
[C---:B0-----:R-:W-:Y:S01]  /*1ba0*/  FADD R10, R22.reuse, R10 ;  /* 0x0000000a160a7221 */ /* 0x041fe20000000000 */
[----:B------:R-:W-:Y:S01]  /*1bb0*/  FADD R11, R22, R11 ;  /* 0x0000000b160b7221 */ /* 0x000fe20000000000 */
[----:B---3--:R-:W-:Y:S01]  /*1bc0*/  FADD R7, R8, R7 ;  /* 0x0000000708077221 */ /* 0x008fe20000000000 */
[----:B------:R-:W-:Y:S01]  /*1bd0*/  LOP3.LUT R8, RZ, R6, RZ, 0x33, !PT ;  /* 0x00000006ff087212 */ /* 0x000fe200078e33ff */
[----:B------:R-:W-:-:S03]  /*1be0*/  VIADD R6, R6, 0x4 ;  /* 0x0000000406067836 */ /* 0x000fc60000000000 */
[-C--:B------:R-:W-:Y:S01]  /*1bf0*/  FSETP.GT.AND P0, PT, R7, R14.reuse, PT ;  /* 0x0000000e0700720b */ /* 0x080fe20003f04000 */
[----:B------:R-:W-:Y:S02]  /*1c00*/  IMAD R8, R15, UR20, R8 ;  /* 0x000000140f087c24 */ /* 0x000fe4000f8e0208 */
[----:B----4-:R-:W-:Y:S01]  /*1c10*/  FADD R16, R9, R16 ;  /* 0x0000001009107221 */ /* 0x010fe20000000000 */
[----:B------:R-:W-:-:S04]  /*1c20*/  FSEL R7, R7, R14, P0 ;  /* 0x0000000e07077208 */ /* 0x000fc80000000000 */
[----:B------:R-:W-:Y:S01]  /*1c30*/  FSETP.GT.AND P1, PT, R16, R7, PT ;  /* 0x000000071000720b */ /* 0x000fe20003f24000 */
[----:B-----5:R-:W-:-:S03]  /*1c40*/  FADD R10, R10, R5 ;  /* 0x000000050a0a7221 */ /* 0x020fc60000000000 */
[----:B------:R-:W-:Y:S01]  /*1c50*/  FSEL R7, R16, R7, P1 ;  /* 0x0000000710077208 */ /* 0x000fe20000800000 */
[C---:B------:R-:W-:Y:S01]  /*1c60*/  VIADD R5, R4.reuse, 0xfffffffe ;  /* 0xfffffffe04057836 */ /* 0x040fe20000000000 */
[----:B------:R-:W-:Y:S01]  /*1c70*/  @P0 I2FP.F32.S32 R13, R4 ;  /* 0x00000004000d0245 */ /* 0x000fe20000201400 */
[----:B------:R-:W-:Y:S01]  /*1c80*/  VIADD R4, R4, 0xfffffffd ;  /* 0xfffffffd04047836 */ /* 0x000fe20000000000 */
[----:B------:R-:W-:Y:S01]  /*1c90*/  FSETP.GT.AND P2, PT, R10, R7, PT ;  /* 0x000000070a00720b */ /* 0x000fe20003f44000 */
[----:B------:R-:W-:-:S03]  /*1ca0*/  FADD R18, R11, R18 ;  /* 0x000000120b127221 */ /* 0x000fc60000000000 */
[----:B------:R-:W-:Y:S02]  /*1cb0*/  FSEL R7, R10, R7, P2 ;  /* 0x000000070a077208 */ /* 0x000fe40001000000 */
[----:B------:R-:W-:Y:S02]  /*1cc0*/  @P1 I2FP.F32.S32 R13, R8 ;  /* 0x00000008000d1245 */ /* 0x000fe40000201400 */
[----:B------:R-:W-:-:S04]  /*1cd0*/  FSETP.GT.AND P3, PT, R18, R7, PT ;  /* 0x000000071200720b */ /* 0x000fc80003f64000 */
[----:B------:R-:W-:Y:S02]  /*1ce0*/  FSEL R14, R18, R7, P3 ;  /* 0x00000007120e7208 */ /* 0x000fe40001800000 */
[----:B------:R-:W-:-:S07]  /*1cf0*/  @P2 I2FP.F32.S32 R13, R5 ;  /* 0x00000005000d2245 */ /* 0x000fce0000201400 */
[----:B------:R-:W-:-:S07]  /*1d00*/  @P3 I2FP.F32.S32 R13, R4 ;  /* 0x00000004000d3245 */ /* 0x000fce0000201400 */
.L_x_142:
[----:B------:R-:W-:Y:S05]  /*1d10*/  BRA.U !UP2, `(.L_x_139) ;  /* 0x000000010ac87547 */ /* 0x000fea000b800000 */
[----:B------:R-:W-:Y:S02]  /*1d20*/  UISETP.NE.AND UP1, UPT, UR24, 0x1, UPT ;  /* 0x000000011800788c */ /* 0x000fe4000bf25270 */
[----:B------:R-:W-:-:S07]  /*1d30*/  UISETP.NE.AND UP2, UPT, UR26, URZ, UPT ;  /* 0x000000ff1a00728c */ /* 0x000fce000bf45270 */
        /* <DEDUP_REMOVED lines=10> */
[----:B------:R-:W-:Y:S02]  /*1de0*/  LEA.HI.X R5, R5, UR29, R8, 0x2, P0 ;  /* 0x0000001d05057c11 */ /* 0x000fe400080f1408 */
[----:B------:R-:W-:-:S03]  /*1df0*/  LEA R8, P0, R9, UR28, 0x2 ;  /* 0x0000001c09087c11 */ /* 0x000fc6000f8010ff */
[----:B------:R-:W3:Y:S01]  /*1e00*/  LDG.E.CONSTANT R4, desc[UR14][R4.64] ;  /* 0x0000000e04047981 */ /* 0x000ee2000c1e9900 */
[----:B------:R-:W-:-:S05]  /*1e10*/  LEA.HI.X R9, R9, UR29, R10, 0x2, P0 ;  /* 0x0000001d09097c11 */ /* 0x000fca00080f140a */
[----:B------:R-:W4:Y:S01]  /*1e20*/  LDG.E.CONSTANT R8, desc[UR14][R8.64] ;  /* 0x0000000e08087981 */ /* 0x000f22000c1e9900 */
[----:B------:R-:W-:Y:S02]  /*1e30*/  LEA R10, R6, UR16, 0x2 ;  /* 0x00000010060a7c11 */ /* 0x000fe4000f8e10ff */
[----:B------:R-:W-:-:S04]  /*1e40*/  LOP3.LUT R16, RZ, R6, RZ, 0x33, !PT ;  /* 0x00000006ff107212 */ /* 0x000fc800078e33ff */
[----:B------:R-:W2:Y:S01]  /*1e50*/  LDS.64 R10, [R10] ;  /* 0x000000000a0a7984 */ /* 0x000ea20000000a00 */
[----:B------:R-:W-:Y:S02]  /*1e60*/  IMAD R16, R15, UR20, R16 ;  /* 0x000000140f107c24 */ /* 0x000fe4000f8e0210 */
[C---:B--2---:R-:W-:Y:S01]  /*1e70*/  FADD R7, R22.reuse, R10 ;  /* 0x0000000a16077221 */ /* 0x044fe20000000000 */
[----:B------:R-:W-:-:S03]  /*1e80*/  FADD R11, R22, R11 ;  /* 0x0000000b160b7221 */ /* 0x000fc60000000000 */
[----:B---3--:R-:W-:Y:S01]  /*1e90*/  FADD R7, R7, R4 ;  /* 0x0000000407077221 */ /* 0x008fe20000000000 */
[----:B------:R-:W-:Y:S02]  /*1ea0*/  IMAD R4, R15, UR20, -R6 ;  /* 0x000000140f047c24 */ /* 0x000fe4000f8e0a06 */
[----:B------:R-:W-:Y:S02]  /*1eb0*/  VIADD R6, R6, 0x2 ;  /* 0x0000000206067836 */ /* 0x000fe40000000000 */
[----:B------:R-:W-:Y:S01]  /*1ec0*/  FSETP.GT.AND P0, PT, R7, R14, PT ;  /* 0x0000000e0700720b */ /* 0x000fe20003f04000 */
[----:B----4-:R-:W-:-:S03]  /*1ed0*/  FADD R11, R11, R8 ;  /* 0x000000080b0b7221 */ /* 0x010fc60000000000 */
[----:B------:R-:W-:-:S04]  /*1ee0*/  FSEL R14, R7, R14, P0 ;  /* 0x0000000e070e7208 */ /* 0x000fc80000000000 */
[----:B------:R-:W-:-:S04]  /*1ef0*/  FSETP.GT.AND P1, PT, R11, R14, PT ;  /* 0x0000000e0b00720b */ /* 0x000fc80003f24000 */
[----:B------:R-:W-:Y:S02]  /*1f00*/  FSEL R14, R11, R14, P1 ;  /* 0x0000000e0b0e7208 */ /* 0x000fe40000800000 */
[----:B------:R-:W-:-:S07]  /*1f10*/  @P0 I2FP.F32.S32 R13, R4 ;  /* 0x00000004000d0245 */ /* 0x000fce0000201400 */
[----:B------:R-:W-:-:S07]  /*1f20*/  @P1 I2FP.F32.S32 R13, R16 ;  /* 0x00000010000d1245 */ /* 0x000fce0000201400 */
.L_x_143:
[----:B------:R-:W-:Y:S05]  /*1f30*/  BRA.U !UP2, `(.L_x_139) ;  /* 0x000000010a407547 */ /* 0x000fea000b800000 */
[----:B------:R-:W0:Y:S01]  /*1f40*/  LDCU.64 UR28, c[0x0][0x388] ;  /* 0x00007100ff1c77ac */ /* 0x000e220008000a00 */
[----:B------:R-:W-:Y:S01]  /*1f50*/  IMAD.IADD R4, R3, 0x1, R6 ;  /* 0x0000000103047824 */ /* 0x000fe200078e0206 */
[----:B------:R-:W-:-:S04]  /*1f60*/  USHF.R.S32.HI UR4, URZ, 0x1f, UR10 ;  /* 0x0000001fff047899 */ /* 0x000fc8000801140a */
[----:B------:R-:W-:-:S04]  /*1f70*/  IADD3 R5, P0, PT, R4, UR10, RZ ;  /* 0x0000000a04057c10 */ /* 0x000fc8000ff1e0ff */
[----:B------:R-:W-:Y:S02]  /*1f80*/  LEA.HI.X.SX32 R8, R4, UR4, 0x1, P0 ;  /* 0x0000000404087c11 */ /* 0x000fe400080f0eff */
[----:B0-----:R-:W-:-:S04]  /*1f90*/  LEA R4, P0, R5, UR28, 0x2 ;  /* 0x0000001c05047c11 */ /* 0x001fc8000f8010ff */
[----:B------:R-:W-:-:S06]  /*1fa0*/  LEA.HI.X R5, R5, UR29, R8, 0x2, P0 ;  /* 0x0000001d05057c11 */ /* 0x000fcc00080f1408 */
[----:B------:R-:W3:Y:S01]  /*1fb0*/  LDG.E.CONSTANT R5, desc[UR14][R4.64] ;  /* 0x0000000e04057981 */ /* 0x000ee2000c1e9900 */
[----:B------:R-:W-:Y:S01]  /*1fc0*/  LEA R7, R6, UR16, 0x2 ;  /* 0x0000001006077c11 */ /* 0x000fe2000f8e10ff */
[----:B------:R-:W-:-:S05]  /*1fd0*/  IMAD R6, R15, UR20, -R6 ;  /* 0x000000140f067c24 */ /* 0x000fca000f8e0a06 */
[----:B------:R-:W2:Y:S02]  /*1fe0*/  LDS R7, [R7] ;  /* 0x0000000007077984 */ /* 0x000ea40000000800 */
[----:B--2---:R-:W-:-:S04]  /*1ff0*/  FADD R22, R22, R7 ;  /* 0x0000000716167221 */ /* 0x004fc80000000000 */
[----:B---3--:R-:W-:-:S05]  /*2000*/  FADD R9, R22, R5 ;  /* 0x0000000516097221 */ /* 0x008fca0000000000 */
[----:B------:R-:W-:-:S04]  /*2010*/  FSETP.GT.AND P0, PT, R9, R14, PT ;  /* 0x0000000e0900720b */ /* 0x000fc80003f04000 */
[----:B------:R-:W-:-:S09]  /*2020*/  FSEL R14, R9, R14, P0 ;  /* 0x0000000e090e7208 */ /* 0x000fd20000000000 */
[----:B------:R-:W-:-:S07]  /*2030*/  @P0 I2FP.F32.S32 R13, R6 ;  /* 0x00000006000d0245 */ /* 0x000fce0000201400 */
.L_x_139:
[----:B------:R-:W-:Y:S01]  /*2040*/  BAR.SYNC.DEFER_BLOCKING 0x0 ;  /* 0x0000000000007b1d */ /* 0x000fe20000010000 */
[----:B------:R-:W-:-:S04]  /*2050*/  UIADD3 UR12, UPT, UPT, UR12, 0x1, URZ ;  /* 0x000000010c0c7890 */ /* 0x000fc8000fffe0ff */
[----:B------:R-:W-:-:S09]  /*2060*/  UISETP.NE.AND UP1, UPT, UR12, UR19, UPT ;  /* 0x000000130c00728c */ /* 0x000fd2000bf25270 */
[----:B------:R-:W-:Y:S05]  /*2070*/  BRA.U UP1, `(.L_x_144) ;  /* 0xffffffed01ec7547 */ /* 0x000fea000b83ffff */
.L_x_138:
[----:B------:R-:W-:-:S04]  /*2080*/  UIADD3 UR12, UPT, UPT, UR11, 0x1, URZ ;  /* 0x000000010b0c7890 */ /* 0x000fc8000fffe0ff */
[----:B------:R-:W-:-:S09]  /*2090*/  UISETP.GE.AND UP0, UPT, UR12, UR19, UPT ;  /* 0x000000130c00728c */ /* 0x000fd2000bf06270 */
[----:B------:R-:W-:Y:S05]  /*20a0*/  BRA.U !UP0, `(.L_x_145) ;  /* 0xffffffe108847547 */ /* 0x000fea000b83ffff */
.L_x_132:
[----:B------:R-:W1:Y:S01]  /*20b0*/  S2R R2, SR_TID.X ;  /* 0x0000000000027919 */ /* 0x000e620000002100 */
[----:B------:R-:W3:Y:S01]  /*20c0*/  S2UR UR12, SR_CgaCtaId ;  /* 0x00000000000c79c3 */ /* 0x000ee20000008800 */
[----:B------:R-:W-:Y:S02]  /*20d0*/  UMOV UR9, 0x400 ;  /* 0x0000040000097882 */ /* 0x000fe40000000000 */
[----:B------:R-:W-:Y:S02]  /*20e0*/  UIADD3 UR4, UPT, UPT, UR9, 0x320, URZ ;  /* 0x0000032009047890 */ /* 0x000fe4000fffe0ff */
[----:B---3--:R-:W-:Y:S02]  /*20f0*/  ULEA UR9, UR12, UR9, 0x18 ;  /* 0x000000090c097291 */ /* 0x008fe4000f8ec0ff */
[----:B------:R-:W-:-:S04]  /*2100*/  ULEA UR12, UR12, UR4, 0x18 ;  /* 0x000000040c0c7291 */ /* 0x000fc8000f8ec0ff */
[C---:B-1----:R-:W-:Y:S02]  /*2110*/  LEA R3, R2.reuse, UR9, 0x2 ;  /* 0x0000000902037c11 */ /* 0x042fe4000f8e10ff */
[C---:B------:R-:W-:Y:S02]  /*2120*/  LEA R0, R2.reuse, UR12, 0x2 ;  /* 0x0000000c02007c11 */ /* 0x040fe4000f8e10ff */
[----:B------:R-:W-:Y:S01]  /*2130*/  ISETP.NE.AND P0, PT, R2, RZ, PT ;  /* 0x000000ff0200720c */ /* 0x000fe20003f05270 */
[----:B------:R1:W-:Y:S04]  /*2140*/  STS [R3], R14 ;  /* 0x0000000e03007388 */ /* 0x0003e80000000800 */
[----:B------:R1:W-:Y:S01]  /*2150*/  STS [R0], R13 ;  /* 0x0000000d00007388 */ /* 0x0003e20000000800 */
[----:B------:R-:W-:Y:S07]  /*2160*/  BAR.SYNC.DEFER_BLOCKING 0x0 ;  /* 0x0000000000007b1d */ /* 0x000fee0000010000 */
[----:B------:R-:W-:Y:S05]  /*2170*/  @P0 EXIT ;  /* 0x000000000000094d */ /* 0x000fea0003800000 */
[----:B------:R-:W-:Y:S01]  /*2180*/  UISETP.GE.AND UP0, UPT, UR20, 0x1, UPT ;  /* 0x000000011400788c */ /* 0x000fe2000bf06270 */
[----:B-1----:R-:W-:Y:S02]  /*2190*/  IMAD.MOV.U32 R0, RZ, RZ, -0x40800000 ;  /* 0xbf800000ff007424 */ /* 0x002fe400078e00ff */
[----:B------:R-:W-:-:S06]  /*21a0*/  IMAD.MOV.U32 R2, RZ, RZ, -0x800000 ;  /* 0xff800000ff027424 */ /* 0x000fcc00078e00ff */
[----:B------:R-:W-:Y:S05]  /*21b0*/  BRA.U !UP0, `(.L_x_146) ;  /* 0x00000009082c7547 */ /* 0x000fea000b800000 */
[----:B------:R-:W-:Y:S01]  /*21c0*/  UISETP.GE.U32.AND UP0, UPT, UR20, 0x10, UPT ;  /* 0x000000101400788c */ /* 0x000fe2000bf06070 */
[----:B------:R-:W-:Y:S01]  /*21d0*/  IMAD.MOV.U32 R2, RZ, RZ, -0x800000 ;  /* 0xff800000ff027424 */ /* 0x000fe200078e00ff */
[----:B------:R-:W-:Y:S01]  /*21e0*/  ULOP3.LUT UR7, UR20, 0xf, URZ, 0xc0, !UPT ;  /* 0x0000000f14077892 */ /* 0x000fe2000f8ec0ff */
[----:B------:R-:W-:Y:S01]  /*21f0*/  IMAD.MOV.U32 R0, RZ, RZ, -0x40800000 ;  /* 0xbf800000ff007424 */ /* 0x000fe200078e00ff */
[----:B------:R-:W-:Y:S02]  /*2200*/  UMOV UR4, URZ ;  /* 0x000000ff00047c82 */ /* 0x000fe40008000000 */
[----:B------:R-:W-:-:S03]  /*2210*/  UISETP.NE.AND UP1, UPT, UR7, URZ, UPT ;  /* 0x000000ff0700728c */ /* 0x000fc6000bf25270 */
[----:B------:R-:W-:Y:S08]  /*2220*/  BRA.U !UP0, `(.L_x_147) ;  /* 0x0000000108fc7547 */ /* 0x000ff0000b800000 */
[----:B------:R-:W-:Y:S01]  /*2230*/  ULOP3.LUT UR4, UR20, 0x7ffffff0, URZ, 0xc0, !UPT ;  /* 0x7ffffff014047892 */ /* 0x000fe2000f8ec0ff */
[----:B------:R-:W-:Y:S01]  /*2240*/  IMAD.MOV.U32 R2, RZ, RZ, -0x800000 ;  /* 0xff800000ff027424 */ /* 0x000fe200078e00ff */
[----:B------:R-:W-:Y:S01]  /*2250*/  UIADD3 UR6, UPT, UPT, UR9, 0x20, URZ ;  /* 0x0000002009067890 */ /* 0x000fe2000fffe0ff */
[----:B------:R-:W-:Y:S01]  /*2260*/  IMAD.MOV.U32 R0, RZ, RZ, -0x40800000 ;  /* 0xbf800000ff007424 */ /* 0x000fe200078e00ff */
[----:B------:R-:W-:Y:S02]  /*2270*/  UIADD3 UR10, UPT, UPT, UR12, 0x20, URZ ;  /* 0x000000200c0a7890 */ /* 0x000fe4000fffe0ff */
[----:B------:R-:W-:-:S12]  /*2280*/  UIADD3 UR11, UPT, UPT, -UR4, URZ, URZ ;  /* 0x000000ff040b7290 */ /* 0x000fd8000fffe1ff */
.L_x_148:
[----:B0-----:R-:W0:Y:S01]  /*2290*/  LDS.128 R4, [UR6+-0x20] ;  /* 0xffffe006ff047984 */ /* 0x001e220008000c00 */
[----:B------:R-:W-:-:S03]  /*22a0*/  UIADD3 UR11, UPT, UPT, UR11, 0x10, URZ ;  /* 0x000000100b0b7890 */ /* 0x000fc6000fffe0ff */
[----:B------:R-:W1:Y:S01]  /*22b0*/  LDS.128 R8, [UR6+-0x10] ;  /* 0xfffff006ff087984 */ /* 0x000e620008000c00 */
[----:B------:R-:W-:Y:S01]  /*22c0*/  UISETP.NE.AND UP0, UPT, UR11, URZ, UPT ;  /* 0x000000ff0b00728c */ /* 0x000fe2000bf05270 */
[----:B0-----:R-:W-:-:S13]  /*22d0*/  FSETP.GT.AND P0, PT, R4, R2, PT ;  /* 0x000000020400720b */ /* 0x001fda0003f04000 */
[----:B------:R-:W-:Y:S01]  /*22e0*/  @P0 IMAD.MOV.U32 R2, RZ, RZ, R4 ;  /* 0x000000ffff020224 */ /* 0x000fe200078e0004 */
[----:B------:R-:W-:Y:S04]  /*22f0*/  @P0 LDS R0, [UR10+-0x20] ;  /* 0xffffe00aff000984 */ /* 0x000fe80008000800 */
[----:B------:R-:W-:-:S13]  /*2300*/  FSETP.GT.AND P0, PT, R5, R2, PT ;  /* 0x000000020500720b */ /* 0x000fda0003f04000 */
        /* <DEDUP_REMOVED lines=8> */
[----:B-1----:R-:W-:Y:S01]  /*2390*/  FSETP.GT.AND P0, PT, R8, R2, PT ;  /* 0x000000020800720b */ /* 0x002fe20003f04000 */
[----:B------:R-:W0:-:S12]  /*23a0*/  LDS.128 R4, [UR6] ;  /* 0x00000006ff047984 */ /* 0x000e180008000c00 */
        /* <DEDUP_REMOVED lines=11> */
[----:B0-----:R-:W-:Y:S01]  /*2460*/  FSETP.GT.AND P0, PT, R4, R2, PT ;  /* 0x000000020400720b */ /* 0x001fe20003f04000 */
[----:B------:R-:W0:Y:S01]  /*2470*/  LDS.128 R8, [UR6+0x10] ;  /* 0x00001006ff087984 */ /* 0x000e220008000c00 */
[----:B------:R-:W-:-:S11]  /*2480*/  UIADD3 UR6, UPT, UPT, UR6, 0x40, URZ ;  /* 0x0000004006067890 */ /* 0x000fd6000fffe0ff */
[----:B------:R-:W-:Y:S01]  /*2490*/  @P0 IMAD.MOV.U32 R2, RZ, RZ, R4 ;  /* 0x000000ffff020224 */ /* 0x000fe200078e0004 */
[----:B------:R-:W1:Y:S04]  /*24a0*/  @P0 LDS R0, [UR10] ;  /* 0x0000000aff000984 */ /* 0x000e680008000800 */
[----:B------:R-:W-:-:S13]  /*24b0*/  FSETP.GT.AND P0, PT, R5, R2, PT ;  /* 0x000000020500720b */ /* 0x000fda0003f04000 */
[----:B------:R-:W-:Y:S01]  /*24c0*/  @P0 IMAD.MOV.U32 R2, RZ, RZ, R5 ;  /* 0x000000ffff020224 */ /* 0x000fe200078e0005 */
[----:B------:R-:W3:Y:S04]  /*24d0*/  @P0 LDS R0, [UR10+0x4] ;  /* 0x0000040aff000984 */ /* 0x000ee80008000800 */
[----:B------:R-:W-:-:S13]  /*24e0*/  FSETP.GT.AND P0, PT, R6, R2, PT ;  /* 0x000000020600720b */ /* 0x000fda0003f04000 */
[----:B------:R-:W-:Y:S01]  /*24f0*/  @P0 IMAD.MOV.U32 R2, RZ, RZ, R6 ;  /* 0x000000ffff020224 */ /* 0x000fe200078e0006 */
[----:B------:R-:W4:Y:S04]  /*2500*/  @P0 LDS R0, [UR10+0x8] ;  /* 0x0000080aff000984 */ /* 0x000f280008000800 */
[----:B------:R-:W-:-:S13]  /*2510*/  FSETP.GT.AND P0, PT, R7, R2, PT ;  /* 0x000000020700720b */ /* 0x000fda0003f04000 */
[----:B------:R-:W-:Y:S01]  /*2520*/  @P0 IMAD.MOV.U32 R2, RZ, RZ, R7 ;  /* 0x000000ffff020224 */ /* 0x000fe200078e0007 */
[----:B------:R-:W1:Y:S04]  /*2530*/  @P0 LDS R0, [UR10+0xc] ;  /* 0x00000c0aff000984 */ /* 0x000e680008000800 */
[----:B0-----:R-:W-:-:S13]  /*2540*/  FSETP.GT.AND P0, PT, R8, R2, PT ;  /* 0x000000020800720b */ /* 0x001fda0003f04000 */
[----:B------:R-:W-:Y:S01]  /*2550*/  @P0 IMAD.MOV.U32 R2, RZ, RZ, R8 ;  /* 0x000000ffff020224 */ /* 0x000fe200078e0008 */
[----:B------:R-:W0:Y:S04]  /*2560*/  @P0 LDS R0, [UR10+0x10] ;  /* 0x0000100aff000984 */ /* 0x000e280008000800 */
[----:B------:R-:W-:-:S13]  /*2570*/  FSETP.GT.AND P0, PT, R9, R2, PT ;  /* 0x000000020900720b */ /* 0x000fda0003f04000 */
[----:B------:R-:W-:Y:S01]  /*2580*/  @P0 IMAD.MOV.U32 R2, RZ, RZ, R9 ;  /* 0x000000ffff020224 */ /* 0x000fe200078e0009 */
[----:B------:R-:W0:Y:S04]  /*2590*/  @P0 LDS R0, [UR10+0x14] ;  /* 0x0000140aff000984 */ /* 0x000e280008000800 */
        /* <DEDUP_REMOVED lines=8> */
.L_x_147:
[----:B------:R-:W-:Y:S05]  /*2620*/  BRA.U !UP1, `(.L_x_146) ;  /* 0x0000000509107547 */ /* 0x000fea000b800000 */
[----:B------:R-:W1:Y:S01]  /*2630*/  LDCU UR6, c[0x0][0x3ac] ;  /* 0x00007580ff0677ac */ /* 0x000e620008000800 */
[----:B------:R-:W-:Y:S02]  /*2640*/  UISETP.GE.U32.AND UP0, UPT, UR7, 0x8, UPT ;  /* 0x000000080700788c */ /* 0x000fe4000bf06070 */
[----:B-1----:R-:W-:-:S04]  /*2650*/  ULOP3.LUT UR11, UR6, 0x7, URZ, 0xc0, !UPT ;  /* 0x00000007060b7892 */ /* 0x002fc8000f8ec0ff */
[----:B------:R-:W-:-:S03]  /*2660*/  UISETP.NE.AND UP1, UPT, UR11, URZ, UPT ;  /* 0x000000ff0b00728c */ /* 0x000fc6000bf25270 */
[----:B------:R-:W-:Y:S08]  /*2670*/  BRA.U !UP0, `(.L_x_149) ;  /* 0x0000000108747547 */ /* 0x000ff0000b800000 */
[----:B------:R-:W-:Y:S02]  /*2680*/  ULEA UR7, UR4, UR9, 0x2 ;  /* 0x0000000904077291 */ /* 0x000fe4000f8e10ff */
[----:B------:R-:W-:Y:S02]  /*2690*/  ULEA UR10, UR4, UR12, 0x2 ;  /* 0x0000000c040a7291 */ /* 0x000fe4000f8e10ff */
[----:B------:R-:W-:-:S05]  /*26a0*/  UIADD3 UR4, UPT, UPT, UR4, 0x8, URZ ;  /* 0x0000000804047890 */ /* 0x000fca000fffe0ff */
[----:B0-----:R-:W0:Y:S04]  /*26b0*/  LDS.128 R4, [UR7] ;  /* 0x00000007ff047984 */ /* 0x001e280008000c00 */
[----:B------:R-:W1:Y:S01]  /*26c0*/  LDS.128 R8, [UR7+0x10] ;  /* 0x00001007ff087984 */ /* 0x000e620008000c00 */
[----:B0-----:R-:W-:-:S13]  /*26d0*/  FSETP.GT.AND P0, PT, R4, R2, PT ;  /* 0x000000020400720b */ /* 0x001fda0003f04000 */
[----:B------:R-:W-:Y:S01]  /*26e0*/  @P0 IMAD.MOV.U32 R2, RZ, RZ, R4 ;  /* 0x000000ffff020224 */ /* 0x000fe200078e0004 */
[----:B------:R-:W3:Y:S04]  /*26f0*/  @P0 LDS R0, [UR10] ;  /* 0x0000000aff000984 */ /* 0x000ee80008000800 */
[----:B------:R-:W-:-:S13]  /*2700*/  FSETP.GT.AND P0, PT, R5, R2, PT ;  /* 0x000000020500720b */ /* 0x000fda0003f04000 */
[----:B------:R-:W-:Y:S01]  /*2710*/  @P0 IMAD.MOV.U32 R2, RZ, RZ, R5 ;  /* 0x000000ffff020224 */ /* 0x000fe200078e0005 */
[----:B------:R-:W4:Y:S04]  /*2720*/  @P0 LDS R0, [UR10+0x4] ;  /* 0x0000040aff000984 */ /* 0x000f280008000800 */
[----:B------:R-:W-:-:S13]  /*2730*/  FSETP.GT.AND P0, PT, R6, R2, PT ;  /* 0x000000020600720b */ /* 0x000fda0003f04000 */
[----:B------:R-:W-:Y:S01]  /*2740*/  @P0 IMAD.MOV.U32 R2, RZ, RZ, R6 ;  /* 0x000000ffff020224 */ /* 0x000fe200078e0006 */
[----:B------:R-:W0:Y:S04]  /*2750*/  @P0 LDS R0, [UR10+0x8] ;  /* 0x0000080aff000984 */ /* 0x000e280008000800 */
[----:B------:R-:W-:-:S13]  /*2760*/  FSETP.GT.AND P0, PT, R7, R2, PT ;  /* 0x000000020700720b */ /* 0x000fda0003f04000 */
[----:B------:R-:W-:Y:S01]  /*2770*/  @P0 IMAD.MOV.U32 R2, RZ, RZ, R7 ;  /* 0x000000ffff020224 */ /* 0x000fe200078e0007 */
[----:B------:R-:W0:Y:S04]  /*2780*/  @P0 LDS R0, [UR10+0xc] ;  /* 0x00000c0aff000984 */ /* 0x000e280008000800 */
[----:B-1----:R-:W-:-:S13]  /*2790*/  FSETP.GT.AND P0, PT, R8, R2, PT ;  /* 0x000000020800720b */ /* 0x002fda0003f04000 */
[----:B------:R-:W-:Y:S01]  /*27a0*/  @P0 IMAD.MOV.U32 R2, RZ, RZ, R8 ;  /* 0x000000ffff020224 */ /* 0x000fe200078e0008 */
[----:B------:R-:W1:Y:S04]  /*27b0*/  @P0 LDS R0, [UR10+0x10] ;  /* 0x0000100aff000984 */ /* 0x000e680008000800 */
[----:B------:R-:W-:-:S13]  /*27c0*/  FSETP.GT.AND P0, PT, R9, R2, PT ;  /* 0x000000020900720b */ /* 0x000fda0003f04000 */
[----:B------:R-:W-:Y:S01]  /*27d0*/  @P0 IMAD.MOV.U32 R2, RZ, RZ, R9 ;  /* 0x000000ffff020224 */ /* 0x000fe200078e0009 */
[----:B------:R-:W0:Y:S04]  /*27e0*/  @P0 LDS R0, [UR10+0x14] ;  /* 0x0000140aff000984 */ /* 0x000e280008000800 */
[----:B------:R-:W-:-:S13]  /*27f0*/  FSETP.GT.AND P0, PT, R10, R2, PT ;  /* 0x000000020a00720b */ /* 0x000fda0003f04000 */
[----:B------:R-:W-:Y:S01]  /*2800*/  @P0 IMAD.MOV.U32 R2, RZ, RZ, R10 ;  /* 0x000000ffff020224 */ /* 0x000fe200078e000a */
[----:B------:R-:W0:Y:S04]  /*2810*/  @P0 LDS R0, [UR10+0x18] ;  /* 0x0000180aff000984 */ /* 0x000e280008000800 */
[----:B------:R-:W-:-:S13]  /*2820*/  FSETP.GT.AND P0, PT, R11, R2, PT ;  /* 0x000000020b00720b */ /* 0x000fda0003f04000 */
[----:B------:R-:W0:Y:S01]  /*2830*/  @P0 LDS R0, [UR10+0x1c] ;  /* 0x00001c0aff000984 */ /* 0x000e220008000800 */
[----:B-1-34-:R-:W-:-:S07]  /*2840*/  @P0 IMAD.MOV.U32 R2, RZ, RZ, R11 ;  /* 0x000000ffff020224 */ /* 0x01afce00078e000b */
.L_x_149:
[----:B------:R-:W-:Y:S05]  /*2850*/  BRA.U !UP1, `(.L_x_146) ;  /* 0x0000000109847547 */ /* 0x000fea000b800000 */
[----:B------:R-:W-:Y:S02]  /*2860*/  UISETP.GE.U32.AND UP0, UPT, UR11, 0x4, UPT ;  /* 0x000000040b00788c */ /* 0x000fe4000bf06070 */
[----:B------:R-:W-:-:S04]  /*2870*/  ULOP3.LUT UR6, UR6, 0x3, URZ, 0xc0, !UPT ;  /* 0x0000000306067892 */ /* 0x000fc8000f8ec0ff */
[----:B------:R-:W-:-:S03]  /*2880*/  UISETP.NE.AND UP1, UPT, UR6, URZ, UPT ;  /* 0x000000ff0600728c */ /* 0x000fc6000bf25270 */
[----:B------:R-:W-:Y:S08]  /*2890*/  BRA.U !UP0, `(.L_x_150) ;  /* 0x0000000108407547 */ /* 0x000ff0000b800000 */
[----:B------:R-:W-:-:S09]  /*28a0*/  ULEA UR7, UR4, UR9, 0x2 ;  /* 0x0000000904077291 */ /* 0x000fd2000f8e10ff */
[----:B0-----:R-:W0:Y:S01]  /*28b0*/  LDS.128 R4, [UR7] ;  /* 0x00000007ff047984 */ /* 0x001e220008000c00 */
[----:B------:R-:W-:Y:S02]  /*28c0*/  ULEA UR7, UR4, UR12, 0x2 ;  /* 0x0000000c04077291 */ /* 0x000fe4000f8e10ff */
[----:B------:R-:W-:Y:S01]  /*28d0*/  UIADD3 UR4, UPT, UPT, UR4, 0x4, URZ ;  /* 0x0000000404047890 */ /* 0x000fe2000fffe0ff */
[----:B0-----:R-:W-:-:S13]  /*28e0*/  FSETP.GT.AND P0, PT, R4, R2, PT ;  /* 0x000000020400720b */ /* 0x001fda0003f04000 */
        /* <DEDUP_REMOVED lines=9> */
[----:B------:R-:W0:Y:S01]  /*2980*/  @P0 LDS R0, [UR7+0xc] ;  /* 0x00000c07ff000984 */ /* 0x000e220008000800 */
[----:B-1----:R-:W-:-:S07]  /*2990*/  @P0 IMAD.MOV.U32 R2, RZ, RZ, R7 ;  /* 0x000000ffff020224 */ /* 0x002fce00078e0007 */
.L_x_150:
[----:B------:R-:W-:Y:S05]  /*29a0*/  BRA.U !UP1, `(.L_x_146) ;  /* 0x0000000109307547 */ /* 0x000fea000b800000 */
[----:B------:R-:W-:Y:S02]  /*29b0*/  ULEA UR7, UR4, UR12, 0x2 ;  /* 0x0000000c04077291 */ /* 0x000fe4000f8e10ff */
[----:B------:R-:W-:Y:S02]  /*29c0*/  ULEA UR4, UR4, UR9, 0x2 ;  /* 0x0000000904047291 */ /* 0x000fe4000f8e10ff */
[----:B------:R-:W-:-:S12]  /*29d0*/  UIADD3 UR6, UPT, UPT, -UR6, URZ, URZ ;  /* 0x000000ff06067290 */ /* 0x000fd8000fffe1ff */
.L_x_151:
[----:B-1----:R-:W1:Y:S01]  /*29e0*/  LDS R3, [UR4] ;  /* 0x00000004ff037984 */ /* 0x002e620008000800 */
[----:B------:R-:W-:Y:S02]  /*29f0*/  UIADD3 UR6, UPT, UPT, UR6, 0x1, URZ ;  /* 0x0000000106067890 */ /* 0x000fe4000fffe0ff */
[----:B------:R-:W-:Y:S02]  /*2a00*/  UIADD3 UR4, UPT, UPT, UR4, 0x4, URZ ;  /* 0x0000000404047890 */ /* 0x000fe4000fffe0ff */
[----:B------:R-:W-:Y:S01]  /*2a10*/  UISETP.NE.AND UP0, UPT, UR6, URZ, UPT ;  /* 0x000000ff0600728c */ /* 0x000fe2000bf05270 */
[----:B-1----:R-:W-:-:S13]  /*2a20*/  FSETP.GT.AND P0, PT, R3, R2, PT ;  /* 0x000000020300720b */ /* 0x002fda0003f04000 */
[----:B------:R-:W-:Y:S01]  /*2a30*/  @P0 IMAD.MOV.U32 R2, RZ, RZ, R3 ;  /* 0x000000ffff020224 */ /* 0x000fe200078e0003 */
[----:B0--34-:R-:W1:Y:S01]  /*2a40*/  @P0 LDS R0, [UR7] ;  /* 0x00000007ff000984 */ /* 0x019e620008000800 */
[----:B------:R-:W-:Y:S01]  /*2a50*/  UIADD3 UR7, UPT, UPT, UR7, 0x4, URZ ;  /* 0x0000000407077890 */ /* 0x000fe2000fffe0ff */
[----:B------:R-:W-:Y:S11]  /*2a60*/  BRA.U UP0, `(.L_x_151) ;  /* 0xfffffffd00dc7547 */ /* 0x000ff6000b83ffff */
.L_x_146:
[----:B------:R-:W5:Y:S01]  /*2a70*/  LDCU UR7, c[0x0][0x3a4] ;  /* 0x00007480ff0777ac */ /* 0x000f620008000800 */
[----:B------:R-:W2:Y:S01]  /*2a80*/  LDCU UR13, c[0x0][0x3ac] ;  /* 0x00007580ff0d77ac */ /* 0x000ea20008000800 */
[----:B------:R-:W3:Y:S01]  /*2a90*/  LDCU.64 UR10, c[0x0][0x390] ;  /* 0x00007200ff0a77ac */ /* 0x000ee20008000a00 */
[----:B------:R-:W-:Y:S02]  /*2aa0*/  UIADD3 UR6, UPT, UPT, UR8, UR21, URZ ;  /* 0x0000001508067290 */ /* 0x000fe4000fffe0ff */
[----:B-----5:R-:W-:Y:S02]  /*2ab0*/  UIMAD UR4, UR5, UR7, UR19 ;  /* 0x00000007050472a4 */ /* 0x020fe4000f8e0213 */
[----:B------:R-:W-:Y:S02]  /*2ac0*/  UIMAD UR7, UR19, UR7, UR5 ;  /* 0x00000007130772a4 */ /* 0x000fe4000f8e0205 */
[----:B--2---:R-:W-:Y:S02]  /*2ad0*/  UIMAD UR4, UR4, UR13, UR6 ;  /* 0x0000000d040472a4 */ /* 0x004fe4000f8e0206 */
[----:B------:R-:W-:-:S02]  /*2ae0*/  UIMAD UR13, UR7, UR13, UR6 ;  /* 0x0000000d070d72a4 */ /* 0x000fc4000f8e0206 */
[----:B---3--:R-:W-:Y:S02]  /*2af0*/  UIMAD.WIDE UR6, UR4, 0x4, UR10 ;  /* 0x00000004040678a5 */ /* 0x008fe4000f8e020a */
[----:B------:R-:W-:-:S04]  /*2b00*/  UIMAD.WIDE UR10, UR13, 0x4, UR10 ;  /* 0x000000040d0a78a5 */ /* 0x000fc8000f8e020a */
[----:B0-----:R-:W-:Y:S02]  /*2b10*/  IMAD.U32 R4, RZ, RZ, UR6 ;  /* 0x00000006ff047e24 */ /* 0x001fe4000f8e00ff */
[----:B------:R-:W-:Y:S02]  /*2b20*/  IMAD.U32 R5, RZ, RZ, UR7 ;  /* 0x00000007ff057e24 */ /* 0x000fe4000f8e00ff */
[----:B------:R-:W-:Y:S02]  /*2b30*/  IMAD.U32 R6, RZ, RZ, UR10 ;  /* 0x0000000aff067e24 */ /* 0x000fe4000f8e00ff */
[----:B------:R-:W-:Y:S01]  /*2b40*/  IMAD.U32 R7, RZ, RZ, UR11 ;  /* 0x0000000bff077e24 */ /* 0x000fe2000f8e00ff */
[----:B------:R-:W-:Y:S04]  /*2b50*/  STG.E desc[UR14][R4.64], R2 ;  /* 0x0000000204007986 */ /* 0x000fe8000c10190e */
[----:B-1--4-:R-:W-:Y:S01]  /*2b60*/  STG.E desc[UR14][R6.64], R0 ;  /* 0x0000000006007986 */ /* 0x012fe2000c10190e */
[----:B------:R-:W-:Y:S05]  /*2b70*/  EXIT ;  /* 0x000000000000794d */ /* 0x000fea0003800000 */
.L_x_152:
        /* <DEDUP_REMOVED lines=16> */
.L_x_193:


//--------------------- .text._Z16kernel_forward_dIfEvPT_S1_S1_S1_iiii --------------------------
	.section	.text._Z16kernel_forward_dIfEvPT_S1_S1_S1_iiii,"ax",@progbits
	.align	128
        .global         _Z16kernel_forward_dIfEvPT_S1_S1_S1_iiii
        .type           _Z16kernel_forward_dIfEvPT_S1_S1_S1_iiii,@function
        .size           _Z16kernel_forward_dIfEvPT_S1_S1_S1_iiii,(.L_x_194 - _Z16kernel_forward_dIfEvPT_S1_S1_S1_iiii)
        .other          _Z16kernel_forward_dIfEvPT_S1_S1_S1_iiii,@"STO_CUDA_ENTRY STV_DEFAULT"
_Z16kernel_forward_dIfEvPT_S1_S1_S1_iiii:
.text._Z16kernel_forward_dIfEvPT_S1_S1_S1_iiii:
[----:B------:R-:W-:Y:S01]  /*0000*/  LDC R1, c[0x0][0x37c] ;  /* 0x0000df00ff017b82 */ /* 0x000fe20000000800 */
[----:B------:R-:W0:Y:S07]  /*0010*/  LDCU UR16, c[0x0][0x3a4] ;  /* 0x00007480ff1077ac */ /* 0x000e2e0008000800 */
[----:B------:R-:W1:Y:S01]  /*0020*/  S2UR UR26, SR_CTAID.Y ;  /* 0x00000000001a79c3 */ /* 0x000e620000002600 */
[----:B------:R-:W0:Y:S01]  /*0030*/  LDCU UR10, c[0x0][0x3a8] ;  /* 0x00007500ff0a77ac */ /* 0x000e220008000800 */
[----:B------:R-:W-:-:S06]  /*0040*/  UMOV UR4, URZ ;  /* 0x000000ff00047c82 */ /* 0x000fcc0008000000 */
[----:B------:R-:W2:Y:S01]  /*0050*/  S2UR UR9, SR_CTAID.X ;  /* 0x00000000000979c3 */ /* 0x000ea20000002500 */
[----:B0-----:R-:W-:-:S04]  /*0060*/  UIADD3 UR17, UPT, UPT, UR16, -UR10, URZ ;  /* 0x8000000a10117290 */ /* 0x001fc8000fffe0ff */
[----:B------:R-:W-:Y:S02]  /*0070*/  UIADD3 UR6, UPT, UPT, URZ, -UR17, URZ ;  /* 0x80000011ff067290 */ /* 0x000fe4000fffe0ff */
[----:B------:R-:W-:-:S03]  /*0080*/  UISETP.NE.U32.AND UP2, UPT, UR17, URZ, UPT ;  /* 0x000000ff1100728c */ /* 0x000fc6000bf45070 */
[----:B------:R-:W0:Y:S08]  /*0090*/  I2F.U32.RP R0, UR17 ;  /* 0x0000001100007d06 */ /* 0x000e300008209000 */
[----:B0-----:R-:W0:Y:S02]  /*00a0*/  MUFU.RCP R0, R0 ;  /* 0x0000000000007308 */ /* 0x001e240000001000 */
[----:B0-----:R-:W-:-:S06]  /*00b0*/  IADD3 R2, PT, PT, R0, 0xffffffe, RZ ;  /* 0x0ffffffe00027810 */ /* 0x001fcc0007ffe0ff */
[----:B------:R-:W0:Y:S02]  /*00c0*/  F2I.FTZ.U32.TRUNC.NTZ R2, R2 ;  /* 0x0000000200027305 */ /* 0x000e24000021f000 */
[----:B0-----:R-:W-:-:S13]  /*00d0*/  R2UR UR5, R2 ;  /* 0x00000000020572ca */ /* 0x001fda00000e0000 */
[----:B------:R-:W-:-:S04]  /*00e0*/  UIMAD UR6, UR6, UR5, URZ ;  /* 0x00000005060672a4 */ /* 0x000fc8000f8e02ff */
[----:B------:R-:W-:-:S04]  /*00f0*/  UIMAD.WIDE.U32 UR4, UR5, UR6, UR4 ;  /* 0x00000006050472a5 */ /* 0x000fc8000f8e0004 */
[----:B-1----:R-:W-:Y:S02]  /*0100*/  UIMAD.WIDE.U32 UR6, UR5, UR26, URZ ;  /* 0x0000001a050672a5 */ /* 0x002fe4000f8e00ff */
[----:B--2---:R-:W-:Y:S02]  /*0110*/  UIMAD.WIDE.U32 UR4, UR5, UR9, URZ ;  /* 0x00000009050472a5 */ /* 0x004fe4000f8e00ff */
[----:B------:R-:W-:Y:S02]  /*0120*/  UIADD3 UR6, UPT, UPT, -UR7, URZ, URZ ;  /* 0x000000ff07067290 */ /* 0x000fe4000fffe1ff */
[----:B------:R-:W-:Y:S02]  /*0130*/  ULOP3.LUT UR4, URZ, UR17, URZ, 0x33, !UPT ;  /* 0x00000011ff047292 */ /* 0x000fe4000f8e33ff */
[----:B------:R-:W-:Y:S01]  /*0140*/  UIMAD UR6, UR17, UR6, UR26 ;  /* 0x00000006110672a4 */ /* 0x000fe2000f8e021a */
[----:B------:R-:W-:Y:S02]  /*0150*/  UMOV UR8, UR5 ;  /* 0x0000000500087c82 */ /* 0x000fe40008000000 */
[----:B------:R-:W-:-:S02]  /*0160*/  UIADD3 UR5, UPT, UPT, -UR8, URZ, URZ ;  /* 0x000000ff08057290 */ /* 0x000fc4000fffe1ff */
        /* <DEDUP_REMOVED lines=15> */
[----:B------:R-:W-:Y:S05]  /*0260*/  @P0 EXIT ;  /* 0x000000000000094d */ /* 0x000fea0003800000 */
        /* <DEDUP_REMOVED lines=9> */
[----:B------:R-:W-:Y:S01]  /*0300*/  MOV R6, UR20 ;  /* 0x0000001400067c02 */ /* 0x000fe20008000f00 */
[----:B------:R-:W-:Y:S01]  /*0310*/  HFMA2 R5, -RZ, RZ, 0, 2.384185791015625e-07 ;  /* 0x00000004ff057431 */ /* 0x000fe200000001ff */
[----:B------:R-:W-:Y:S01]  /*0320*/  MOV R10, UR5 ;  /* 0x00000005000a7c02 */ /* 0x000fe20008000f00 */
[----:B------:R-:W-:Y:S01]  /*0330*/  @UP0 UIADD3 UR8, UPT, UPT, UR8, 0x1, URZ ;  /* 0x0000000108080890 */ /* 0x000fe2000fffe0ff */
[----:B------:R-:W-:Y:S01]  /*0340*/  MOV R9, 0x4 ;  /* 0x0000000400097802 */ /* 0x000fe20000000f00 */
[----:B------:R-:W-:Y:S02]  /*0350*/  UIADD3 UR13, UPT, UPT, UR5, UR7, URZ ;  /* 0x00000007050d7290 */ /* 0x000fe4000fffe0ff */
[----:B------:R-:W-:Y:S01]  /*0360*/  UIMAD UR10, UR16, UR16, URZ ;  /* 0x00000010100a72a4 */ /* 0x000fe2000f8e02ff */
[----:B------:R-:W2:Y:S01]  /*0370*/  LDCU.64 UR18, c[0x0][0x358] ;  /* 0x00006b00ff1277ac */ /* 0x000ea20008000a00 */
[----:B------:R-:W3:Y:S01]  /*0380*/  S2UR UR12, SR_CgaCtaId ;  /* 0x00000000000c79c3 */ /* 0x000ee20000008800 */
[----:B------:R-:W4:Y:S01]  /*0390*/  LDCU.64 UR6, c[0x0][0x390] ;  /* 0x00007200ff0677ac */ /* 0x000f220008000a00 */
[----:B------:R-:W-:-:S06]  /*03a0*/  @UP1 UIADD3 UR8, UPT, UPT, UR8, 0x1, URZ ;  /* 0x0000000108081890 */ /* 0x000fcc000fffe0ff */
[----:B------:R-:W5:Y:S01]  /*03b0*/  LDC.64 R12, c[0x0][0x380] ;  /* 0x0000e000ff0c7b82 */ /* 0x000f620000000a00 */
[----:B------:R-:W-:Y:S02]  /*03c0*/  UIADD3 UR22, UPT, UPT, UR13, 0x1, URZ ;  /* 0x000000010d167890 */ /* 0x000fe4000fffe0ff */
[----:B------:R-:W-:Y:S02]  /*03d0*/  USEL UR4, UR4, UR8, !UP2 ;  /* 0x0000000804047287 */ /* 0x000fe4000d000000 */
[----:B-1----:R-:W-:Y:S02]  /*03e0*/  UIMAD UR25, UR16, UR21, URZ ;  /* 0x00000015101972a4 */ /* 0x002fe4000f8e02ff */
[----:B------:R-:W-:Y:S01]  /*03f0*/  UIMAD UR11, UR4, UR10, URZ ;  /* 0x0000000a040b72a4 */ /* 0x000fe2000f8e02ff */
[----:B------:R-:W-:Y:S01]  /*0400*/  MOV R3, UR22 ;  /* 0x0000001600037c02 */ /* 0x000fe20008000f00 */
[----:B------:R-:W-:Y:S02]  /*0410*/  UIADD3 UR14, UPT, UPT, UR9, UR22, URZ ;  /* 0x00000016090e7290 */ /* 0x000fe4000fffe0ff */
[----:B------:R-:W-:-:S02]  /*0420*/  UIMAD UR8, UR11, UR21, URZ ;  /* 0x000000150b0872a4 */ /* 0x000fc4000f8e02ff */
[--C-:B0-----:R-:W-:Y:S01]  /*0430*/  IMAD R6, R6, UR21, R7.reuse ;  /* 0x0000001506067c24 */ /* 0x101fe2000f8e0207 */
[----:B------:R-:W-:Y:S02]  /*0440*/  UIMAD UR23, UR14, UR25, URZ ;  /* 0x000000190e1772a4 */ /* 0x000fe4000f8e02ff */
[----:B------:R-:W-:Y:S01]  /*0450*/  IMAD R10, R10, UR25, R7 ;  /* 0x000000190a0a7c24 */ /* 0x000fe2000f8e0207 */
[----:B----4-:R-:W-:-:S03]  /*0460*/  UIMAD.WIDE UR6, UR8, 0x4, UR6 ;  /* 0x00000004080678a5 */ /* 0x010fc6000f8e0206 */
[----:B------:R-:W-:Y:S01]  /*0470*/  IMAD R2, R3, UR21, R10 ;  /* 0x0000001503027c24 */ /* 0x000fe2000f8e020a */
[----:B------:R-:W-:-:S03]  /*0480*/  IADD3 R8, PT, PT, R6, UR23, RZ ;  /* 0x0000001706087c10 */ /* 0x000fc6000fffe0ff */
[----:B------:R-:W-:-:S04]  /*0490*/  IMAD.WIDE R2, R2, R5, UR6 ;  /* 0x0000000602027e25 */ /* 0x000fc8000f8e0205 */
[----:B------:R-:W-:Y:S02]  /*04a0*/  IMAD.WIDE R8, R8, R9, UR6 ;  /* 0x0000000608087e25 */ /* 0x000fe4000f8e0209 */
[----:B--2---:R0:W2:Y:S04]  /*04b0*/  LDG.E.CONSTANT R2, desc[UR18][R2.64] ;  /* 0x0000001202027981 */ /* 0x0040a8000c1e9900 */
[----:B------:R-:W4:Y:S01]  /*04c0*/  LDG.E.CONSTANT R9, desc[UR18][R8.64] ;  /* 0x0000001208097981 */ /* 0x000f22000c1e9900 */
[----:B------:R-:W-:Y:S01]  /*04d0*/  UMOV UR8, 0x400 ;  /* 0x0000040000087882 */ /* 0x000fe20000000000 */
[----:B------:R-:W-:Y:S01]  /*04e0*/  UIMAD UR15, UR21, UR21, URZ ;  /* 0x00000015150f72a4 */ /* 0x000fe2000f8e02ff */
[----:B------:R-:W1:Y:S01]  /*04f0*/  S2UR UR24, SR_CTAID.Z ;  /* 0x00000000001879c3 */ /* 0x000e620000002700 */
[----:B------:R-:W-:Y:S01]  /*0500*/  UIADD3 UR9, UPT, UPT, UR8, 0x320, URZ ;  /* 0x0000032008097890 */ /* 0x000fe2000fffe0ff */
[----:B------:R-:W-:Y:S01]  /*0510*/  MOV R0, 0xff800000 ;  /* 0xff80000000007802 */ /* 0x000fe20000000f00 */
[----:B------:R-:W-:-:S02]  /*0520*/  UIADD3 UR8, UPT, UPT, UR8, 0x640, URZ ;  /* 0x0000064008087890 */ /* 0x000fc4000fffe0ff */
[----:B---3--:R-:W-:Y:S02]  /*0530*/  ULEA UR9, UR12, UR9, 0x18 ;  /* 0x000000090c097291 */ /* 0x008fe4000f8ec0ff */
[----:B------:R-:W-:Y:S02]  /*0540*/  ULEA UR12, UR12, UR8, 0x18 ;  /* 0x000000080c0c7291 */ /* 0x000fe4000f8ec0ff */
[----:B------:R-:W-:Y:S02]  /*0550*/  UIMAD UR8, UR15, UR21, URZ ;  /* 0x000000150f0872a4 */ /* 0x000fe4000f8e02ff */
[C---:B------:R-:W-:Y:S01]  /*0560*/  LEA R5, R7.reuse, UR9, 0x2 ;  /* 0x0000000907057c11 */ /* 0x040fe2000f8e10ff */
[----:B------:R-:W-:Y:S01]  /*0570*/  UISETP.GE.AND UP0, UPT, UR21, 0x1, UPT ;  /* 0x000000011500788c */ /* 0x000fe2000bf06270 */
[----:B------:R-:W-:Y:S01]  /*0580*/  LEA R4, R7, UR12, 0x2 ;  /* 0x0000000c07047c11 */ /* 0x000fe2000f8e10ff */
[----:B------:R-:W-:Y:S02]  /*0590*/  UIMAD UR8, UR4, UR8, URZ ;  /* 0x00000008040872a4 */ /* 0x000fe4000f8e02ff */
[----:B------:R-:W-:-:S02]  /*05a0*/  UIMAD UR10, UR10, UR21, URZ ;  /* 0x000000150a0a72a4 */ /* 0x000fc4000f8e02ff */
[----:B------:R-:W-:Y:S02]  /*05b0*/  USHF.L.U32 UR4, UR8, 0x2, URZ ;  /* 0x0000000208047899 */ /* 0x000fe400080006ff */
[----:B------:R-:W-:-:S04]  /*05c0*/  UIMAD UR11, UR11, UR10, URZ ;  /* 0x0000000a0b0b72a4 */ /* 0x000fc8000f8e02ff */
[----:B0-----:R-:W-:Y:S01]  /*05d0*/  MOV R3, UR4 ;  /* 0x0000000400037c02 */ /* 0x001fe20008000f00 */
[----:B--2---:R5:W-:Y:S04]  /*05e0*/  STS [R5], R2 ;  /* 0x0000000205007388 */ /* 0x004be80000000800 */
[----:B----4-:R0:W-:Y:S01]  /*05f0*/  STS [R4], R9 ;  /* 0x0000000904007388 */ /* 0x0101e20000000800 */
[----:B-----5:R-:W-:Y:S01]  /*0600*/  IMAD.WIDE R2, R3, 0x4, R12 ;  /* 0x0000000403027825 */ /* 0x020fe200078e020c */
[----:B------:R-:W-:Y:S06]  /*0610*/  BAR.SYNC.DEFER_BLOCKING 0x0 ;  /* 0x0000000000007b1d */ /* 0x000fec0000010000 */
[----:B-1----:R-:W-:Y:S05]  /*0620*/  BRA.U !UP0, `(.L_x_153) ;  /* 0x0000000908f47547 */ /* 0x002fea000b800000 */
[----:B------:R1:W2:Y:S01]  /*0630*/  LDS R11, [R5] ;  /* 0x00000000050b7984 */ /* 0x0002a20000000800 */
[----:B------:R-:W-:Y:S01]  /*0640*/  UISETP.NE.AND UP1, UPT, UR21, 0x1, UPT ;  /* 0x000000011500788c */ /* 0x000fe2000bf25270 */
[----:B------:R-:W-:Y:S01]  /*0650*/  MOV R0, 0xff800000 ;  /* 0xff80000000007802 */ /* 0x000fe20000000f00 */
[----:B------:R-:W-:Y:S01]  /*0660*/  ULOP3.LUT UR4, UR21, 0x1, URZ, 0xc0, !UPT ;  /* 0x0000000115047892 */ /* 0x000fe2000f8ec0ff */
[----:B------:R-:W3:Y:S01]  /*0670*/  S2R R8, SR_CTAID.Z ;  /* 0x0000000000087919 */ /* 0x000ee20000002700 */
[----:B------:R-:W-:Y:S01]  /*0680*/  MOV R12, RZ ;  /* 0x000000ff000c7202 */ /* 0x000fe20000000f00 */
[----:B------:R-:W-:Y:S02]  /*0690*/  USHF.R.S32.HI UR27, URZ, 0x1f, UR8 ;  /* 0x0000001fff1b7899 */ /* 0x000fe40008011408 */
[----:B------:R-:W-:Y:S01]  /*06a0*/  UISETP.NE.U32.AND UP2, UPT, UR4, 0x1, UPT ;  /* 0x000000010400788c */ /* 0x000fe2000bf45070 */
[----:B---3--:R-:W-:Y:S01]  /*06b0*/  IMAD R13, R8, UR21, R7 ;  /* 0x00000015080d7c24 */ /* 0x008fe2000f8e0207 */
[----:B-1----:R-:W-:Y:S09]  /*06c0*/  BRA.U !UP1, `(.L_x_154) ;  /* 0x0000000509dc7547 */ /* 0x002ff2000b800000 */
[----:B------:R-:W-:Y:S01]  /*06d0*/  ULOP3.LUT UR4, UR21, 0x7ffffffe, URZ, 0xc0, !UPT ;  /* 0x7ffffffe15047892 */ /* 0x000fe2000f8ec0ff */
[----:B------:R-:W-:Y:S01]  /*06e0*/  MOV R0, 0xff800000 ;  /* 0xff80000000007802 */ /* 0x000fe20000000f00 */
[----:B------:R-:W1:Y:S04]  /*06f0*/  LDCU.64 UR28, c[0x0][0x388] ;  /* 0x00007100ff1c77ac */ /* 0x000e680008000a00 */
[----:B------:R-:W-:Y:S01]  /*0700*/  MOV R12, UR4 ;  /* 0x00000004000c7c02 */ /* 0x000fe20008000f00 */
[----:B------:R-:W-:-:S06]  /*0710*/  UMOV UR4, URZ ;  /* 0x000000ff00047c82 */ /* 0x000fcc0008000000 */
.L_x_155:
[----:B------:R-:W-:-:S05]  /*0720*/  MOV R8, UR4 ;  /* 0x0000000400087c02 */ /* 0x000fca0008000f00 */
[----:B------:R-:W-:-:S05]  /*0730*/  IMAD R8, R13, UR21, R8 ;  /* 0x000000150d087c24 */ /* 0x000fca000f8e0208 */
[----:B0-----:R-:W-:-:S04]  /*0740*/  IADD3 R9, P0, PT, R8, UR8, RZ ;  /* 0x0000000808097c10 */ /* 0x001fc8000ff1e0ff */
[----:B------:R-:W-:Y:S02]  /*0750*/  LEA.HI.X.SX32 R14, R8, UR27, 0x1, P0 ;  /* 0x0000001b080e7c11 */ /* 0x000fe400080f0eff */
[----:B-1----:R-:W-:-:S04]  /*0760*/  LEA R16, P0, R9, UR28, 0x2 ;  /* 0x0000001c09107c11 */ /* 0x002fc8000f8010ff */
[----:B------:R-:W-:-:S06]  /*0770*/  LEA.HI.X R17, R9, UR29, R14, 0x2, P0 ;  /* 0x0000001d09117c11 */ /* 0x000fcc00080f140e */
[----:B------:R0:W3:Y:S01]  /*0780*/  LDG.E.CONSTANT R17, desc[UR18][R16.64] ;  /* 0x0000001210117981 */ /* 0x0000e2000c1e9900 */
[----:B------:R-:W-:-:S04]  /*0790*/  IADD3 R8, PT, PT, R8, 0x1, RZ ;  /* 0x0000000108087810 */ /* 0x000fc80007ffe0ff */
[----:B------:R-:W-:-:S04]  /*07a0*/  IADD3 R9, P0, PT, R8, UR8, RZ ;  /* 0x0000000808097c10 */ /* 0x000fc8000ff1e0ff */
[----:B------:R-:W-:Y:S02]  /*07b0*/  LEA.HI.X.SX32 R8, R8, UR27, 0x1, P0 ;  /* 0x0000001b08087c11 */ /* 0x000fe400080f0eff */
[----:B------:R-:W-:-:S04]  /*07c0*/  LEA R18, P0, R9, UR28, 0x2 ;  /* 0x0000001c09127c11 */ /* 0x000fc8000f8010ff */
[----:B------:R-:W-:-:S05]  /*07d0*/  LEA.HI.X R19, R9, UR29, R8, 0x2, P0 ;  /* 0x0000001d09137c11 */ /* 0x000fca00080f1408 */
[----:B------:R1:W4:Y:S01]  /*07e0*/  LDG.E.CONSTANT R14, desc[UR18][R18.64] ;  /* 0x00000012120e7981 */ /* 0x000322000c1e9900 */
[----:B------:R-:W-:Y:S01]  /*07f0*/  ULEA UR9, UR4, UR12, 0x2 ;  /* 0x0000000c04097291 */ /* 0x000fe2000f8e10ff */
[----:B0-----:R-:W-:Y:S01]  /*0800*/  MOV R16, 0x437c0000 ;  /* 0x437c000000107802 */ /* 0x001fe20000000f00 */
[----:B------:R-:W-:-:S06]  /*0810*/  UIADD3 UR4, UPT, UPT, UR4, 0x2, URZ ;  /* 0x0000000204047890 */ /* 0x000fcc000fffe0ff */
[----:B------:R-:W-:Y:S01]  /*0820*/  ISETP.NE.AND P1, PT, R12, UR4, PT ;  /* 0x000000040c007c0c */ /* 0x000fe2000bf25270 */
[----:B------:R-:W2:Y:S02]  /*0830*/  LDS.64 R8, [UR9] ;  /* 0x00000009ff087984 */ /* 0x000ea40008000a00 */
[C---:B--2---:R-:W-:Y:S01]  /*0840*/  FADD R8, R11.reuse, R8 ;  /* 0x000000080b087221 */ /* 0x044fe20000000000 */
[----:B------:R-:W-:-:S03]  /*0850*/  FADD R9, R11, R9 ;  /* 0x000000090b097221 */ /* 0x000fc60000000000 */
[----:B---3--:R-:W-:Y:S01]  /*0860*/  FADD R20, R8, R17 ;  /* 0x0000001108147221 */ /* 0x008fe20000000000 */
[----:B------:R-:W-:-:S04]  /*0870*/  HFMA2 R8, -RZ, RZ, 0.96630859375, -0.0022525787353515625 ;  /* 0x3bbb989dff087431 */ /* 0x000fc800000001ff */
[----:B------:R-:W-:-:S05]  /*0880*/  FMNMX R15, R20, R0, !PT ;  /* 0x00000000140f7209 */ /* 0x000fca0007800000 */
[----:B------:R-:W-:Y:S01]  /*0890*/  FADD R21, R20, -R15 ;  /* 0x8000000f14157221 */ /* 0x000fe20000000000 */
[----:B------:R-:W-:-:S03]  /*08a0*/  FADD R17, -R15, R0 ;  /* 0x000000000f117221 */ /* 0x000fc60000000100 */
[-C--:B------:R-:W-:Y:S01]  /*08b0*/  FFMA.SAT R23, R21, R8.reuse, 0.5 ;  /* 0x3f00000015177423 */ /* 0x080fe20000002008 */
[----:B-1----:R-:W-:-:S03]  /*08c0*/  FFMA.SAT R19, R17, R8, 0.5 ;  /* 0x3f00000011137423 */ /* 0x002fc60000002008 */
[-C--:B------:R-:W-:Y:S01]  /*08d0*/  FFMA.RM R23, R23, R16.reuse, 12582913 ;  /* 0x4b40000117177423 */ /* 0x080fe20000004010 */
[----:B------:R-:W-:Y:S01]  /*08e0*/  FFMA.RM R19, R19, R16, 12582913 ;  /* 0x4b40000113137423 */ /* 0x000fe20000004010 */
[----:B----4-:R-:W-:Y:S02]  /*08f0*/  FADD R14, R9, R14 ;  /* 0x0000000e090e7221 */ /* 0x010fe40000000000 */
[C---:B------:R-:W-:Y:S01]  /*0900*/  FADD R0, R23.reuse, -12583039 ;  /* 0xcb40007f17007421 */ /* 0x040fe20000000000 */
[----:B------:R-:W-:-:S03]  /*0910*/  SHF.L.U32 R23, R23, 0x17, RZ ;  /* 0x0000001717177819 */ /* 0x000fc600000006ff */
[----:B------:R-:W-:Y:S01]  /*0920*/  FFMA R18, R21, 1.4426950216293334961, -R0 ;  /* 0x3fb8aa3b15127823 */ /* 0x000fe20000000800 */
[----:B------:R-:W-:-:S03]  /*0930*/  FADD R0, R19, -12583039 ;  /* 0xcb40007f13007421 */ /* 0x000fc60000000000 */
[----:B------:R-:W-:Y:S01]  /*0940*/  FFMA R21, R21, 1.925963033500011079e-08, R18 ;  /* 0x32a5706015157823 */ /* 0x000fe20000000012 */
[----:B------:R-:W-:-:S03]  /*0950*/  FFMA R0, R17, 1.4426950216293334961, -R0 ;  /* 0x3fb8aa3b11007823 */ /* 0x000fc60000000800 */
[----:B------:R-:W0:Y:S01]  /*0960*/  MUFU.EX2 R20, R21 ;  /* 0x0000001500147308 */ /* 0x000e220000000800 */
[----:B------:R-:W-:Y:S01]  /*0970*/  FFMA R18, R17, 1.925963033500011079e-08, R0 ;  /* 0x32a5706011127823 */ /* 0x000fe20000000000 */
[----:B------:R-:W-:-:S06]  /*0980*/  SHF.L.U32 R17, R19, 0x17, RZ ;  /* 0x0000001713117819 */ /* 0x000fcc00000006ff */
[----:B------:R-:W1:Y:S01]  /*0990*/  MUFU.EX2 R18, R18 ;  /* 0x0000001200127308 */ /* 0x000e620000000800 */
[----:B0-----:R-:W-:-:S04]  /*09a0*/  FMUL R20, R23, R20 ;  /* 0x0000001417147220 */ /* 0x001fc80000400000 */
[----:B-1----:R-:W-:-:S05]  /*09b0*/  FFMA R17, R17, R18, R20 ;  /* 0x0000001211117223 */ /* 0x002fca0000000014 */
[----:B------:R-:W-:-:S13]  /*09c0*/  FSETP.GEU.AND P0, PT, R17, 1.175494350822287508e-38, PT ;  /* 0x008000001100780b */ /* 0x000fda0003f0e000 */
[----:B------:R-:W-:-:S05]  /*09d0*/  @!P0 FMUL R17, R17, 8388608 ;  /* 0x4b00000011118820 */ /* 0x000fca0000400000 */
[----:B------:R-:W-:-:S04]  /*09e0*/  IADD3 R0, PT, PT, R17, -0x3f2aaaab, RZ ;  /* 0xc0d5555511007810 */ /* 0x000fc80007ffe0ff */
[----:B------:R-:W-:Y:S01]  /*09f0*/  LOP3.LUT R20, R0, 0xff800000, RZ, 0xc0, !PT ;  /* 0xff80000000147812 */ /* 0x000fe200078ec0ff */
[----:B------:R-:W-:-:S03]  /*0a00*/  HFMA2 R0, -RZ, RZ, 1.5048828125, 33.21875 ;  /* 0x3e055027ff007431 */ /* 0x000fc600000001ff */
[-C--:B------:R-:W-:Y:S02]  /*0a10*/  IADD3 R19, PT, PT, R17, -R20.reuse, RZ ;  /* 0x8000001411137210 */ /* 0x080fe40007ffe0ff */
[----:B------:R-:W-:-:S03]  /*0a20*/  I2FP.F32.S32 R21, R20 ;  /* 0x0000001400157245 */ /* 0x000fc60000201400 */
[----:B------:R-:W-:-:S04]  /*0a30*/  FADD R19, R19, -1 ;  /* 0xbf80000013137421 */ /* 0x000fc80000000000 */
[----:B------:R-:W-:-:S04]  /*0a40*/  FFMA R18, R19, -R0, 0.14084610342979431152 ;  /* 0x3e1039f613127423 */ /* 0x000fc80000000800 */
[----:B------:R-:W-:-:S04]  /*0a50*/  FFMA R18, R19, R18, -0.12148627638816833496 ;  /* 0xbdf8cdcc13127423 */ /* 0x000fc80000000012 */
[----:B------:R-:W-:-:S04]  /*0a60*/  FFMA R18, R19, R18, 0.13980610668659210205 ;  /* 0x3e0f295513127423 */ /* 0x000fc80000000012 */
[----:B------:R-:W-:-:S04]  /*0a70*/  FFMA R18, R19, R18, -0.16684235632419586182 ;  /* 0xbe2ad8b913127423 */ /* 0x000fc80000000012 */
[----:B------:R-:W-:-:S04]  /*0a80*/  FFMA R18, R19, R18, 0.20012299716472625732 ;  /* 0x3e4ced0b13127423 */ /* 0x000fc80000000012 */
[----:B------:R-:W-:-:S04]  /*0a90*/  FFMA R18, R19, R18, -0.24999669194221496582 ;  /* 0xbe7fff2213127423 */ /* 0x000fc80000000012 */
[----:B------:R-:W-:-:S04]  /*0aa0*/  FFMA R18, R19, R18, 0.33333182334899902344 ;  /* 0x3eaaaa7813127423 */ /* 0x000fc80000000012 */
[----:B------:R-:W-:Y:S01]  /*0ab0*/  FFMA R22, R19, R18, -0.5 ;  /* 0xbf00000013167423 */ /* 0x000fe20000000012 */
[----:B------:R-:W-:Y:S02]  /*0ac0*/  FSEL R18, RZ, -23, P0 ;  /* 0xc1b80000ff127808 */ /* 0x000fe40000000000 */
[----:B------:R-:W-:Y:S01]  /*0ad0*/  ISETP.GT.U32.AND P0, PT, R17, 0x7f7fffff, PT ;  /* 0x7f7fffff1100780c */ /* 0x000fe20003f04070 */
[----:B------:R-:W-:Y:S02]  /*0ae0*/  FMUL R22, R19, R22 ;  /* 0x0000001613167220 */ /* 0x000fe40000400000 */
[----:B------:R-:W-:Y:S01]  /*0af0*/  FFMA R21, R21, 1.1920928955078125e-07, R18 ;  /* 0x3400000015157823 */ /* 0x000fe20000000012 */
[----:B------:R-:W-:Y:S01]  /*0b00*/  MOV R18, 0x7f800000 ;  /* 0x7f80000000127802 */ /* 0x000fe20000000f00 */
[----:B------:R-:W-:-:S04]  /*0b10*/  FFMA R22, R19, R22, R19 ;  /* 0x0000001613167223 */ /* 0x000fc80000000013 */
[----:B------:R-:W-:-:S04]  /*0b20*/  FFMA R21, R21, 0.69314718246459960938, R22 ;  /* 0x3f31721815157823 */ /* 0x000fc80000000016 */
[C---:B------:R-:W-:Y:S01]  /*0b30*/  @P0 FFMA R21, R17.reuse, R18, +INF ;  /* 0x7f80000011150423 */ /* 0x040fe20000000012 */
[----:B------:R-:W-:-:S04]  /*0b40*/  FSETP.NEU.AND P0, PT, R17, RZ, PT ;  /* 0x000000ff1100720b */ /* 0x000fc80003f0d000 */
[----:B------:R-:W-:-:S05]  /*0b50*/  FSEL R20, R21, -INF , P0 ;  /* 0xff80000015147808 */ /* 0x000fca0000000000 */
[----:B------:R-:W-:-:S05]  /*0b60*/  FADD R20, R15, R20 ;  /* 0x000000140f147221 */ /* 0x000fca0000000000 */
[----:B------:R-:W-:-:S05]  /*0b70*/  FMNMX R9, R20, R14, !PT ;  /* 0x0000000e14097209 */ /* 0x000fca0007800000 */
[--C-:B------:R-:W-:Y:S01]  /*0b80*/  FADD R19, R14, -R9.reuse ;  /* 0x800000090e137221 */ /* 0x100fe20000000000 */
[----:B------:R-:W-:-:S03]  /*0b90*/  FADD R15, R20, -R9 ;  /* 0x80000009140f7221 */ /* 0x000fc60000000000 */
[----:B------:R-:W-:-:S04]  /*0ba0*/  FFMA.SAT R17, R19, R8, 0.5 ;  /* 0x3f00000013117423 */ /* 0x000fc80000002008 */
[----:B------:R-:W-:Y:S01]  /*0bb0*/  FFMA.RM R14, R17, R16, 12582913 ;  /* 0x4b400001110e7423 */ /* 0x000fe20000004010 */
[----:B------:R-:W-:-:S03]  /*0bc0*/  FFMA.SAT R17, R15, R8, 0.5 ;  /* 0x3f0000000f117423 */ /* 0x000fc60000002008 */
[C---:B------:R-:W-:Y:S01]  /*0bd0*/  FADD R8, R14.reuse, -12583039 ;  /* 0xcb40007f0e087421 */ /* 0x040fe20000000000 */
[----:B------:R-:W-:Y:S01]  /*0be0*/  FFMA.RM R17, R17, R16, 12582913 ;  /* 0x4b40000111117423 */ /* 0x000fe20000004010 */
[----:B------:R-:W-:Y:S02]  /*0bf0*/  SHF.L.U32 R14, R14, 0x17, RZ ;  /* 0x000000170e0e7819 */ /* 0x000fe400000006ff */
        /* <DEDUP_REMOVED lines=13> */
[----:B------:R-:W-:-:S04]  /*0cd0*/  LOP3.LUT R14, R14, 0xff800000, RZ, 0xc0, !PT ;  /* 0xff8000000e0e7812 */ /* 0x000fc800078ec0ff */
        /* <DEDUP_REMOVED lines=14> */
[----:B------:R-:W-:Y:S02]  /*0dc0*/  FFMA R0, R17, 1.1920928955078125e-07, R0 ;  /* 0x3400000011007823 */ /* 0x000fe40000000000 */
[----:B------:R-:W-:-:S04]  /*0dd0*/  FFMA R19, R19, R8, R19 ;  /* 0x0000000813137223 */ /* 0x000fc80000000013 */
[----:B------:R-:W-:-:S04]  /*0de0*/  FFMA R0, R0, 0.69314718246459960938, R19 ;  /* 0x3f31721800007823 */ /* 0x000fc80000000013 */
[C---:B------:R-:W-:Y:S01]  /*0df0*/  @P0 FFMA R0, R15.reuse, R18, +INF ;  /* 0x7f8000000f000423 */ /* 0x040fe20000000012 */
[----:B------:R-:W-:-:S04]  /*0e00*/  FSETP.NEU.AND P0, PT, R15, RZ, PT ;  /* 0x000000ff0f00720b */ /* 0x000fc80003f0d000 */
[----:B------:R-:W-:-:S05]  /*0e10*/  FSEL R0, R0, -INF , P0 ;  /* 0xff80000000007808 */ /* 0x000fca0000000000 */
[----:B------:R-:W-:Y:S01]  /*0e20*/  FADD R0, R9, R0 ;  /* 0x0000000009007221 */ /* 0x000fe20000000000 */
[----:B------:R-:W-:Y:S06]  /*0e30*/  @P1 BRA `(.L_x_155) ;  /* 0xfffffff800381947 */ /* 0x000fec000383ffff */
.L_x_154:
[----:B------:R-:W-:Y:S05]  /*0e40*/  BRA.U UP2, `(.L_x_153) ;  /* 0x0000000102ec7547 */ /* 0x000fea000b800000 */
[----:B------:R-:W1:Y:S01]  /*0e50*/  LDCU.64 UR28, c[0x0][0x388] ;  /* 0x00007100ff1c77ac */ /* 0x000e620008000a00 */
[----:B------:R-:W-:-:S05]  /*0e60*/  IMAD R13, R13, UR21, R12 ;  /* 0x000000150d0d7c24 */ /* 0x000fca000f8e020c */
[----:B------:R-:W-:-:S04]  /*0e70*/  IADD3 R8, P0, PT, R13, UR8, RZ ;  /* 0x000000080d087c10 */ /* 0x000fc8000ff1e0ff */
[----:B------:R-:W-:Y:S02]  /*0e80*/  LEA.HI.X.SX32 R13, R13, UR27, 0x1, P0 ;  /* 0x0000001b0d0d7c11 */ /* 0x000fe400080f0eff */
[----:B-1----:R-:W-:-:S04]  /*0e90*/  LEA R14, P0, R8, UR28, 0x2 ;  /* 0x0000001c080e7c11 */ /* 0x002fc8000f8010ff */
[----:B------:R-:W-:-:S05]  /*0ea0*/  LEA.HI.X R15, R8, UR29, R13, 0x2, P0 ;  /* 0x0000001d080f7c11 */ /* 0x000fca00080f140d */
[----:B------:R-:W3:Y:S01]  /*0eb0*/  LDG.E.CONSTANT R14, desc[UR18][R14.64] ;  /* 0x000000120e0e7981 */ /* 0x000ee2000c1e9900 */
[----:B------:R-:W-:Y:S01]  /*0ec0*/  LEA R12, R12, UR12, 0x2 ;  /* 0x0000000c0c0c7c11 */ /* 0x000fe2000f8e10ff */
[----:B------:R-:W-:-:S05]  /*0ed0*/  HFMA2 R16, -RZ, RZ, 0.96630859375, -0.0022525787353515625 ;  /* 0x3bbb989dff107431 */ /* 0x000fca00000001ff */
[----:B------:R-:W2:Y:S02]  /*0ee0*/  LDS R12, [R12] ;  /* 0x000000000c0c7984 */ /* 0x000ea40000000800 */
[----:B--2---:R-:W-:-:S04]  /*0ef0*/  FADD R11, R11, R12 ;  /* 0x0000000c0b0b7221 */ /* 0x004fc80000000000 */
[----:B---3--:R-:W-:-:S05]  /*0f00*/  FADD R11, R11, R14 ;  /* 0x0000000e0b0b7221 */ /* 0x008fca0000000000 */
[----:B0-----:R-:W-:-:S05]  /*0f10*/  FMNMX R9, R0, R11, !PT ;  /* 0x0000000b00097209 */ /* 0x001fca0007800000 */
[--C-:B------:R-:W-:Y:S01]  /*0f20*/  FADD R13, R11, -R9.reuse ;  /* 0x800000090b0d7221 */ /* 0x100fe20000000000 */
[----:B------:R-:W-:Y:S01]  /*0f30*/  MOV R11, 0x437c0000 ;  /* 0x437c0000000b7802 */ /* 0x000fe20000000f00 */
[----:B------:R-:W-:Y:S02]  /*0f40*/  FADD R0, R0, -R9 ;  /* 0x8000000900007221 */ /* 0x000fe40000000000 */
[----:B------:R-:W-:-:S04]  /*0f50*/  FFMA.SAT R8, R13, R16, 0.5 ;  /* 0x3f0000000d087423 */ /* 0x000fc80000002010 */
[----:B------:R-:W-:Y:S01]  /*0f60*/  FFMA.RM R14, R8, R11, 12582913 ;  /* 0x4b400001080e7423 */ /* 0x000fe2000000400b */
[----:B------:R-:W-:-:S03]  /*0f70*/  FFMA.SAT R8, R0, R16, 0.5 ;  /* 0x3f00000000087423 */ /* 0x000fc60000002010 */
[----:B------:R-:W-:Y:S01]  /*0f80*/  FADD R12, R14, -12583039 ;  /* 0xcb40007f0e0c7421 */ /* 0x000fe20000000000 */
[----:B------:R-:W-:Y:S01]  /*0f90*/  FFMA.RM R8, R8, R11, 12582913 ;  /* 0x4b40000108087423 */ /* 0x000fe2000000400b */
[----:B------:R-:W-:Y:S02]  /*0fa0*/  SHF.L.U32 R14, R14, 0x17, RZ ;  /* 0x000000170e0e7819 */ /* 0x000fe400000006ff */
[C---:B------:R-:W-:Y:S01]  /*0fb0*/  FFMA R12, R13.reuse, 1.4426950216293334961, -R12 ;  /* 0x3fb8aa3b0d0c7823 */ /* 0x040fe2000000080c */
[C---:B------:R-:W-:Y:S01]  /*0fc0*/  FADD R11, R8.reuse, -12583039 ;  /* 0xcb40007f080b7421 */ /* 0x040fe20000000000 */
[----:B------:R-:W-:Y:S02]  /*0fd0*/  SHF.L.U32 R8, R8, 0x17, RZ ;  /* 0x0000001708087819 */ /* 0x000fe400000006ff */
[----:B------:R-:W-:Y:S01]  /*0fe0*/  FFMA R12, R13, 1.925963033500011079e-08, R12 ;  /* 0x32a570600d0c7823 */ /* 0x000fe2000000000c */
[----:B------:R-:W-:-:S03]  /*0ff0*/  FFMA R11, R0, 1.4426950216293334961, -R11 ;  /* 0x3fb8aa3b000b7823 */ /* 0x000fc6000000080b */
[----:B------:R0:W1:Y:S01]  /*1000*/  MUFU.EX2 R13, R12 ;  /* 0x0000000c000d7308 */ /* 0x0000620000000800 */
[----:B------:R-:W-:-:S07]  /*1010*/  FFMA R11, R0, 1.925963033500011079e-08, R11 ;  /* 0x32a57060000b7823 */ /* 0x000fce000000000b */
[----:B------:R-:W2:Y:S01]  /*1020*/  MUFU.EX2 R11, R11 ;  /* 0x0000000b000b7308 */ /* 0x000ea20000000800 */
[----:B0-----:R-:W-:Y:S02]  /*1030*/  HFMA2 R12, -RZ, RZ, 1.5048828125, 33.21875 ;  /* 0x3e055027ff0c7431 */ /* 0x001fe400000001ff */
[----:B-1----:R-:W-:-:S04]  /*1040*/  FMUL R13, R14, R13 ;  /* 0x0000000d0e0d7220 */ /* 0x002fc80000400000 */
[----:B--2---:R-:W-:-:S05]  /*1050*/  FFMA R8, R8, R11, R13 ;  /* 0x0000000b08087223 */ /* 0x004fca000000000d */
        /* <DEDUP_REMOVED lines=14> */
[C---:B------:R-:W-:Y:S01]  /*1140*/  FFMA R12, R11.reuse, R0, -0.5 ;  /* 0xbf0000000b0c7423 */ /* 0x040fe20000000000 */
        /* <DEDUP_REMOVED lines=10> */
[----:B------:R-:W-:-:S07]  /*11f0*/  FADD R0, R9, R0 ;  /* 0x0000000009007221 */ /* 0x000fce0000000000 */
.L_x_153:
[----:B------:R-:W-:Y:S01]  /*1200*/  BAR.SYNC.DEFER_BLOCKING 0x0 ;  /* 0x0000000000007b1d */ /* 0x000fe20000010000 */
[----:B------:R-:W-:Y:S02]  /*1210*/  UISETP.GT.U32.AND UP1, UPT, UR17, UR26, UPT ;  /* 0x0000001a1100728c */ /* 0x000fe4000bf24070 */
[----:B------:R-:W-:-:S03]  /*1220*/  UIMAD UR12, UR10, UR16, URZ ;  /* 0x000000100a0c72a4 */ /* 0x000fc6000f8e02ff */
[----:B------:R-:W1:Y:S02]  /*1230*/  LDCU.64 UR8, c[0x0][0x398] ;  /* 0x00007300ff0877ac */ /* 0x000e640008000a00 */
[----:B-1----:R-:W-:Y:S02]  /*1240*/  UIMAD.WIDE UR8, UR11, 0x4, UR8 ;  /* 0x000000040b0878a5 */ /* 0x002fe4000f8e0208 */
[----:B------:R-:W-:Y:S10]  /*1250*/  BRA.U UP1, `(.L_x_156) ;  /* 0x0000001901747547 */ /* 0x000ff4000b800000 */
[----:B------:R-:W-:Y:S01]  /*1260*/  MOV R8, UR22 ;  /* 0x0000001600087c02 */ /* 0x000fe20008000f00 */
[----:B--2---:R-:W-:Y:S01]  /*1270*/  IMAD R11, R7, UR21, RZ ;  /* 0x00000015070b7c24 */ /* 0x004fe2000f8e02ff */
[----:B------:R-:W-:Y:S01]  /*1280*/  MOV R14, UR22 ;  /* 0x00000016000e7c02 */ /* 0x000fe20008000f00 */
[----:B------:R-:W-:Y:S01]  /*1290*/  UIADD3 UR27, UPT, UPT, UR21, -0x1, URZ ;  /* 0xffffffff151b7890 */ /* 0x000fe2000fffe0ff */
[----:B0-----:R-:W-:Y:S01]  /*12a0*/  MOV R9, UR20 ;  /* 0x0000001400097c02 */ /* 0x001fe20008000f00 */
[--C-:B------:R-:W-:Y:S01]  /*12b0*/  IMAD R8, R8, UR10, R7.reuse ;  /* 0x0000000a08087c24 */ /* 0x100fe2000f8e0207 */
[----:B------:R-:W-:Y:S01]  /*12c0*/  SHF.L.U32 R11, R11, 0x2, RZ ;  /* 0x000000020b0b7819 */ /* 0x000fe200000006ff */
[----:B------:R-:W-:Y:S01]  /*12d0*/  IMAD R13, R14, UR21, R7 ;  /* 0x000000150e0d7c24 */ /* 0x000fe2000f8e0207 */
[----:B------:R-:W-:Y:S02]  /*12e0*/  UIMAD UR26, UR15, UR24, URZ ;  /* 0x000000180f1a72a4 */ /* 0x000fe4000f8e02ff */
[----:B------:R-:W-:Y:S01]  /*12f0*/  IADD3 R8, PT, PT, R8, UR23, RZ ;  /* 0x0000001708087c10 */ /* 0x000fe2000fffe0ff */
[----:B------:R-:W-:Y:S01]  /*1300*/  ULOP3.LUT UR29, UR21, 0x1, URZ, 0xc0, !UPT ;  /* 0x00000001151d7892 */ /* 0x000fe2000f8ec0ff */
[----:B------:R-:W-:Y:S01]  /*1310*/  IADD3 R14, PT, PT, R11, 0x1, RZ ;  /* 0x000000010b0e7810 */ /* 0x000fe20007ffe0ff */
[----:B------:R-:W-:-:S02]  /*1320*/  ULOP3.LUT UR30, UR21, 0x7ffffffe, URZ, 0xc0, !UPT ;  /* 0x7ffffffe151e7892 */ /* 0x000fc4000f8ec0ff */
[----:B------:R-:W-:Y:S01]  /*1330*/  IMAD R12, R9, UR21, R8 ;  /* 0x00000015090c7c24 */ /* 0x000fe2000f8e0208 */
[----:B------:R-:W-:-:S09]  /*1340*/  UMOV UR16, UR5 ;  /* 0x0000000500107c82 */ /* 0x000fd20008000000 */
.L_x_163:
[----:B0-----:R-:W0:Y:S01]  /*1350*/  LDCU UR21, c[0x0][0x3ac] ;  /* 0x00007580ff1577ac */ /* 0x001e220008000800 */
[----:B------:R-:W-:Y:S01]  /*1360*/  HFMA2 R9, -RZ, RZ, 0, 2.384185791015625e-07 ;  /* 0x00000004ff097431 */ /* 0x000fe200000001ff */
[----:B------:R-:W-:Y:S01]  /*1370*/  MOV R17, 0x4 ;  /* 0x0000000400117802 */ /* 0x000fe20000000f00 */
[----:B------:R-:W-:-:S06]  /*1380*/  UIMAD UR17, UR16, UR12, UR12 ;  /* 0x0000000c101172a4 */ /* 0x000fcc000f8e020c */
[----:B------:R-:W-:-:S05]  /*1390*/  IADD3 R16, PT, PT, R12, UR17, RZ ;  /* 0x000000110c107c10 */ /* 0x000fca000fffe0ff */
[----:B------:R-:W-:Y:S01]  /*13a0*/  IMAD.WIDE R16, R16, R17, UR8 ;  /* 0x0000000810107e25 */ /* 0x000fe2000f8e0211 */
[----:B0-----:R-:W-:-:S05]  /*13b0*/  UIMAD UR4, UR16, UR21, UR21 ;  /* 0x00000015100472a4 */ /* 0x001fca000f8e0215 */
[----:B--2---:R-:W2:Y:S01]  /*13c0*/  LDG.E R16, desc[UR18][R16.64] ;  /* 0x0000001210107981 */ /* 0x004ea2000c1e1900 */
[----:B------:R-:W-:-:S05]  /*13d0*/  IADD3 R8, PT, PT, R10, UR4, RZ ;  /* 0x000000040a087c10 */ /* 0x000fca000fffe0ff */
[----:B------:R-:W-:-:S06]  /*13e0*/  IMAD.WIDE R8, R8, R9, UR6 ;  /* 0x0000000608087e25 */ /* 0x000fcc000f8e0209 */
[----:B------:R-:W3:Y:S01]  /*13f0*/  LDG.E.CONSTANT R9, desc[UR18][R8.64] ;  /* 0x0000001208097981 */ /* 0x000ee2000c1e9900 */
[----:B------:R-:W-:Y:S02]  /*1400*/  UISETP.GE.AND UP0, UPT, UR21, 0x1, UPT ;  /* 0x000000011500788c */ /* 0x000fe4000bf06270 */
[----:B------:R-:W-:-:S04]  /*1410*/  UIADD3 UR16, UPT, UPT, UR16, 0x1, URZ ;  /* 0x0000000110107890 */ /* 0x000fc8000fffe0ff */
[----:B------:R-:W-:Y:S01]  /*1420*/  UISETP.GE.U32.AND UP1, UPT, UR16, UR13, UPT ;  /* 0x0000000d1000728c */ /* 0x000fe2000bf26070 */
[----:B---3--:R0:W-:Y:S04]  /*1430*/  STS [R4], R9 ;  /* 0x0000000904007388 */ /* 0x0081e80000000800 */
[----:B--2---:R0:W-:Y:S01]  /*1440*/  STS [R5], R16 ;  /* 0x0000001005007388 */ /* 0x0041e20000000800 */
[----:B------:R-:W-:Y:S06]  /*1450*/  BAR.SYNC.DEFER_BLOCKING 0x0 ;  /* 0x0000000000007b1d */ /* 0x000fec0000010000 */
[----:B------:R-:W-:Y:S05]  /*1460*/  BRA.U !UP0, `(.L_x_157) ;  /* 0x0000000908cc7547 */ /* 0x000fea000b800000 */
[----:B------:R1:W2:Y:S01]  /*1470*/  LDS R15, [R5] ;  /* 0x00000000050f7984 */ /* 0x0002a20000000800 */
[----:B------:R-:W-:Y:S01]  /*1480*/  UISETP.NE.AND UP2, UPT, UR27, URZ, UPT ;  /* 0x000000ff1b00728c */ /* 0x000fe2000bf45270 */
[----:B------:R-:W-:-:S08]  /*1490*/  MOV R8, RZ ;  /* 0x000000ff00087202 */ /* 0x000fd00000000f00 */
[----:B-1----:R-:W-:Y:S05]  /*14a0*/  BRA.U !UP2, `(.L_x_158) ;  /* 0x000000050ac47547 */ /* 0x002fea000b800000 */
[----:B------:R-:W1:Y:S01]  /*14b0*/  S2UR UR17, SR_CgaCtaId ;  /* 0x00000000001179c3 */ /* 0x000e620000008800 */
[----:B------:R-:W-:Y:S02]  /*14c0*/  UMOV UR4, 0x400 ;  /* 0x0000040000047882 */ /* 0x000fe40000000000 */
[----:B------:R-:W-:-:S04]  /*14d0*/  UIADD3 UR4, UPT, UPT, UR4, 0x640, URZ ;  /* 0x0000064004047890 */ /* 0x000fc8000fffe0ff */
[----:B-1----:R-:W-:-:S03]  /*14e0*/  ULEA UR17, UR17, UR4, 0x18 ;  /* 0x0000000411117291 */ /* 0x002fc6000f8ec0ff */
[----:B------:R-:W-:-:S09]  /*14f0*/  UMOV UR4, URZ ;  /* 0x000000ff00047c82 */ /* 0x000fd20008000000 */
.L_x_159:
[----:B------:R-:W-:-:S06]  /*1500*/  UIADD3 UR28, UPT, UPT, UR26, UR4, URZ ;  /* 0x000000041a1c7290 */ /* 0x000fcc000fffe0ff */
[----:B------:R-:W-:-:S04]  /*1510*/  MOV R8, UR28 ;  /* 0x0000001c00087c02 */ /* 0x000fc80008000f00 */
[----:B------:R-:W-:-:S05]  /*1520*/  LEA R21, R8, R11, 0x2 ;  /* 0x0000000b08157211 */ /* 0x000fca00078e10ff */
[----:B------:R-:W-:-:S05]  /*1530*/  IMAD.WIDE R20, R21, 0x4, R2 ;  /* 0x0000000415147825 */ /* 0x000fca00078e0202 */
[----:B------:R-:W3:Y:S04]  /*1540*/  LDG.E.CONSTANT R17, desc[UR18][R20.64] ;  /* 0x0000001214117981 */ /* 0x000ee8000c1e9900 */
[----:B0-----:R-:W4:Y:S01]  /*1550*/  LDG.E.CONSTANT R16, desc[UR18][R20.64+0x10] ;  /* 0x0000101214107981 */ /* 0x001f22000c1e9900 */
[----:B------:R-:W-:Y:S02]  /*1560*/  ULEA UR28, UR4, UR17, 0x2 ;  /* 0x00000011041c7291 */ /* 0x000fe4000f8e10ff */
[----:B------:R-:W-:-:S04]  /*1570*/  UIADD3 UR4, UPT, UPT, UR4, 0x2, URZ ;  /* 0x0000000204047890 */ /* 0x000fc8000fffe0ff */
[----:B------:R-:W-:-:S03]  /*1580*/  UISETP.NE.AND UP2, UPT, UR4, UR30, UPT ;  /* 0x0000001e0400728c */ /* 0x000fc6000bf45270 */
[----:B------:R-:W2:Y:S02]  /*1590*/  LDS.64 R8, [UR28] ;  /* 0x0000001cff087984 */ /* 0x000ea40008000a00 */
[C---:B--2---:R-:W-:Y:S01]  /*15a0*/  FADD R8, R15.reuse, R8 ;  /* 0x000000080f087221 */ /* 0x044fe20000000000 */
[----:B------:R-:W-:-:S03]  /*15b0*/  FADD R9, R15, R9 ;  /* 0x000000090f097221 */ /* 0x000fc60000000000 */
[----:B---3--:R-:W-:Y:S01]  /*15c0*/  FADD R17, R8, R17 ;  /* 0x0000001108117221 */ /* 0x008fe20000000000 */
[----:B------:R-:W-:Y:S02]  /*15d0*/  HFMA2 R8, -RZ, RZ, 0.96630859375, -0.0022525787353515625 ;  /* 0x3bbb989dff087431 */ /* 0x000fe400000001ff */
[----:B----4-:R-:W-:Y:S02]  /*15e0*/  FADD R16, R9, R16 ;  /* 0x0000001009107221 */ /* 0x010fe40000000000 */
[----:B------:R-:W-:-:S05]  /*15f0*/  FMNMX R19, R17, R0, !PT ;  /* 0x0000000011137209 */ /* 0x000fca0007800000 */
[----:B------:R-:W-:Y:S01]  /*1600*/  FADD R25, R17, -R19 ;  /* 0x8000001311197221 */ /* 0x000fe20000000000 */
[----:B------:R-:W-:Y:S01]  /*1610*/  MOV R17, 0x437c0000 ;  /* 0x437c000000117802 */ /* 0x000fe20000000f00 */
[----:B------:R-:W-:Y:S02]  /*1620*/  FADD R23, -R19, R0 ;  /* 0x0000000013177221 */ /* 0x000fe40000000100 */
        /* <DEDUP_REMOVED lines=11> */
[----:B------:R-:W0:Y:S01]  /*16e0*/  MUFU.EX2 R25, R22 ;  /* 0x0000001600197308 */ /* 0x000e220000000800 */
[----:B------:R-:W-:-:S07]  /*16f0*/  FFMA R20, R23, 1.925963033500011079e-08, R20 ;  /* 0x32a5706017147823 */ /* 0x000fce0000000014 */
[----:B------:R-:W1:Y:S01]  /*1700*/  MUFU.EX2 R21, R20 ;  /* 0x0000001400157308 */ /* 0x000e620000000800 */
[----:B0-----:R-:W-:Y:S01]  /*1710*/  FMUL R25, R0, R25 ;  /* 0x0000001900197220 */ /* 0x001fe20000400000 */
[----:B------:R-:W-:-:S03]  /*1720*/  HFMA2 R0, -RZ, RZ, 1.5048828125, 33.21875 ;  /* 0x3e055027ff007431 */ /* 0x000fc600000001ff */
        /* <DEDUP_REMOVED lines=19> */
[----:B------:R-:W-:Y:S02]  /*1860*/  FFMA R20, R23, 1.1920928955078125e-07, R20 ;  /* 0x3400000017147823 */ /* 0x000fe40000000014 */
[----:B------:R-:W-:Y:S01]  /*1870*/  FFMA R23, R21, R22, R21 ;  /* 0x0000001615177223 */ /* 0x000fe20000000015 */
[----:B------:R-:W-:-:S03]  /*1880*/  MOV R21, 0x7f800000 ;  /* 0x7f80000000157802 */ /* 0x000fc60000000f00 */
        /* <DEDUP_REMOVED lines=8> */
[-C--:B------:R-:W-:Y:S01]  /*1910*/  FFMA.SAT R16, R23, R8.reuse, 0.5 ;  /* 0x3f00000017107423 */ /* 0x080fe20000002008 */
[----:B------:R-:W-:-:S03]  /*1920*/  FFMA.SAT R8, R19, R8, 0.5 ;  /* 0x3f00000013087423 */ /* 0x000fc60000002008 */
[-C--:B------:R-:W-:Y:S01]  /*1930*/  FFMA.RM R16, R16, R17.reuse, 12582913 ;  /* 0x4b40000110107423 */ /* 0x080fe20000004011 */
[----:B------:R-:W-:-:S03]  /*1940*/  FFMA.RM R8, R8, R17, 12582913 ;  /* 0x4b40000108087423 */ /* 0x000fc60000004011 */
[C---:B------:R-:W-:Y:S01]  /*1950*/  FADD R18, R16.reuse, -12583039 ;  /* 0xcb40007f10127421 */ /* 0x040fe20000000000 */
[----:B------:R-:W-:-:S03]  /*1960*/  SHF.L.U32 R16, R16, 0x17, RZ ;  /* 0x0000001710107819 */ /* 0x000fc600000006ff */
        /* <DEDUP_REMOVED lines=35> */
[----:B------:R-:W-:Y:S06]  /*1ba0*/  BRA.U UP2, `(.L_x_159) ;  /* 0xfffffff902547547 */ /* 0x000fec000b83ffff */
[----:B------:R-:W-:-:S07]  /*1bb0*/  MOV R8, UR30 ;  /* 0x0000001e00087c02 */ /* 0x000fce0008000f00 */
.L_x_158:
[----:B------:R-:W-:-:S09]  /*1bc0*/  UISETP.NE.AND UP2, UPT, UR29, URZ, UPT ;  /* 0x000000ff1d00728c */ /* 0x000fd2000bf45270 */
[----:B------:R-:W-:Y:S05]  /*1bd0*/  BRA.U !UP2, `(.L_x_157) ;  /* 0x000000010af07547 */ /* 0x000fea000b800000 */
[----:B0-----:R-:W-:-:S04]  /*1be0*/  IADD3 R16, PT, PT, R8, UR26, RZ ;  /* 0x0000001a08107c10 */ /* 0x001fc8000fffe0ff */
[----:B------:R-:W-:-:S05]  /*1bf0*/  LEA R17, R16, R11, 0x2 ;  /* 0x0000000b10117211 */ /* 0x000fca00078e10ff */
[----:B------:R-:W-:-:S06]  /*1c00*/  IMAD.WIDE R16, R17, 0x4, R2 ;  /* 0x0000000411107825 */ /* 0x000fcc00078e0202 */
[----:B------:R-:W3:Y:S01]  /*1c10*/  LDG.E.CONSTANT R16, desc[UR18][R16.64] ;  /* 0x0000001210107981 */ /* 0x000ee2000c1e9900 */
[----:B------:R-:W-:Y:S01]  /*1c20*/  MOV R9, 0x400 ;  /* 0x0000040000097802 */ /* 0x000fe20000000f00 */
[----:B------:R-:W-:Y:S01]  /*1c30*/  HFMA2 R19, -RZ, RZ, 0.96630859375, -0.0022525787353515625 ;  /* 0x3bbb989dff137431 */ /* 0x000fe200000001ff */
[----:B------:R-:W-:Y:S01]  /*1c40*/  MOV R20, 0x437c0000 ;  /* 0x437c000000147802 */ /* 0x000fe20000000f00 */
[----:B------:R-:W0:Y:S01]  /*1c50*/  S2R R18, SR_CgaCtaId ;  /* 0x0000000000127919 */ /* 0x000e220000008800 */
[----:B------:R-:W-:-:S04]  /*1c60*/  IADD3 R9, PT, PT, R9, 0x640, RZ ;  /* 0x0000064009097810 */ /* 0x000fc80007ffe0ff */
[----:B0-----:R-:W-:-:S04]  /*1c70*/  LEA R9, R18, R9, 0x18 ;  /* 0x0000000912097211 */ /* 0x001fc800078ec0ff */
[----:B------:R-:W-:-:S06]  /*1c80*/  LEA R8, R8, R9, 0x2 ;  /* 0x0000000908087211 */ /* 0x000fcc00078e10ff */
[----:B------:R-:W2:Y:S02]  /*1c90*/  LDS R8, [R8] ;  /* 0x0000000008087984 */ /* 0x000ea40000000800 */
[----:B--2---:R-:W-:-:S04]  /*1ca0*/  FADD R15, R15, R8 ;  /* 0x000000080f0f7221 */ /* 0x004fc80000000000 */
[----:B---3--:R-:W-:-:S05]  /*1cb0*/  FADD R15, R15, R16 ;  /* 0x000000100f0f7221 */ /* 0x008fca0000000000 */
        /* <DEDUP_REMOVED lines=12> */
[----:B------:R-:W-:-:S04]  /*1d80*/  FFMA R17, R0, 1.4426950216293334961, -R17 ;  /* 0x3fb8aa3b00117823 */ /* 0x000fc80000000811 */
[----:B------:R-:W-:Y:S01]  /*1d90*/  FFMA R17, R0, 1.925963033500011079e-08, R17 ;  /* 0x32a5706000117823 */ /* 0x000fe20000000011 */
[----:B------:R-:W0:Y:S01]  /*1da0*/  MUFU.EX2 R19, R19 ;  /* 0x0000001300137308 */ /* 0x000e220000000800 */
[----:B------:R-:W-:-:S07]  /*1db0*/  SHF.L.U32 R0, R15, 0x17, RZ ;  /* 0x000000170f007819 */ /* 0x000fce00000006ff */
        /* <DEDUP_REMOVED lines=10> */
[----:B------:R-:W-:Y:S01]  /*1e60*/  FADD R16, R8, -1 ;  /* 0xbf80000008107421 */ /* 0x000fe20000000000 */
[----:B------:R-:W-:Y:S02]  /*1e70*/  FSEL R8, RZ, -23, P0 ;  /* 0xc1b80000ff087808 */ /* 0x000fe40000000000 */
[----:B------:R-:W-:Y:S01]  /*1e80*/  ISETP.GT.U32.AND P0, PT, R0, 0x7f7fffff, PT ;  /* 0x7f7fffff0000780c */ /* 0x000fe20003f04070 */
[C---:B------:R-:W-:Y:S02]  /*1e90*/  FFMA R17, R16.reuse, -R19, 0.14084610342979431152 ;  /* 0x3e1039f610117423 */ /* 0x040fe40000000813 */
[----:B------:R-:W-:Y:S01]  /*1ea0*/  FFMA R8, R15, 1.1920928955078125e-07, R8 ;  /* 0x340000000f087823 */ /* 0x000fe20000000008 */
[----:B------:R-:W-:Y:S01]  /*1eb0*/  MOV R15, 0x7f800000 ;  /* 0x7f800000000f7802 */ /* 0x000fe20000000f00 */
[----:B------:R-:W-:-:S04]  /*1ec0*/  FFMA R17, R16, R17, -0.12148627638816833496 ;  /* 0xbdf8cdcc10117423 */ /* 0x000fc80000000011 */
[----:B------:R-:W-:-:S04]  /*1ed0*/  FFMA R17, R16, R17, 0.13980610668659210205 ;  /* 0x3e0f295510117423 */ /* 0x000fc80000000011 */
[----:B------:R-:W-:-:S04]  /*1ee0*/  FFMA R17, R16, R17, -0.16684235632419586182 ;  /* 0xbe2ad8b910117423 */ /* 0x000fc80000000011 */
[----:B------:R-:W-:-:S04]  /*1ef0*/  FFMA R17, R16, R17, 0.20012299716472625732 ;  /* 0x3e4ced0b10117423 */ /* 0x000fc80000000011 */
[----:B------:R-:W-:-:S04]  /*1f00*/  FFMA R17, R16, R17, -0.24999669194221496582 ;  /* 0xbe7fff2210117423 */ /* 0x000fc80000000011 */
[----:B------:R-:W-:-:S04]  /*1f10*/  FFMA R17, R16, R17, 0.33333182334899902344 ;  /* 0x3eaaaa7810117423 */ /* 0x000fc80000000011 */
[----:B------:R-:W-:-:S04]  /*1f20*/  FFMA R17, R16, R17, -0.5 ;  /* 0xbf00000010117423 */ /* 0x000fc80000000011 */
[----:B------:R-:W-:-:S04]  /*1f30*/  FMUL R17, R16, R17 ;  /* 0x0000001110117220 */ /* 0x000fc80000400000 */
[----:B------:R-:W-:-:S04]  /*1f40*/  FFMA R17, R16, R17, R16 ;  /* 0x0000001110117223 */ /* 0x000fc80000000010 */
[----:B------:R-:W-:Y:S01]  /*1f50*/  FFMA R8, R8, 0.69314718246459960938, R17 ;  /* 0x3f31721808087823 */ /* 0x000fe20000000011 */
[C---:B------:R-:W-:Y:S01]  /*1f60*/  @P0 FFMA R8, R0.reuse, R15, +INF ;  /* 0x7f80000000080423 */ /* 0x040fe2000000000f */
[----:B------:R-:W-:-:S04]  /*1f70*/  FSETP.NEU.AND P0, PT, R0, RZ, PT ;  /* 0x000000ff0000720b */ /* 0x000fc80003f0d000 */
[----:B------:R-:W-:-:S05]  /*1f80*/  FSEL R8, R8, -INF , P0 ;  /* 0xff80000008087808 */ /* 0x000fca0000000000 */
[----:B------:R-:W-:-:S07]  /*1f90*/  FADD R0, R9, R8 ;  /* 0x0000000809007221 */ /* 0x000fce0000000000 */
.L_x_157:
[----:B------:R-:W-:Y:S01]  /*1fa0*/  MOV R8, UR5 ;  /* 0x0000000500087c02 */ /* 0x000fe20008000f00 */
[----:B------:R-:W-:Y:S01]  /*1fb0*/  BAR.SYNC.DEFER_BLOCKING 0x0 ;  /* 0x0000000000007b1d */ /* 0x000fe20000010000 */
[----:B0-----:R-:W-:Y:S02]  /*1fc0*/  MOV R9, UR20 ;  /* 0x0000001400097c02 */ /* 0x001fe40008000f00 */
[----:B--2---:R-:W-:Y:S01]  /*1fd0*/  MOV R15, UR10 ;  /* 0x0000000a000f7c02 */ /* 0x004fe20008000f00 */
[----:B------:R-:W-:Y:S01]  /*1fe0*/  IMAD R8, R8, UR12, R7 ;  /* 0x0000000c08087c24 */ /* 0x000fe2000f8e0207 */
[----:B------:R-:W-:Y:S02]  /*1ff0*/  MOV R16, UR25 ;  /* 0x0000001900107c02 */ /* 0x000fe40008000f00 */
[----:B------:R-:W-:Y:S02]  /*2000*/  MOV R17, 0x4 ;  /* 0x0000000400117802 */ /* 0x000fe40000000f00 */
[----:B------:R-:W-:Y:S01]  /*2010*/  IADD3 R8, PT, PT, R8, UR23, RZ ;  /* 0x0000001708087c10 */ /* 0x000fe2000fffe0ff */
[----:B------:R-:W-:-:S04]  /*2020*/  IMAD R16, R16, UR16, R13 ;  /* 0x0000001010107c24 */ /* 0x000fc8000f8e020d */
[----:B------:R-:W-:Y:S01]  /*2030*/  IMAD R8, R9, UR21, R8 ;  /* 0x0000001509087c24 */ /* 0x000fe2000f8e0208 */
[----:B------:R-:W-:Y:S01]  /*2040*/  MOV R9, 0x4 ;  /* 0x0000000400097802 */ /* 0x000fe20000000f00 */
[----:B------:R-:W-:-:S04]  /*2050*/  IMAD.WIDE R16, R16, R17, UR6 ;  /* 0x0000000610107e25 */ /* 0x000fc8000f8e0211 */
[----:B------:R-:W-:Y:S02]  /*2060*/  IMAD R8, R15, UR16, R8 ;  /* 0x000000100f087c24 */ /* 0x000fe4000f8e0208 */
[----:B------:R-:W2:Y:S02]  /*2070*/  LDG.E.CONSTANT R17, desc[UR18][R16.64] ;  /* 0x0000001210117981 */ /* 0x000ea4000c1e9900 */
[----:B------:R-:W-:-:S06]  /*2080*/  IMAD.WIDE R8, R8, R9, UR8 ;  /* 0x0000000808087e25 */ /* 0x000fcc000f8e0209 */
[----:B------:R-:W3:Y:S04]  /*2090*/  LDG.E R8, desc[UR18][R8.64] ;  /* 0x0000001208087981 */ /* 0x000ee8000c1e1900 */
[----:B---3--:R0:W-:Y:S04]  /*20a0*/  STS [R5], R8 ;  /* 0x0000000805007388 */ /* 0x0081e80000000800 */
[----:B--2---:R0:W-:Y:S01]  /*20b0*/  STS [R4], R17 ;  /* 0x0000001104007388 */ /* 0x0041e20000000800 */
[----:B------:R-:W-:Y:S06]  /*20c0*/  BAR.SYNC.DEFER_BLOCKING 0x0 ;  /* 0x0000000000007b1d */ /* 0x000fec0000010000 */
[----:B------:R-:W-:Y:S05]  /*20d0*/  BRA.U !UP0, `(.L_x_160) ;  /* 0x0000000908cc7547 */ /* 0x000fea000b800000 */
[----:B------:R1:W2:Y:S01]  /*20e0*/  LDS R15, [R5] ;  /* 0x00000000050f7984 */ /* 0x0002a20000000800 */
[----:B------:R-:W-:Y:S01]  /*20f0*/  UISETP.NE.AND UP2, UPT, UR27, URZ, UPT ;  /* 0x000000ff1b00728c */ /* 0x000fe2000bf45270 */
[----:B0-----:R-:W-:-:S08]  /*2100*/  HFMA2 R8, -RZ, RZ, 0, 0 ;  /* 0x00000000ff087431 */ /* 0x001fd000000001ff */
[----:B-1----:R-:W-:Y:S05]  /*2110*/  BRA.U !UP2, `(.L_x_161) ;  /* 0x000000050ac47547 */ /* 0x002fea000b800000 */
[----:B------:R-:W0:Y:S01]  /*2120*/  S2UR UR17, SR_CgaCtaId ;  /* 0x00000000001179c3 */ /* 0x000e220000008800 */
[----:B------:R-:W-:Y:S02]  /*2130*/  UMOV UR4, 0x400 ;  /* 0x0000040000047882 */ /* 0x000fe40000000000 */
[----:B------:R-:W-:-:S04]  /*2140*/  UIADD3 UR4, UPT, UPT, UR4, 0x640, URZ ;  /* 0x0000064004047890 */ /* 0x000fc8000fffe0ff */
[----:B0-----:R-:W-:-:S03]  /*2150*/  ULEA UR17, UR17, UR4, 0x18 ;  /* 0x0000000411117291 */ /* 0x001fc6000f8ec0ff */
[----:B------:R-:W-:-:S09]  /*2160*/  UMOV UR4, URZ ;  /* 0x000000ff00047c82 */ /* 0x000fd20008000000 */
.L_x_162:
[----:B------:R-:W-:-:S06]  /*2170*/  UIADD3 UR28, UPT, UPT, UR26, UR4, URZ ;  /* 0x000000041a1c7290 */ /* 0x000fcc000fffe0ff */
[----:B------:R-:W-:-:S04]  /*2180*/  MOV R21, UR28 ;  /* 0x0000001c00157c02 */ /* 0x000fc80008000f00 */
[----:B------:R-:W-:-:S05]  /*2190*/  LEA R21, R21, R14, 0x2 ;  /* 0x0000000e15157211 */ /* 0x000fca00078e10ff */
[----:B------:R-:W-:-:S05]  /*21a0*/  IMAD.WIDE R20, R21, 0x4, R2 ;  /* 0x0000000415147825 */ /* 0x000fca00078e0202 */
[----:B------:R-:W3:Y:S04]  /*21b0*/  LDG.E.CONSTANT R17, desc[UR18][R20.64] ;  /* 0x0000001214117981 */ /* 0x000ee8000c1e9900 */
[----:B------:R-:W4:Y:S01]  /*21c0*/  LDG.E.CONSTANT R16, desc[UR18][R20.64+0x10] ;  /* 0x0000101214107981 */ /* 0x000f22000c1e9900 */
[----:B------:R-:W-:Y:S02]  /*21d0*/  ULEA UR28, UR4, UR17, 0x2 ;  /* 0x00000011041c7291 */ /* 0x000fe4000f8e10ff */
[----:B------:R-:W-:-:S04]  /*21e0*/  UIADD3 UR4, UPT, UPT, UR4, 0x2, URZ ;  /* 0x0000000204047890 */ /* 0x000fc8000fffe0ff */
[----:B------:R-:W-:-:S03]  /*21f0*/  UISETP.NE.AND UP2, UPT, UR4, UR30, UPT ;  /* 0x0000001e0400728c */ /* 0x000fc6000bf45270 */
[----:B------:R-:W2:Y:S02]  /*2200*/  LDS.64 R8, [UR28] ;  /* 0x0000001cff087984 */ /* 0x000ea40008000a00 */
[C---:B--2---:R-:W-:Y:S01]  /*2210*/  FADD R8, R15.reuse, R8 ;  /* 0x000000080f087221 */ /* 0x044fe20000000000 */
[----:B------:R-:W-:-:S03]  /*2220*/  FADD R9, R15, R9 ;  /* 0x000000090f097221 */ /* 0x000fc60000000000 */
[----:B---3--:R-:W-:Y:S01]  /*2230*/  FADD R17, R8, R17 ;  /* 0x0000001108117221 */ /* 0x008fe20000000000 */
[----:B------:R-:W-:Y:S01]  /*2240*/  MOV R8, 0x3bbb989d ;  /* 0x3bbb989d00087802 */ /* 0x000fe20000000f00 */
[----:B----4-:R-:W-:-:S03]  /*2250*/  FADD R16, R9, R16 ;  /* 0x0000001009107221 */ /* 0x010fc60000000000 */
[----:B------:R-:W-:-:S05]  /*2260*/  FMNMX R19, R17, R0, !PT ;  /* 0x0000000011137209 */ /* 0x000fca0007800000 */
[----:B------:R-:W-:Y:S01]  /*2270*/  FADD R25, R17, -R19 ;  /* 0x8000001311197221 */ /* 0x000fe20000000000 */
[----:B------:R-:W-:Y:S02]  /*2280*/  HFMA2 R17, -RZ, RZ, 3.7421875, 0 ;  /* 0x437c0000ff117431 */ /* 0x000fe400000001ff */
[----:B------:R-:W-:Y:S01]  /*2290*/  FADD R23, -R19, R0 ;  /* 0x0000000013177221 */ /* 0x000fe20000000100 */
        /* <DEDUP_REMOVED lines=15> */
[----:B------:R-:W-:-:S03]  /*2390*/  MOV R0, 0x3e055027 ;  /* 0x3e05502700007802 */ /* 0x000fc60000000f00 */
        /* <DEDUP_REMOVED lines=73> */
.L_x_161:
[----:B------:R-:W-:-:S09]  /*2830*/  UISETP.NE.AND UP2, UPT, UR29, URZ, UPT ;  /* 0x000000ff1d00728c */ /* 0x000fd2000bf45270 */
[----:B------:R-:W-:Y:S05]  /*2840*/  BRA.U !UP2, `(.L_x_160) ;  /* 0x000000010af07547 */ /* 0x000fea000b800000 */
[----:B------:R-:W-:-:S04]  /*2850*/  IADD3 R9, PT, PT, R8, UR26, RZ ;  /* 0x0000001a08097c10 */ /* 0x000fc8000fffe0ff */
        /* <DEDUP_REMOVED lines=59> */
.L_x_160:
[----:B------:R-:W-:Y:S06]  /*2c10*/  BAR.SYNC.DEFER_BLOCKING 0x0 ;  /* 0x0000000000007b1d */ /* 0x000fec0000010000 */
[----:B------:R-:W-:Y:S05]  /*2c20*/  BRA.U !UP1, `(.L_x_163) ;  /* 0xffffffe509c87547 */ /* 0x000fea000b83ffff */
.L_x_156:
[----:B------:R-:W-:-:S04]  /*2c30*/  UIADD3 UR14, UPT, UPT, UR14, 0x1, URZ ;  /* 0x000000010e0e7890 */ /* 0x000fc8000fffe0ff */
[----:B------:R-:W-:-:S09]  /*2c40*/  UISETP.GE.AND UP1, UPT, UR14, UR20, UPT ;  /* 0x000000140e00728c */ /* 0x000fd2000bf26270 */
[----:B------:R-:W-:Y:S05]  /*2c50*/  BRA.U UP1, `(.L_x_164) ;  /* 0x0000001901687547 */ /* 0x000fea000b800000 */
[----:B------:R-:W-:Y:S01]  /*2c60*/  UIMAD UR13, UR24, UR21, URZ ;  /* 0x00000015180d72a4 */ /* 0x000fe2000f8e02ff */
[----:B--2---:R-:W-:Y:S01]  /*2c70*/  SHF.L.U32 R11, R7, 0x2, RZ ;  /* 0x00000002070b7819 */ /* 0x004fe200000006ff */
[----:B------:R-:W-:Y:S01]  /*2c80*/  UIMAD UR4, UR5, UR12, URZ ;  /* 0x0000000c050472a4 */ /* 0x000fe2000f8e02ff */
[----:B------:R-:W-:Y:S01]  /*2c90*/  MOV R10, UR21 ;  /* 0x00000015000a7c02 */ /* 0x000fe20008000f00 */
[----:B------:R-:W-:Y:S02]  /*2ca0*/  ULOP3.LUT UR28, UR21, 0x7ffffffe, URZ, 0xc0, !UPT ;  /* 0x7ffffffe151c7892 */ /* 0x000fe4000f8ec0ff */
[----:B------:R-:W-:Y:S01]  /*2cb0*/  MOV R12, UR21 ;  /* 0x00000015000c7c02 */ /* 0x000fe20008000f00 */
[----:B------:R-:W-:Y:S01]  /*2cc0*/  UIMAD UR16, UR15, UR24, URZ ;  /* 0x000000180f1072a4 */ /* 0x000fe2000f8e02ff */
[----:B0-----:R-:W-:Y:S01]  /*2cd0*/  MOV R8, UR13 ;  /* 0x0000000d00087c02 */ /* 0x001fe20008000f00 */
[----:B------:R-:W-:Y:S01]  /*2ce0*/  IMAD R10, R11, R10, 0x2 ;  /* 0x000000020b0a7424 */ /* 0x000fe200078e020a */
[----:B------:R-:W-:-:S02]  /*2cf0*/  UIADD3 UR26, UPT, UPT, UR21, -0x1, URZ ;  /* 0xffffffff151a7890 */ /* 0x000fc4000fffe0ff */
[----:B------:R-:W-:Y:S01]  /*2d00*/  LEA R13, R8, R11, 0x2 ;  /* 0x0000000b080d7211 */ /* 0x000fe200078e10ff */
[----:B------:R-:W-:Y:S01]  /*2d10*/  IMAD R11, R11, R12, 0x3 ;  /* 0x000000030b0b7424 */ /* 0x000fe200078e020c */
[----:B------:R-:W-:Y:S01]  /*2d20*/  MOV R12, UR14 ;  /* 0x0000000e000c7c02 */ /* 0x000fe20008000f00 */
[----:B------:R-:W-:Y:S02]  /*2d30*/  ULOP3.LUT UR27, UR21, 0x1, URZ, 0xc0, !UPT ;  /* 0x00000001151b7892 */ /* 0x000fe4000f8ec0ff */
[----:B------:R-:W-:Y:S01]  /*2d40*/  IMAD R13, R13, UR21, RZ ;  /* 0x000000150d0d7c24 */ /* 0x000fe2000f8e02ff */
[----:B------:R-:W-:Y:S02]  /*2d50*/  UIMAD UR13, UR22, UR10, UR4 ;  /* 0x0000000a160d72a4 */ /* 0x000fe4000f8e0204 */
[----:B------:R-:W-:-:S12]  /*2d60*/  UIADD3 UR15, UPT, UPT, -UR28, URZ, URZ ;  /* 0x000000ff1c0f7290 */ /* 0x000fd8000fffe1ff */
.L_x_171:
[----:B0-----:R-:W0:Y:S01]  /*2d70*/  LDCU UR21, c[0x0][0x3ac] ;  /* 0x00007580ff1577ac */ /* 0x001e220008000800 */
[----:B------:R-:W-:Y:S02]  /*2d80*/  IMAD R15, R12, UR25, RZ ;  /* 0x000000190c0f7c24 */ /* 0x000fe4000f8e02ff */
[----:B------:R-:W-:Y:S01]  /*2d90*/  HFMA2 R17, -RZ, RZ, 0, 2.384185791015625e-07 ;  /* 0x00000004ff117431 */ /* 0x000fe200000001ff */
[----:B------:R-:W-:Y:S02]  /*2da0*/  IADD3 R9, PT, PT, R7, UR23, RZ ;  /* 0x0000001707097c10 */ /* 0x000fe4000fffe0ff */
[----:B------:R-:W-:Y:S02]  /*2db0*/  MOV R19, 0x4 ;  /* 0x0000000400137802 */ /* 0x000fe40000000f00 */
[----:B-1----:R-:W-:-:S05]  /*2dc0*/  IADD3 R16, PT, PT, R15, UR13, R6 ;  /* 0x0000000d0f107c10 */ /* 0x002fca000fffe006 */
[----:B------:R-:W-:-:S04]  /*2dd0*/  IMAD.WIDE R16, R16, R17, UR8 ;  /* 0x0000000810107e25 */ /* 0x000fc8000f8e0211 */
[----:B0--3--:R-:W-:Y:S02]  /*2de0*/  IMAD R14, R12, UR21, R9 ;  /* 0x000000150c0e7c24 */ /* 0x009fe4000f8e0209 */
[----:B------:R-:W2:Y:S02]  /*2df0*/  LDG.E R16, desc[UR18][R16.64] ;  /* 0x0000001210107981 */ /* 0x000ea4000c1e1900 */
[----:B------:R-:W-:-:S06]  /*2e00*/  IMAD.WIDE R8, R14, R19, UR6 ;  /* 0x000000060e087e25 */ /* 0x000fcc000f8e0213 */
[----:B------:R-:W3:Y:S01]  /*2e10*/  LDG.E.CONSTANT R9, desc[UR18][R8.64] ;  /* 0x0000001208097981 */ /* 0x000ee2000c1e9900 */
[----:B------:R-:W-:Y:S01]  /*2e20*/  UISETP.GE.AND UP0, UPT, UR21, 0x1, UPT ;  /* 0x000000011500788c */ /* 0x000fe2000bf06270 */
[----:B------:R-:W-:-:S04]  /*2e30*/  IADD3 R12, PT, PT, R12, 0x1, RZ ;  /* 0x000000010c0c7810 */ /* 0x000fc80007ffe0ff */
[----:B------:R-:W-:Y:S01]  /*2e40*/  ISETP.GE.AND P0, PT, R12, UR20, PT ;  /* 0x000000140c007c0c */ /* 0x000fe2000bf06270 */
[----:B--2---:R0:W-:Y:S04]  /*2e50*/  STS [R5], R16 ;  /* 0x0000001005007388 */ /* 0x0041e80000000800 */
[----:B---3--:R0:W-:Y:S01]  /*2e60*/  STS [R4], R9 ;  /* 0x0000000904007388 */ /* 0x0081e20000000800 */
[----:B------:R-:W-:Y:S06]  /*2e70*/  BAR.SYNC.DEFER_BLOCKING 0x0 ;  /* 0x0000000000007b1d */ /* 0x000fec0000010000 */
[----:B------:R-:W-:Y:S05]  /*2e80*/  BRA.U !UP0, `(.L_x_165) ;  /* 0x0000000908d47547 */ /* 0x000fea000b800000 */
[----:B0-----:R0:W1:Y:S01]  /*2e90*/  LDS R16, [R5] ;  /* 0x0000000005107984 */ /* 0x0010620000000800 */
[----:B------:R-:W-:Y:S01]  /*2ea0*/  UISETP.NE.AND UP1, UPT, UR26, URZ, UPT ;  /* 0x000000ff1a00728c */ /* 0x000fe2000bf25270 */
[----:B------:R-:W-:-:S08]  /*2eb0*/  MOV R17, RZ ;  /* 0x000000ff00117202 */ /* 0x000fd00000000f00 */
[----:B0-----:R-:W-:Y:S05]  /*2ec0*/  BRA.U !UP1, `(.L_x_166) ;  /* 0x0000000509cc7547 */ /* 0x001fea000b800000 */
[----:B------:R-:W0:Y:S01]  /*2ed0*/  S2UR UR14, SR_CgaCtaId ;  /* 0x00000000000e79c3 */ /* 0x000e220000008800 */
[----:B------:R-:W-:Y:S01]  /*2ee0*/  UMOV UR4, 0x400 ;  /* 0x0000040000047882 */ /* 0x000fe20000000000 */
[----:B------:R-:W-:Y:S01]  /*2ef0*/  MOV R17, R13 ;  /* 0x0000000d00117202 */ /* 0x000fe20000000f00 */
[----:B------:R-:W-:-:S04]  /*2f00*/  UIADD3 UR4, UPT, UPT, UR4, 0x640, URZ ;  /* 0x0000064004047890 */ /* 0x000fc8000fffe0ff */
[----:B0-----:R-:W-:-:S03]  /*2f10*/  ULEA UR4, UR14, UR4, 0x18 ;  /* 0x000000040e047291 */ /* 0x001fc6000f8ec0ff */
[----:B------:R-:W-:Y:S01]  /*2f20*/  UMOV UR14, UR15 ;  /* 0x0000000f000e7c82 */ /* 0x000fe20008000000 */
[----:B------:R-:W-:-:S12]  /*2f30*/  UIADD3 UR4, UPT, UPT, UR4, 0x4, URZ ;  /* 0x0000000404047890 */ /* 0x000fd8000fffe0ff */
.L_x_167:
[----:B------:R-:W-:Y:S01]  /*2f40*/  IADD3 R9, PT, PT, R17, 0x2, RZ ;  /* 0x0000000211097810 */ /* 0x000fe20007ffe0ff */
[----:B------:R-:W1:Y:S04]  /*2f50*/  LDS R19, [UR4+-0x4] ;  /* 0xfffffc04ff137984 */ /* 0x000e680008000800 */
[----:B------:R-:W-:-:S05]  /*2f60*/  IMAD.WIDE R8, R9, 0x4, R2 ;  /* 0x0000000409087825 */ /* 0x000fca00078e0202 */
[----:B------:R-:W2:Y:S04]  /*2f70*/  LDG.E.CONSTANT R18, desc[UR18][R8.64] ;  /* 0x0000001208127981 */ /* 0x000ea8000c1e9900 */
[----:B------:R0:W3:Y:S01]  /*2f80*/  LDG.E.CONSTANT R20, desc[UR18][R8.64+0x10] ;  /* 0x0000101208147981 */ /* 0x0000e2000c1e9900 */
[----:B------:R-:W-:Y:S01]  /*2f90*/  UIADD3 UR14, UPT, UPT, UR14, 0x2, URZ ;  /* 0x000000020e0e7890 */ /* 0x000fe2000fffe0ff */
[----:B------:R-:W-:-:S03]  /*2fa0*/  IADD3 R17, PT, PT, R17, 0x8, RZ ;  /* 0x0000000811117810 */ /* 0x000fc60007ffe0ff */
[----:B------:R-:W-:Y:S01]  /*2fb0*/  UISETP.NE.AND UP1, UPT, UR14, URZ, UPT ;  /* 0x000000ff0e00728c */ /* 0x000fe2000bf25270 */
[----:B-1----:R-:W-:-:S04]  /*2fc0*/  FADD R19, R16, R19 ;  /* 0x0000001310137221 */ /* 0x002fc80000000000 */
[----:B--2---:R-:W-:Y:S01]  /*2fd0*/  FADD R18, R19, R18 ;  /* 0x0000001213127221 */ /* 0x004fe20000000000 */
[----:B------:R-:W-:-:S04]  /*2fe0*/  HFMA2 R19, -RZ, RZ, 0.96630859375, -0.0022525787353515625 ;  /* 0x3bbb989dff137431 */ /* 0x000fc800000001ff */
[----:B------:R-:W-:-:S05]  /*2ff0*/  FMNMX R21, R18, R0, !PT ;  /* 0x0000000012157209 */ /* 0x000fca0007800000 */
[----:B------:R-:W-:Y:S01]  /*3000*/  FADD R24, R18, -R21 ;  /* 0x8000001512187221 */ /* 0x000fe20000000000 */
[----:B------:R-:W-:Y:S01]  /*3010*/  MOV R18, 0x437c0000 ;  /* 0x437c000000127802 */ /* 0x000fe20000000f00 */
[----:B------:R-:W-:Y:S02]  /*3020*/  FADD R22, -R21, R0 ;  /* 0x0000000015167221 */ /* 0x000fe40000000100 */
[-C--:B------:R-:W-:Y:S02]  /*3030*/  FFMA.SAT R23, R24, R19.reuse, 0.5 ;  /* 0x3f00000018177423 */ /* 0x080fe40000002013 */
[----:B0-----:R-:W-:Y:S02]  /*3040*/  FFMA.SAT R9, R22, R19, 0.5 ;  /* 0x3f00000016097423 */ /* 0x001fe40000002013 */
[-C--:B------:R-:W-:Y:S02]  /*3050*/  FFMA.RM R0, R23, R18.reuse, 12582913 ;  /* 0x4b40000117007423 */ /* 0x080fe40000004012 */
[----:B------:R-:W-:-:S02]  /*3060*/  FFMA.RM R8, R9, R18, 12582913 ;  /* 0x4b40000109087423 */ /* 0x000fc40000004012 */
[C---:B------:R-:W-:Y:S01]  /*3070*/  FADD R23, R0.reuse, -12583039 ;  /* 0xcb40007f00177421 */ /* 0x040fe20000000000 */
[----:B------:R-:W-:Y:S01]  /*3080*/  SHF.L.U32 R0, R0, 0x17, RZ ;  /* 0x0000001700007819 */ /* 0x000fe200000006ff */
[C---:B------:R-:W-:Y:S01]  /*3090*/  FADD R9, R8.reuse, -12583039 ;  /* 0xcb40007f08097421 */ /* 0x040fe20000000000 */
[----:B------:R-:W-:Y:S01]  /*30a0*/  SHF.L.U32 R8, R8, 0x17, RZ ;  /* 0x0000001708087819 */ /* 0x000fe200000006ff */
[----:B------:R-:W-:Y:S02]  /*30b0*/  FFMA R23, R24, 1.4426950216293334961, -R23 ;  /* 0x3fb8aa3b18177823 */ /* 0x000fe40000000817 */
[----:B------:R-:W-:Y:S02]  /*30c0*/  FFMA R9, R22, 1.4426950216293334961, -R9 ;  /* 0x3fb8aa3b16097823 */ /* 0x000fe40000000809 */
[----:B------:R-:W-:Y:S02]  /*30d0*/  FFMA R23, R24, 1.925963033500011079e-08, R23 ;  /* 0x32a5706018177823 */ /* 0x000fe40000000017 */
[----:B------:R-:W-:-:S04]  /*30e0*/  FFMA R22, R22, 1.925963033500011079e-08, R9 ;  /* 0x32a5706016167823 */ /* 0x000fc80000000009 */
[----:B------:R-:W0:Y:S08]  /*30f0*/  MUFU.EX2 R23, R23 ;  /* 0x0000001700177308 */ /* 0x000e300000000800 */
[----:B------:R-:W1:Y:S01]  /*3100*/  MUFU.EX2 R9, R22 ;  /* 0x0000001600097308 */ /* 0x000e620000000800 */
[----:B0-----:R-:W-:Y:S01]  /*3110*/  FMUL R25, R0, R23 ;  /* 0x0000001700197220 */ /* 0x001fe20000400000 */
[----:B------:R-:W-:Y:S01]  /*3120*/  HFMA2 R0, -RZ, RZ, 1.5048828125, 33.21875 ;  /* 0x3e055027ff007431 */ /* 0x000fe200000001ff */
[----:B------:R-:W0:Y:S01]  /*3130*/  LDS R23, [UR4] ;  /* 0x00000004ff177984 */ /* 0x000e220008000800 */
[----:B------:R-:W-:Y:S01]  /*3140*/  UIADD3 UR4, UPT, UPT, UR4, 0x8, URZ ;  /* 0x0000000804047890 */ /* 0x000fe2000fffe0ff */
[----:B-1----:R-:W-:-:S05]  /*3150*/  FFMA R9, R8, R9, R25 ;  /* 0x0000000908097223 */ /* 0x002fca0000000019 */
[----:B------:R-:W-:-:S13]  /*3160*/  FSETP.GEU.AND P1, PT, R9, 1.175494350822287508e-38, PT ;  /* 0x008000000900780b */ /* 0x000fda0003f2e000 */
[----:B------:R-:W-:-:S05]  /*3170*/  @!P1 FMUL R9, R9, 8388608 ;  /* 0x4b00000009099820 */ /* 0x000fca0000400000 */
[----:B------:R-:W-:-:S04]  /*3180*/  IADD3 R8, PT, PT, R9, -0x3f2aaaab, RZ ;  /* 0xc0d5555509087810 */ /* 0x000fc80007ffe0ff */
[----:B------:R-:W-:-:S04]  /*3190*/  LOP3.LUT R8, R8, 0xff800000, RZ, 0xc0, !PT ;  /* 0xff80000008087812 */ /* 0x000fc800078ec0ff */
[-C--:B------:R-:W-:Y:S02]  /*31a0*/  IADD3 R25, PT, PT, R9, -R8.reuse, RZ ;  /* 0x8000000809197210 */ /* 0x080fe40007ffe0ff */
[----:B------:R-:W-:Y:S01]  /*31b0*/  I2FP.F32.S32 R27, R8 ;  /* 0x00000008001b7245 */ /* 0x000fe20000201400 */
[----:B0-----:R-:W-:Y:S01]  /*31c0*/  FADD R23, R16, R23 ;  /* 0x0000001710177221 */ /* 0x001fe20000000000 */
[----:B------:R-:W-:Y:S01]  /*31d0*/  FSEL R8, RZ, -23, P1 ;  /* 0xc1b80000ff087808 */ /* 0x000fe20000800000 */
[----:B------:R-:W-:Y:S01]  /*31e0*/  FADD R25, R25, -1 ;  /* 0xbf80000019197421 */ /* 0x000fe20000000000 */
[----:B------:R-:W-:Y:S01]  /*31f0*/  ISETP.GT.U32.AND P1, PT, R9, 0x7f7fffff, PT ;  /* 0x7f7fffff0900780c */ /* 0x000fe20003f24070 */
[----:B---3--:R-:W-:Y:S02]  /*3200*/  FADD R20, R23, R20 ;  /* 0x0000001417147221 */ /* 0x008fe40000000000 */
[----:B------:R-:W-:Y:S01]  /*3210*/  FFMA R22, R25, -R0, 0.14084610342979431152 ;  /* 0x3e1039f619167423 */ /* 0x000fe20000000800 */
[----:B------:R-:W-:Y:S01]  /*3220*/  FFMA R27, R27, 1.1920928955078125e-07, R8 ;  /* 0x340000001b1b7823 */ /* 0x000fe20000000008 */
[----:B------:R-:W-:-:S02]  /*3230*/  MOV R8, 0x7f800000 ;  /* 0x7f80000000087802 */ /* 0x000fc40000000f00 */
        /* <DEDUP_REMOVED lines=21> */
[----:B------:R-:W-:Y:S01]  /*3390*/  FADD R21, R20, -12583039 ;  /* 0xcb40007f14157421 */ /* 0x000fe20000000000 */
[----:B------:R-:W-:Y:S01]  /*33a0*/  FADD R19, R18, -12583039 ;  /* 0xcb40007f12137421 */ /* 0x000fe20000000000 */
[----:B------:R-:W-:Y:S02]  /*33b0*/  SHF.L.U32 R20, R20, 0x17, RZ ;  /* 0x0000001714147819 */ /* 0x000fe400000006ff */
[----:B------:R-:W-:Y:S01]  /*33c0*/  FFMA R21, R24, 1.4426950216293334961, -R21 ;  /* 0x3fb8aa3b18157823 */ /* 0x000fe20000000815 */
[----:B------:R-:W-:Y:S01]  /*33d0*/  FFMA R19, R22, 1.4426950216293334961, -R19 ;  /* 0x3fb8aa3b16137823 */ /* 0x000fe20000000813 */
[----:B------:R-:W-:Y:S02]  /*33e0*/  SHF.L.U32 R18, R18, 0x17, RZ ;  /* 0x0000001712127819 */ /* 0x000fe400000006ff */
[----:B------:R-:W-:Y:S01]  /*33f0*/  FFMA R21, R24, 1.925963033500011079e-08, R21 ;  /* 0x32a5706018157823 */ /* 0x000fe20000000015 */
[----:B------:R-:W-:-:S04]  /*3400*/  FFMA R22, R22, 1.925963033500011079e-08, R19 ;  /* 0x32a5706016167823 */ /* 0x000fc80000000013 */
[----:B------:R-:W-:Y:S08]  /*3410*/  MUFU.EX2 R19, R22 ;  /* 0x0000001600137308 */ /* 0x000ff00000000800 */
[----:B------:R-:W0:Y:S02]  /*3420*/  MUFU.EX2 R21, R21 ;  /* 0x0000001500157308 */ /* 0x000e240000000800 */
[----:B0-----:R-:W-:-:S04]  /*3430*/  FMUL R23, R20, R21 ;  /* 0x0000001514177220 */ /* 0x001fc80000400000 */
[----:B------:R-:W-:-:S05]  /*3440*/  FFMA R19, R18, R19, R23 ;  /* 0x0000001312137223 */ /* 0x000fca0000000017 */
        /* <DEDUP_REMOVED lines=27> */
.L_x_166:
[----:B------:R-:W-:-:S09]  /*3600*/  UISETP.NE.AND UP1, UPT, UR27, URZ, UPT ;  /* 0x000000ff1b00728c */ /* 0x000fd2000bf25270 */
[----:B------:R-:W-:Y:S05]  /*3610*/  BRA.U !UP1, `(.L_x_165) ;  /* 0x0000000109f07547 */ /* 0x000fea000b800000 */
[----:B------:R-:W-:-:S04]  /*3620*/  IADD3 R9, PT, PT, R17, UR16, RZ ;  /* 0x0000001011097c10 */ /* 0x000fc8000fffe0ff */
[----:B------:R-:W-:-:S05]  /*3630*/  LEA R9, R9, R10, 0x2 ;  /* 0x0000000a09097211 */ /* 0x000fca00078e10ff */
[----:B------:R-:W-:-:S06]  /*3640*/  IMAD.WIDE R8, R9, 0x4, R2 ;  /* 0x0000000409087825 */ /* 0x000fcc00078e0202 */
[----:B------:R-:W2:Y:S01]  /*3650*/  LDG.E.CONSTANT R8, desc[UR18][R8.64] ;  /* 0x0000001208087981 */ /* 0x000ea2000c1e9900 */
[----:B------:R-:W-:Y:S01]  /*3660*/  MOV R18, 0x400 ;  /* 0x0000040000127802 */ /* 0x000fe20000000f00 */
[----:B------:R-:W-:Y:S01]  /*3670*/  HFMA2 R21, -RZ, RZ, 0.96630859375, -0.0022525787353515625 ;  /* 0x3bbb989dff157431 */ /* 0x000fe200000001ff */
[----:B------:R-:W-:Y:S01]  /*3680*/  MOV R23, 0x437c0000 ;  /* 0x437c000000177802 */ /* 0x000fe20000000f00 */
[----:B------:R-:W0:Y:S01]  /*3690*/  S2R R19, SR_CgaCtaId ;  /* 0x0000000000137919 */ /* 0x000e220000008800 */
[----:B------:R-:W-:-:S04]  /*36a0*/  IADD3 R18, PT, PT, R18, 0x640, RZ ;  /* 0x0000064012127810 */ /* 0x000fc80007ffe0ff */
[----:B0-----:R-:W-:-:S04]  /*36b0*/  LEA R18, R19, R18, 0x18 ;  /* 0x0000001213127211 */ /* 0x001fc800078ec0ff */
[----:B------:R-:W-:-:S05]  /*36c0*/  LEA R18, R17, R18, 0x2 ;  /* 0x0000001211127211 */ /* 0x000fca00078e10ff */
[----:B------:R-:W1:Y:S02]  /*36d0*/  LDS R17, [R18] ;  /* 0x0000000012117984 */ /* 0x000e640000000800 */
[----:B-1----:R-:W-:-:S04]  /*36e0*/  FADD R17, R16, R17 ;  /* 0x0000001110117221 */ /* 0x002fc80000000000 */
[----:B--2---:R-:W-:-:S05]  /*36f0*/  FADD R16, R17, R8 ;  /* 0x0000000811107221 */ /* 0x004fca0000000000 */
        /* <DEDUP_REMOVED lines=46> */
.L_x_165:
[----:B------:R-:W-:Y:S01]  /*39e0*/  BAR.SYNC.DEFER_BLOCKING 0x0 ;  /* 0x0000000000007b1d */ /* 0x000fe20000010000 */
[----:B------:R-:W-:Y:S02]  /*39f0*/  IADD3 R8, PT, PT, R14, UR13, RZ ;  /* 0x0000000d0e087c10 */ /* 0x000fe4000fffe0ff */
[----:B0-----:R-:W-:Y:S02]  /*3a00*/  MOV R9, 0x4 ;  /* 0x0000000400097802 */ /* 0x001fe40000000f00 */
[----:B------:R-:W-:Y:S02]  /*3a10*/  IADD3 R15, PT, PT, R6, R15, RZ ;  /* 0x0000000f060f7210 */ /* 0x000fe40007ffe0ff */
[----:B------:R-:W-:Y:S01]  /*3a20*/  MOV R14, 0x4 ;  /* 0x00000004000e7802 */ /* 0x000fe20000000f00 */
[----:B------:R-:W-:-:S04]  /*3a30*/  IMAD.WIDE R8, R8, R9, UR8 ;  /* 0x0000000808087e25 */ /* 0x000fc8000f8e0209 */
[----:B------:R-:W-:-:S06]  /*3a40*/  IMAD.WIDE R14, R15, R14, UR6 ;  /* 0x000000060f0e7e25 */ /* 0x000fcc000f8e020e */
[----:B------:R-:W2:Y:S04]  /*3a50*/  LDG.E.CONSTANT R15, desc[UR18][R14.64] ;  /* 0x000000120e0f7981 */ /* 0x000ea8000c1e9900 */
[----:B------:R-:W3:Y:S04]  /*3a60*/  LDG.E R8, desc[UR18][R8.64] ;  /* 0x0000001208087981 */ /* 0x000ee8000c1e1900 */
[----:B---3--:R0:W-:Y:S04]  /*3a70*/  STS [R5], R8 ;  /* 0x0000000805007388 */ /* 0x0081e80000000800 */
[----:B--2---:R0:W-:Y:S01]  /*3a80*/  STS [R4], R15 ;  /* 0x0000000f04007388 */ /* 0x0041e20000000800 */
[----:B------:R-:W-:Y:S06]  /*3a90*/  BAR.SYNC.DEFER_BLOCKING 0x0 ;  /* 0x0000000000007b1d */ /* 0x000fec0000010000 */
[----:B------:R-:W-:Y:S05]  /*3aa0*/  BRA.U !UP0, `(.L_x_168) ;  /* 0x0000000908cc7547 */ /* 0x000fea000b800000 */
[----:B------:R2:W3:Y:S01]  /*3ab0*/  LDS R14, [R5] ;  /* 0x00000000050e7984 */ /* 0x0004e20000000800 */
[----:B------:R-:W-:Y:S01]  /*3ac0*/  UISETP.NE.AND UP1, UPT, UR26, URZ, UPT ;  /* 0x000000ff1a00728c */ /* 0x000fe2000bf25270 */
[----:B0-----:R-:W-:-:S08]  /*3ad0*/  HFMA2 R8, -RZ, RZ, 0, 0 ;  /* 0x00000000ff087431 */ /* 0x001fd000000001ff */
[----:B--2---:R-:W-:Y:S05]  /*3ae0*/  BRA.U !UP1, `(.L_x_169) ;  /* 0x0000000509c47547 */ /* 0x004fea000b800000 */
[----:B------:R-:W0:Y:S01]  /*3af0*/  S2UR UR14, SR_CgaCtaId ;  /* 0x00000000000e79c3 */ /* 0x000e220000008800 */
[----:B------:R-:W-:Y:S02]  /*3b00*/  UMOV UR4, 0x400 ;  /* 0x0000040000047882 */ /* 0x000fe40000000000 */
[----:B------:R-:W-:-:S04]  /*3b10*/  UIADD3 UR4, UPT, UPT, UR4, 0x640, URZ ;  /* 0x0000064004047890 */ /* 0x000fc8000fffe0ff */
[----:B0-----:R-:W-:-:S03]  /*3b20*/  ULEA UR14, UR14, UR4, 0x18 ;  /* 0x000000040e0e7291 */ /* 0x001fc6000f8ec0ff */
[----:B------:R-:W-:-:S09]  /*3b30*/  UMOV UR4, URZ ;  /* 0x000000ff00047c82 */ /* 0x000fd20008000000 */
.L_x_170:
[----:B------:R-:W-:-:S06]  /*3b40*/  UIADD3 UR17, UPT, UPT, UR16, UR4, URZ ;  /* 0x0000000410117290 */ /* 0x000fcc000fffe0ff */
[----:B------:R-:W-:-:S04]  /*3b50*/  MOV R8, UR17 ;  /* 0x0000001100087c02 */ /* 0x000fc80008000f00 */
[----:B------:R-:W-:-:S05]  /*3b60*/  LEA R19, R8, R11, 0x2 ;  /* 0x0000000b08137211 */ /* 0x000fca00078e10ff */
[----:B------:R-:W-:-:S05]  /*3b70*/  IMAD.WIDE R18, R19, 0x4, R2 ;  /* 0x0000000413127825 */ /* 0x000fca00078e0202 */
[----:B------:R-:W1:Y:S04]  /*3b80*/  LDG.E.CONSTANT R17, desc[UR18][R18.64] ;  /* 0x0000001212117981 */ /* 0x000e68000c1e9900 */
[----:B------:R0:W2:Y:S01]  /*3b90*/  LDG.E.CONSTANT R15, desc[UR18][R18.64+0x10] ;  /* 0x00001012120f7981 */ /* 0x0000a2000c1e9900 */
[----:B------:R-:W-:Y:S02]  /*3ba0*/  ULEA UR17, UR4, UR14, 0x2 ;  /* 0x0000000e04117291 */ /* 0x000fe4000f8e10ff */
[----:B------:R-:W-:-:S04]  /*3bb0*/  UIADD3 UR4, UPT, UPT, UR4, 0x2, URZ ;  /* 0x0000000204047890 */ /* 0x000fc8000fffe0ff */
[----:B------:R-:W-:-:S03]  /*3bc0*/  UISETP.NE.AND UP1, UPT, UR4, UR28, UPT ;  /* 0x0000001c0400728c */ /* 0x000fc6000bf25270 */
[----:B------:R-:W3:Y:S02]  /*3bd0*/  LDS.64 R8, [UR17] ;  /* 0x00000011ff087984 */ /* 0x000ee40008000a00 */
[----:B---3--:R-:W-:-:S04]  /*3be0*/  FADD R8, R14, R8 ;  /* 0x000000080e087221 */ /* 0x008fc80000000000 */
[----:B-1----:R-:W-:Y:S01]  /*3bf0*/  FADD R16, R8, R17 ;  /* 0x0000001108107221 */ /* 0x002fe20000000000 */
[----:B------:R-:W-:-:S04]  /*3c00*/  MOV R8, 0x3bbb989d ;  /* 0x3bbb989d00087802 */ /* 0x000fc80000000f00 */
[----:B------:R-:W-:-:S05]  /*3c10*/  FMNMX R17, R16, R0, !PT ;  /* 0x0000000010117209 */ /* 0x000fca0007800000 */
[----:B------:R-:W-:Y:S01]  /*3c20*/  FADD R23, R16, -R17 ;  /* 0x8000001110177221 */ /* 0x000fe20000000000 */
[----:B------:R-:W-:Y:S02]  /*3c30*/  HFMA2 R16, -RZ, RZ, 3.7421875, 0 ;  /* 0x437c0000ff107431 */ /* 0x000fe400000001ff */
[----:B------:R-:W-:Y:S01]  /*3c40*/  FADD R21, -R17, R0 ;  /* 0x0000000011157221 */ /* 0x000fe20000000100 */
[----:B------:R-:W-:-:S03]  /*3c50*/  FFMA.SAT R25, R23, R8, 0.5 ;  /* 0x3f00000017197423 */ /* 0x000fc60000002008 */
[----:B0-----:R-:W-:Y:S01]  /*3c60*/  FFMA.SAT R19, R21, R8, 0.5 ;  /* 0x3f00000015137423 */ /* 0x001fe20000002008 */
[----:B------:R-:W-:-:S03]  /*3c70*/  FFMA.RM R25, R25, R16, 12582913 ;  /* 0x4b40000119197423 */ /* 0x000fc60000004010 */
[----:B------:R-:W-:Y:S01]  /*3c80*/  FFMA.RM R19, R19, R16, 12582913 ;  /* 0x4b40000113137423 */ /* 0x000fe20000004010 */
[C---:B------:R-:W-:Y:S01]  /*3c90*/  FADD R0, R25.reuse, -12583039 ;  /* 0xcb40007f19007421 */ /* 0x040fe20000000000 */
[----:B------:R-:W-:-:S03]  /*3ca0*/  SHF.L.U32 R25, R25, 0x17, RZ ;  /* 0x0000001719197819 */ /* 0x000fc600000006ff */
[----:B------:R-:W-:Y:S01]  /*3cb0*/  FFMA R18, R23, 1.4426950216293334961, -R0 ;  /* 0x3fb8aa3b17127823 */ /* 0x000fe20000000800 */
[----:B------:R-:W-:-:S03]  /*3cc0*/  FADD R0, R19, -12583039 ;  /* 0xcb40007f13007421 */ /* 0x000fc60000000000 */
[----:B------:R-:W-:Y:S01]  /*3cd0*/  FFMA R23, R23, 1.925963033500011079e-08, R18 ;  /* 0x32a5706017177823 */ /* 0x000fe20000000012 */
[----:B------:R-:W-:Y:S01]  /*3ce0*/  FFMA R0, R21, 1.4426950216293334961, -R0 ;  /* 0x3fb8aa3b15007823 */ /* 0x000fe20000000800 */
[----:B------:R-:W-:Y:S02]  /*3cf0*/  SHF.L.U32 R18, R19, 0x17, RZ ;  /* 0x0000001713127819 */ /* 0x000fe400000006ff */
[----:B------:R-:W0:Y:S01]  /*3d00*/  MUFU.EX2 R22, R23 ;  /* 0x0000001700167308 */ /* 0x000e220000000800 */
[----:B------:R-:W-:Y:S01]  /*3d10*/  FFMA R20, R21, 1.925963033500011079e-08, R0 ;  /* 0x32a5706015147823 */ /* 0x000fe20000000000 */
[----:B------:R-:W-:-:S06]  /*3d20*/  MOV R0, 0x3e055027 ;  /* 0x3e05502700007802 */ /* 0x000fcc0000000f00 */
        /* <DEDUP_REMOVED lines=26> */
[----:B------:R-:W-:Y:S01]  /*3ed0*/  FSETP.NEU.AND P1, PT, R18, RZ, PT ;  /* 0x000000ff1200720b */ /* 0x000fe20003f2d000 */
[----:B------:R-:W-:-:S03]  /*3ee0*/  FADD R18, R14, R9 ;  /* 0x000000090e127221 */ /* 0x000fc60000000000 */
[----:B------:R-:W-:Y:S01]  /*3ef0*/  FSEL R20, R20, -INF , P1 ;  /* 0xff80000014147808 */ /* 0x000fe20000800000 */
[----:B--2---:R-:W-:-:S04]  /*3f00*/  FADD R15, R18, R15 ;  /* 0x0000000f120f7221 */ /* 0x004fc80000000000 */
        /* <DEDUP_REMOVED lines=47> */
.L_x_169:
[----:B------:R-:W-:-:S09]  /*4200*/  UISETP.NE.AND UP1, UPT, UR27, URZ, UPT ;  /* 0x000000ff1b00728c */ /* 0x000fd2000bf25270 */
[----:B------:R-:W-:Y:S05]  /*4210*/  BRA.U !UP1, `(.L_x_168) ;  /* 0x0000000109f07547 */ /* 0x000fea000b800000 */
[----:B-1----:R-:W-:-:S04]  /*4220*/  IADD3 R16, PT, PT, R8, UR16, RZ ;  /* 0x0000001008107c10 */ /* 0x002fc8000fffe0ff */
        /* <DEDUP_REMOVED lines=10> */
[----:B------:R-:W3:Y:S02]  /*42d0*/  LDS R9, [R8] ;  /* 0x0000000008097984 */ /* 0x000ee40000000800 */
[----:B---3--:R-:W-:-:S04]  /*42e0*/  FADD R9, R14, R9 ;  /* 0x000000090e097221 */ /* 0x008fc80000000000 */
        /* <DEDUP_REMOVED lines=14> */
[----:B------:R0:W1:Y:S01]  /*43d0*/  MUFU.EX2 R8, R19 ;  /* 0x0000001300087308 */ /* 0x0000620000000800 */
[----:B------:R-:W-:Y:S01]  /*43e0*/  FFMA R15, R0, 1.925963033500011079e-08, R15 ;  /* 0x32a57060000f7823 */ /* 0x000fe2000000000f */
[----:B------:R-:W-:-:S06]  /*43f0*/  SHF.L.U32 R0, R14, 0x17, RZ ;  /* 0x000000170e007819 */ /* 0x000fcc00000006ff */
        /* <DEDUP_REMOVED lines=30> */
.L_x_168:
[----:B------:R-:W-:Y:S06]  /*45e0*/  BAR.SYNC.DEFER_BLOCKING 0x0 ;  /* 0x0000000000007b1d */ /* 0x000fec0000010000 */
[----:B------:R-:W-:Y:S05]  /*45f0*/  @!P0 BRA `(.L_x_171) ;  /* 0xffffffe400dc8947 */ /* 0x000fea000383ffff */
.L_x_164:
[----:B------:R-:W4:Y:S01]  /*4600*/  S2UR UR4, SR_CgaCtaId ;  /* 0x00000000000479c3 */ /* 0x000f220000008800 */
[----:B------:R-:W-:Y:S01]  /*4610*/  UMOV UR8, 0x400 ;  /* 0x0000040000087882 */ /* 0x000fe20000000000 */
[----:B------:R-:W-:Y:S01]  /*4620*/  ISETP.NE.AND P0, PT, R7, RZ, PT ;  /* 0x000000ff0700720c */ /* 0x000fe20003f05270 */
[----:B----4-:R-:W-:-:S06]  /*4630*/  ULEA UR8, UR4, UR8, 0x18 ;  /* 0x0000000804087291 */ /* 0x010fcc000f8ec0ff */
[----:B------:R-:W-:-:S05]  /*4640*/  LEA R3, R7, UR8, 0x2 ;  /* 0x0000000807037c11 */ /* 0x000fca000f8e10ff */
[----:B------:R4:W-:Y:S01]  /*4650*/  STS [R3], R0 ;  /* 0x0000000003007388 */ /* 0x0009e20000000800 */
[----:B------:R-:W-:Y:S06]  /*4660*/  BAR.SYNC.DEFER_BLOCKING 0x0 ;  /* 0x0000000000007b1d */ /* 0x000fec0000010000 */
[----:B------:R-:W-:Y:S05]  /*4670*/  @P0 EXIT ;  /* 0x000000000000094d */ /* 0x000fea0003800000 */
[----:B0-----:R-:W-:Y:S01]  /*4680*/  MOV R5, 0xff800000 ;  /* 0xff80000000057802 */ /* 0x001fe20000000f00 */
[----:B------:R-:W-:Y:S06]  /*4690*/  BRA.U !UP0, `(.L_x_172) ;  /* 0x00000009087c7547 */ /* 0x000fec000b800000 */
[----:B------:R-:W-:Y:S01]  /*46a0*/  UISETP.NE.AND UP0, UPT, UR21, 0x1, UPT ;  /* 0x000000011500788c */ /* 0x000fe2000bf05270 */
[----:B------:R-:W-:Y:S01]  /*46b0*/  MOV R5, 0xff800000 ;  /* 0xff80000000057802 */ /* 0x000fe20000000f00 */
[----:B------:R-:W-:-:S04]  /*46c0*/  ULOP3.LUT UR4, UR21, 0x1, URZ, 0xc0, !UPT ;  /* 0x0000000115047892 */ /* 0x000fc8000f8ec0ff */
[----:B------:R-:W-:-:S03]  /*46d0*/  UISETP.NE.U32.AND UP1, UPT, UR4, 0x1, UPT ;  /* 0x000000010400788c */ /* 0x000fc6000bf25070 */
[----:B------:R-:W-:Y:S01]  /*46e0*/  UMOV UR4, URZ ;  /* 0x000000ff00047c82 */ /* 0x000fe20008000000 */
[----:B------:R-:W-:Y:S07]  /*46f0*/  BRA.U !UP0, `(.L_x_173) ;  /* 0x0000000508987547 */ /* 0x000fee000b800000 */
[----:B------:R-:W-:Y:S01]  /*4700*/  ULOP3.LUT UR4, UR21, 0x7ffffffe, URZ, 0xc0, !UPT ;  /* 0x7ffffffe15047892 */ /* 0x000fe2000f8ec0ff */
[----:B------:R-:W-:Y:S01]  /*4710*/  MOV R5, 0xff800000 ;  /* 0xff80000000057802 */ /* 0x000fe20000000f00 */
[----:B------:R-:W-:Y:S02]  /*4720*/  UIADD3 UR6, UPT, UPT, UR8, 0x4, URZ ;  /* 0x0000000408067890 */ /* 0x000fe4000fffe0ff */
[----:B------:R-:W-:-:S12]  /*4730*/  UIADD3 UR7, UPT, UPT, -UR4, URZ, URZ ;  /* 0x000000ff04077290 */ /* 0x000fd8000fffe1ff */
.L_x_174:
[----:B------:R-:W0:Y:S01]  /*4740*/  LDS R2, [UR6+-0x4] ;  /* 0xfffffc06ff027984 */ /* 0x000e220008000800 */
[----:B----4-:R-:W-:Y:S01]  /*4750*/  HFMA2 R0, -RZ, RZ, 0.96630859375, -0.0022525787353515625 ;  /* 0x3bbb989dff007431 */ /* 0x010fe200000001ff */
[----:B------:R-:W-:Y:S02]  /*4760*/  UIADD3 UR7, UPT, UPT, UR7, 0x2, URZ ;  /* 0x0000000207077890 */ /* 0x000fe4000fffe0ff */
[----:B--2---:R-:W2:Y:S01]  /*4770*/  LDS R11, [UR6] ;  /* 0x00000006ff0b7984 */ /* 0x004ea20008000800 */
[----:B------:R-:W-:Y:S02]  /*4780*/  UIADD3 UR6, UPT, UPT, UR6, 0x8, URZ ;  /* 0x0000000806067890 */ /* 0x000fe4000fffe0ff */
[----:B------:R-:W-:Y:S01]  /*4790*/  UISETP.NE.AND UP0, UPT, UR7, URZ, UPT ;  /* 0x000000ff0700728c */ /* 0x000fe2000bf05270 */
[----:B0-----:R-:W-:-:S05]  /*47a0*/  FMNMX R3, R2, R5, !PT ;  /* 0x0000000502037209 */ /* 0x001fca0007800000 */
[----:B------:R-:W-:Y:S01]  /*47b0*/  FADD R9, R2, -R3 ;  /* 0x8000000302097221 */ /* 0x000fe20000000000 */
[----:B------:R-:W-:Y:S01]  /*47c0*/  MOV R2, 0x437c0000 ;  /* 0x437c000000027802 */ /* 0x000fe20000000f00 */
[----:B------:R-:W-:Y:S02]  /*47d0*/  FADD R5, -R3, R5 ;  /* 0x0000000503057221 */ /* 0x000fe40000000100 */
[----:B------:R-:W-:-:S04]  /*47e0*/  FFMA.SAT R7, R9, R0, 0.5 ;  /* 0x3f00000009077423 */ /* 0x000fc80000002000 */
[----:B------:R-:W-:Y:S01]  /*47f0*/  FFMA.RM R6, R7, R2, 12582913 ;  /* 0x4b40000107067423 */ /* 0x000fe20000004002 */
[----:B------:R-:W-:-:S03]  /*4800*/  FFMA.SAT R7, R5, R0, 0.5 ;  /* 0x3f00000005077423 */ /* 0x000fc60000002000 */
[C---:B------:R-:W-:Y:S01]  /*4810*/  FADD R4, R6.reuse, -12583039 ;  /* 0xcb40007f06047421 */ /* 0x040fe20000000000 */
[----:B------:R-:W-:Y:S01]  /*4820*/  FFMA.RM R7, R7, R2, 12582913 ;  /* 0x4b40000107077423 */ /* 0x000fe20000004002 */
[----:B------:R-:W-:Y:S02]  /*4830*/  SHF.L.U32 R6, R6, 0x17, RZ ;  /* 0x0000001706067819 */ /* 0x000fe400000006ff */
[----:B------:R-:W-:Y:S01]  /*4840*/  FFMA R8, R9, 1.4426950216293334961, -R4 ;  /* 0x3fb8aa3b09087823 */ /* 0x000fe20000000804 */
[C---:B------:R-:W-:Y:S01]  /*4850*/  FADD R4, R7.reuse, -12583039 ;  /* 0xcb40007f07047421 */ /* 0x040fe20000000000 */
[----:B------:R-:W-:Y:S02]  /*4860*/  SHF.L.U32 R7, R7, 0x17, RZ ;  /* 0x0000001707077819 */ /* 0x000fe400000006ff */
[----:B------:R-:W-:Y:S01]  /*4870*/  FFMA R8, R9, 1.925963033500011079e-08, R8 ;  /* 0x32a5706009087823 */ /* 0x000fe20000000008 */
[----:B------:R-:W-:-:S03]  /*4880*/  FFMA R4, R5, 1.4426950216293334961, -R4 ;  /* 0x3fb8aa3b05047823 */ /* 0x000fc60000000804 */
[----:B------:R-:W0:Y:S01]  /*4890*/  MUFU.EX2 R9, R8 ;  /* 0x0000000800097308 */ /* 0x000e220000000800 */
[----:B------:R-:W-:-:S07]  /*48a0*/  FFMA R5, R5, 1.925963033500011079e-08, R4 ;  /* 0x32a5706005057823 */ /* 0x000fce0000000004 */
[----:B------:R-:W4:Y:S01]  /*48b0*/  MUFU.EX2 R4, R5 ;  /* 0x0000000500047308 */ /* 0x000f220000000800 */
[----:B0-----:R-:W-:-:S04]  /*48c0*/  FMUL R6, R6, R9 ;  /* 0x0000000906067220 */ /* 0x001fc80000400000 */
[----:B----4-:R-:W-:-:S05]  /*48d0*/  FFMA R6, R7, R4, R6 ;  /* 0x0000000407067223 */ /* 0x010fca0000000006 */
[----:B------:R-:W-:-:S04]  /*48e0*/  FSETP.GEU.AND P0, PT, R6, 1.175494350822287508e-38, PT ;  /* 0x008000000600780b */ /* 0x000fc80003f0e000 */
[----:B------:R-:W-:-:S09]  /*48f0*/  FSEL R5, RZ, -23, P0 ;  /* 0xc1b80000ff057808 */ /* 0x000fd20000000000 */
[----:B------:R-:W-:-:S05]  /*4900*/  @!P0 FMUL R6, R6, 8388608 ;  /* 0x4b00000006068820 */ /* 0x000fca0000400000 */
[C---:B------:R-:W-:Y:S02]  /*4910*/  IADD3 R4, PT, PT, R6.reuse, -0x3f2aaaab, RZ ;  /* 0xc0d5555506047810 */ /* 0x040fe40007ffe0ff */
[----:B------:R-:W-:Y:S02]  /*4920*/  ISETP.GT.U32.AND P0, PT, R6, 0x7f7fffff, PT ;  /* 0x7f7fffff0600780c */ /* 0x000fe40003f04070 */
[----:B------:R-:W-:Y:S01]  /*4930*/  LOP3.LUT R7, R4, 0xff800000, RZ, 0xc0, !PT ;  /* 0xff80000004077812 */ /* 0x000fe200078ec0ff */
[----:B------:R-:W-:-:S03]  /*4940*/  HFMA2 R4, -RZ, RZ, 1.5048828125, 33.21875 ;  /* 0x3e055027ff047431 */ /* 0x000fc600000001ff */
[----:B------:R-:W-:-:S05]  /*4950*/  IADD3 R8, PT, PT, R6, -R7, RZ ;  /* 0x8000000706087210 */ /* 0x000fca0007ffe0ff */
        /* <DEDUP_REMOVED lines=9> */
[----:B------:R-:W-:-:S03]  /*49f0*/  I2FP.F32.S32 R8, R7 ;  /* 0x0000000700087245 */ /* 0x000fc60000201400 */
[C---:B------:R-:W-:Y:S02]  /*4a00*/  FMUL R10, R9.reuse, R10 ;  /* 0x0000000a090a7220 */ /* 0x040fe40000400000 */
[----:B------:R-:W-:Y:S01]  /*4a10*/  FFMA R8, R8, 1.1920928955078125e-07, R5 ;  /* 0x3400000008087823 */ /* 0x000fe20000000005 */
[----:B------:R-:W-:Y:S01]  /*4a20*/  MOV R5, 0x7f800000 ;  /* 0x7f80000000057802 */ /* 0x000fe20000000f00 */
[----:B------:R-:W-:-:S04]  /*4a30*/  FFMA R9, R9, R10, R9 ;  /* 0x0000000a09097223 */ /* 0x000fc80000000009 */
[----:B------:R-:W-:Y:S01]  /*4a40*/  FFMA R8, R8, 0.69314718246459960938, R9 ;  /* 0x3f31721808087823 */ /* 0x000fe20000000009 */
[C---:B------:R-:W-:Y:S01]  /*4a50*/  @P0 FFMA R8, R6.reuse, R5, +INF ;  /* 0x7f80000006080423 */ /* 0x040fe20000000005 */
[----:B------:R-:W-:-:S04]  /*4a60*/  FSETP.NEU.AND P0, PT, R6, RZ, PT ;  /* 0x000000ff0600720b */ /* 0x000fc80003f0d000 */
[----:B------:R-:W-:-:S05]  /*4a70*/  FSEL R8, R8, -INF , P0 ;  /* 0xff80000008087808 */ /* 0x000fca0000000000 */
[----:B------:R-:W-:-:S05]  /*4a80*/  FADD R8, R3, R8 ;  /* 0x0000000803087221 */ /* 0x000fca0000000000 */
[----:B--2---:R-:W-:-:S05]  /*4a90*/  FMNMX R3, R8, R11, !PT ;  /* 0x0000000b08037209 */ /* 0x004fca0007800000 */
        /* <DEDUP_REMOVED lines=15> */
[----:B------:R-:W2:Y:S01]  /*4b90*/  MUFU.EX2 R0, R0 ;  /* 0x0000000000007308 */ /* 0x000ea20000000800 */
[----:B0-----:R-:W-:-:S04]  /*4ba0*/  FMUL R6, R6, R11 ;  /* 0x0000000b06067220 */ /* 0x001fc80000400000 */
[----:B--2---:R-:W-:-:S05]  /*4bb0*/  FFMA R6, R9, R0, R6 ;  /* 0x0000000009067223 */ /* 0x004fca0000000006 */
[----:B------:R-:W-:-:S04]  /*4bc0*/  FSETP.GEU.AND P0, PT, R6, 1.175494350822287508e-38, PT ;  /* 0x008000000600780b */ /* 0x000fc80003f0e000 */
[----:B------:R-:W-:-:S09]  /*4bd0*/  FSEL R0, RZ, -23, P0 ;  /* 0xc1b80000ff007808 */ /* 0x000fd20000000000 */
[----:B------:R-:W-:-:S05]  /*4be0*/  @!P0 FMUL R6, R6, 8388608 ;  /* 0x4b00000006068820 */ /* 0x000fca0000400000 */
[C---:B------:R-:W-:Y:S02]  /*4bf0*/  IADD3 R7, PT, PT, R6.reuse, -0x3f2aaaab, RZ ;  /* 0xc0d5555506077810 */ /* 0x040fe40007ffe0ff */
[----:B------:R-:W-:Y:S02]  /*4c00*/  ISETP.GT.U32.AND P0, PT, R6, 0x7f7fffff, PT ;  /* 0x7f7fffff0600780c */ /* 0x000fe40003f04070 */
[----:B------:R-:W-:-:S04]  /*4c10*/  LOP3.LUT R7, R7, 0xff800000, RZ, 0xc0, !PT ;  /* 0xff80000007077812 */ /* 0x000fc800078ec0ff */
[-C--:B------:R-:W-:Y:S02]  /*4c20*/  IADD3 R2, PT, PT, R6, -R7.reuse, RZ ;  /* 0x8000000706027210 */ /* 0x080fe40007ffe0ff */
[----:B------:R-:W-:-:S03]  /*4c30*/  I2FP.F32.S32 R7, R7 ;  /* 0x0000000700077245 */ /* 0x000fc60000201400 */
[----:B------:R-:W-:Y:S02]  /*4c40*/  FADD R9, R2, -1 ;  /* 0xbf80000002097421 */ /* 0x000fe40000000000 */
[----:B------:R-:W-:Y:S02]  /*4c50*/  FFMA R0, R7, 1.1920928955078125e-07, R0 ;  /* 0x3400000007007823 */ /* 0x000fe40000000000 */
[----:B------:R-:W-:-:S04]  /*4c60*/  FFMA R4, R9, -R4, 0.14084610342979431152 ;  /* 0x3e1039f609047423 */ /* 0x000fc80000000804 */
        /* <DEDUP_REMOVED lines=13> */
[----:B------:R-:W-:Y:S01]  /*4d40*/  FADD R5, R3, R0 ;  /* 0x0000000003057221 */ /* 0x000fe20000000000 */
[----:B------:R-:W-:Y:S06]  /*4d50*/  BRA.U UP0, `(.L_x_174) ;  /* 0xfffffff900787547 */ /* 0x000fec000b83ffff */
.L_x_173:
[----:B------:R-:W-:Y:S05]  /*4d60*/  BRA.U UP1, `(.L_x_172) ;  /* 0x0000000101c87547 */ /* 0x000fea000b800000 */
[----:B------:R-:W-:Y:S01]  /*4d70*/  ULEA UR4, UR4, UR8, 0x2 ;  /* 0x0000000804047291 */ /* 0x000fe2000f8e10ff */
[----:B------:R-:W-:Y:S01]  /*4d80*/  HFMA2 R4, -RZ, RZ, 0.96630859375, -0.0022525787353515625 ;  /* 0x3bbb989dff047431 */ /* 0x000fe200000001ff */
[----:B------:R-:W-:-:S07]  /*4d90*/  MOV R7, 0x437c0000 ;  /* 0x437c000000077802 */ /* 0x000fce0000000f00 */
[----:B------:R-:W4:Y:S02]  /*4da0*/  LDS R2, [UR4] ;  /* 0x00000004ff027984 */ /* 0x000f240008000800 */
[----:B----4-:R-:W-:-:S05]  /*4db0*/  FMNMX R0, R5, R2, !PT ;  /* 0x0000000205007209 */ /* 0x010fca0007800000 */
[--C-:B------:R-:W-:Y:S01]  /*4dc0*/  FADD R3, R2, -R0.reuse ;  /* 0x8000000002037221 */ /* 0x100fe20000000000 */
[----:B------:R-:W-:-:S03]  /*4dd0*/  FADD R5, R5, -R0 ;  /* 0x8000000005057221 */ /* 0x000fc60000000000 */
        /* <DEDUP_REMOVED lines=15> */
[----:B----4-:R-:W-:Y:S01]  /*4ed0*/  FFMA R2, R2, R3, R7 ;  /* 0x0000000302027223 */ /* 0x010fe20000000007 */
[----:B------:R-:W-:-:S04]  /*4ee0*/  HFMA2 R7, -RZ, RZ, 1.5048828125, 33.21875 ;  /* 0x3e055027ff077431 */ /* 0x000fc800000001ff */
[----:B------:R-:W-:-:S13]  /*4ef0*/  FSETP.GEU.AND P0, PT, R2, 1.175494350822287508e-38, PT ;  /* 0x008000000200780b */ /* 0x000fda0003f0e000 */
[----:B------:R-:W-:-:S05]  /*4f00*/  @!P0 FMUL R2, R2, 8388608 ;  /* 0x4b00000002028820 */ /* 0x000fca0000400000 */
[----:B------:R-:W-:-:S04]  /*4f10*/  IADD3 R3, PT, PT, R2, -0x3f2aaaab, RZ ;  /* 0xc0d5555502037810 */ /* 0x000fc80007ffe0ff */
[----:B------:R-:W-:-:S04]  /*4f20*/  LOP3.LUT R5, R3, 0xff800000, RZ, 0xc0, !PT ;  /* 0xff80000003057812 */ /* 0x000fc800078ec0ff */
[-C--:B------:R-:W-:Y:S02]  /*4f30*/  IADD3 R3, PT, PT, R2, -R5.reuse, RZ ;  /* 0x8000000502037210 */ /* 0x080fe40007ffe0ff */
[----:B------:R-:W-:Y:S02]  /*4f40*/  I2FP.F32.S32 R4, R5 ;  /* 0x0000000500047245 */ /* 0x000fe40000201400 */
[----:B------:R-:W-:Y:S01]  /*4f50*/  MOV R5, 0x7f800000 ;  /* 0x7f80000000057802 */ /* 0x000fe20000000f00 */
        /* <DEDUP_REMOVED lines=18> */
[----:B------:R-:W-:-:S07]  /*5080*/  FADD R5, R0, R3 ;  /* 0x0000000300057221 */ /* 0x000fce0000000000 */
.L_x_172:
[----:B------:R-:W-:Y:S01]  /*5090*/  UIMAD UR4, UR5, UR12, UR24 ;  /* 0x0000000c050472a4 */ /* 0x000fe2000f8e0218 */
[----:B------:R-:W0:Y:S03]  /*50a0*/  LDCU.64 UR6, c[0x0][0x398] ;  /* 0x00007300ff0677ac */ /* 0x000e260008000a00 */
[----:B------:R-:W-:-:S04]  /*50b0*/  UIADD3 UR4, UPT, UPT, UR11, UR4, URZ ;  /* 0x000000040b047290 */ /* 0x000fc8000fffe0ff */
[----:B------:R-:W-:-:S04]  /*50c0*/  UIMAD UR4, UR22, UR10, UR4 ;  /* 0x0000000a160472a4 */ /* 0x000fc8000f8e0204 */
[----:B------:R-:W-:-:S04]  /*50d0*/  UIADD3 UR4, UPT, UPT, UR23, UR4, URZ ;  /* 0x0000000417047290 */ /* 0x000fc8000fffe0ff */
[----:B------:R-:W-:-:S04]  /*50e0*/  UIMAD UR4, UR20, UR21, UR4 ;  /* 0x00000015140472a4 */ /* 0x000fc8000f8e0204 */
[----:B0-----:R-:W-:-:S06]  /*50f0*/  UIMAD.WIDE UR6, UR4, 0x4, UR6 ;  /* 0x00000004040678a5 */ /* 0x001fcc000f8e0206 */
[----:B------:R-:W-:Y:S02]  /*5100*/  MOV R2, UR6 ;  /* 0x0000000600027c02 */ /* 0x000fe40008000f00 */
[----:B----4-:R-:W-:-:S05]  /*5110*/  MOV R3, UR7 ;  /* 0x0000000700037c02 */ /* 0x010fca0008000f00 */
[----:B------:R-:W-:Y:S01]  /*5120*/  STG.E desc[UR18][R2.64], R5 ;  /* 0x0000000502007986 */ /* 0x000fe2000c101912 */
[----:B------:R-:W-:Y:S05]  /*5130*/  EXIT ;  /* 0x000000000000794d */ /* 0x000fea0003800000 */
.L_x_175:
        /* <DEDUP_REMOVED lines=12> */
.L_x_194:


//--------------------- .text._Z14kernel_forwardIfEvPT_S1_S1_S1_iiii --------------------------
	.section	.text._Z14kernel_forwardIfEvPT_S1_S1_S1_iiii,"ax",@progbits
	.align	128
        .global         _Z14kernel_forwardIfEvPT_S1_S1_S1_iiii
        .type           _Z14kernel_forwardIfEvPT_S1_S1_S1_iiii,@function
        .size           _Z14kernel_forwardIfEvPT_S1_S1_S1_iiii,(.L_x_195 - _Z14kernel_forwardIfEvPT_S1_S1_S1_iiii)
        .other          _Z14kernel_forwardIfEvPT_S1_S1_S1_iiii,@"STO_CUDA_ENTRY STV_DEFAULT"
_Z14kernel_forwardIfEvPT_S1_S1_S1_iiii:
.text._Z14kernel_forwardIfEvPT_S1_S1_S1_iiii:
        /* <DEDUP_REMOVED lines=11> */
[----:B------:R-:W-:Y:S01]  /*00b0*/  MOV R7, 0xff800000 ;  /* 0xff80000000077802 */ /* 0x000fe20000000f00 */
[----:B------:R-:W-:-:S04]  /*00c0*/  UISETP.GE.AND UP0, UPT, UR6, 0x2, UPT ;  /* 0x000000020600788c */ /* 0x000fc8000bf06270 */
[----:B------:R-:W3:Y:S01]  /*00d0*/  S2UR UR18, SR_CTAID.Z ;  /* 0x00000000001279c3 */ /* 0x000ee20000002700 */
[----:B------:R-:W4:Y:S01]  /*00e0*/  LDCU.64 UR16, c[0x0][0x358] ;  /* 0x00006b00ff1077ac */ /* 0x000f220008000a00 */
[----:B0-----:R-:W-:-:S04]  /*00f0*/  UIMAD UR4, UR10, UR9, URZ ;  /* 0x000000090a0472a4 */ /* 0x001fc8000f8e02ff */
[----:B------:R-:W-:-:S04]  /*0100*/  UIMAD UR4, UR4, UR9, URZ ;  /* 0x00000009040472a4 */ /* 0x000fc8000f8e02ff */
[----:B--2---:R-:W-:Y:S01]  /*0110*/  UIMAD UR8, UR4, UR19, URZ ;  /* 0x00000013040872a4 */ /* 0x004fe2000f8e02ff */
[----:B-1-34-:R-:W-:Y:S11]  /*0120*/  BRA.U !UP0, `(.L_x_176) ;  /* 0x0000001d084c7547 */ /* 0x01aff6000b800000 */
[----:B------:R-:W0:Y:S01]  /*0130*/  S2R R4, SR_CTAID.Z ;  /* 0x0000000000047919 */ /* 0x000e220000002700 */
[----:B------:R-:W1:Y:S01]  /*0140*/  S2UR UR14, SR_CgaCtaId ;  /* 0x00000000000e79c3 */ /* 0x000e620000008800 */
[----:B------:R-:W2:Y:S01]  /*0150*/  LDCU.64 UR6, c[0x0][0x390] ;  /* 0x00007200ff0677ac */ /* 0x000ea20008000a00 */
[----:B------:R-:W-:Y:S02]  /*0160*/  MOV R0, UR15 ;  /* 0x0000000f00007c02 */ /* 0x000fe40008000f00 */
[----:B------:R-:W-:Y:S01]  /*0170*/  MOV R7, 0xff800000 ;  /* 0xff80000000077802 */ /* 0x000fe20000000f00 */
[----:B------:R-:W-:Y:S02]  /*0180*/  UIMAD UR4, UR10, UR19, URZ ;  /* 0x000000130a0472a4 */ /* 0x000fe4000f8e02ff */
[----:B------:R-:W-:Y:S01]  /*0190*/  UIMAD UR20, UR5, UR9, URZ ;  /* 0x00000009051472a4 */ /* 0x000fe2000f8e02ff */
[----:B------:R-:W-:Y:S01]  /*01a0*/  IMAD R0, R0, UR19, R5 ;  /* 0x0000001300007c24 */ /* 0x000fe2000f8e0205 */
[----:B------:R-:W-:Y:S01]  /*01b0*/  UMOV UR10, 0x400 ;  /* 0x00000400000a7882 */ /* 0x000fe20000000000 */
[----:B------:R-:W-:-:S02]  /*01c0*/  UIMAD UR21, UR9, UR19, URZ ;  /* 0x00000013091572a4 */ /* 0x000fc4000f8e02ff */
[----:B------:R-:W-:Y:S02]  /*01d0*/  UIMAD UR12, UR9, UR9, URZ ;  /* 0x00000009090c72a4 */ /* 0x000fe4000f8e02ff */
[----:B------:R-:W-:Y:S02]  /*01e0*/  UIADD3 UR9, UPT, UPT, UR10, 0x320, URZ ;  /* 0x000003200a097890 */ /* 0x000fe4000fffe0ff */
[----:B------:R-:W-:Y:S02]  /*01f0*/  UIMAD UR4, UR4, UR19, URZ ;  /* 0x00000013040472a4 */ /* 0x000fe4000f8e02ff */
[----:B------:R-:W-:Y:S02]  /*0200*/  UIADD3 UR13, UPT, UPT, UR5, 0x1, URZ ;  /* 0x00000001050d7890 */ /* 0x000fe4000fffe0ff */
[----:B------:R-:W-:Y:S02]  /*0210*/  UIMAD UR10, UR4, UR19, URZ ;  /* 0x00000013040a72a4 */ /* 0x000fe4000f8e02ff */
[----:B------:R-:W-:-:S02]  /*0220*/  UIADD3 UR22, UPT, UPT, UR19, -0x1, URZ ;  /* 0xffffffff13167890 */ /* 0x000fc4000fffe0ff */
[----:B-1----:R-:W-:Y:S02]  /*0230*/  ULEA UR9, UR14, UR9, 0x18 ;  /* 0x000000090e097291 */ /* 0x002fe4000f8ec0ff */
[----:B------:R-:W-:Y:S02]  /*0240*/  ULOP3.LUT UR23, UR19, 0x1, URZ, 0xc0, !UPT ;  /* 0x0000000113177892 */ /* 0x000fe4000f8ec0ff */
[----:B------:R-:W-:Y:S02]  /*0250*/  ULOP3.LUT UR11, UR19, 0x7ffffffe, URZ, 0xc0, !UPT ;  /* 0x7ffffffe130b7892 */ /* 0x000fe4000f8ec0ff */
[----:B------:R-:W-:Y:S01]  /*0260*/  UIMAD UR12, UR8, UR12, URZ ;  /* 0x0000000c080c72a4 */ /* 0x000fe2000f8e02ff */
[----:B0-----:R-:W-:Y:S01]  /*0270*/  IMAD R4, R4, UR19, R5 ;  /* 0x0000001304047c24 */ /* 0x001fe2000f8e0205 */
[----:B------:R-:W-:Y:S01]  /*0280*/  LEA R5, R5, UR9, 0x2 ;  /* 0x0000000905057c11 */ /* 0x000fe2000f8e10ff */
[----:B--2---:R-:W-:Y:S02]  /*0290*/  UIMAD.WIDE UR6, UR8, 0x4, UR6 ;  /* 0x00000004080678a5 */ /* 0x004fe4000f8e0206 */
[----:B------:R-:W-:Y:S01]  /*02a0*/  IMAD R4, R4, UR19, RZ ;  /* 0x0000001304047c24 */ /* 0x000fe2000f8e02ff */
[----:B------:R-:W-:Y:S01]  /*02b0*/  USHF.R.S32.HI UR25, URZ, 0x1f, UR10 ;  /* 0x0000001fff197899 */ /* 0x000fe2000801140a */
[----:B------:R-:W-:-:S11]  /*02c0*/  UMOV UR14, UR5 ;  /* 0x00000005000e7c82 */ /* 0x000fd60008000000 */
.L_x_185:
[----:B0-----:R-:W0:Y:S01]  /*02d0*/  S2R R6, SR_TID.X ;  /* 0x0000000000067919 */ /* 0x001e220000002100 */
[----:B-1----:R-:W1:Y:S01]  /*02e0*/  LDCU UR9, c[0x0][0x3a4] ;  /* 0x00007480ff0977ac */ /* 0x002e620008000800 */
[----:B------:R-:W-:Y:S01]  /*02f0*/  HFMA2 R9, -RZ, RZ, 0, 2.384185791015625e-07 ;  /* 0x00000004ff097431 */ /* 0x000fe200000001ff */
[----:B------:R-:W-:Y:S01]  /*0300*/  MOV R13, 0x4 ;  /* 0x00000004000d7802 */ /* 0x000fe20000000f00 */
[----:B--2---:R-:W2:Y:S01]  /*0310*/  LDCU UR19, c[0x0][0x3ac] ;  /* 0x00007580ff1377ac */ /* 0x004ea20008000800 */
[----:B------:R-:W-:-:S06]  /*0320*/  UIADD3 UR4, UPT, UPT, UR20, UR13, URZ ;  /* 0x0000000d14047290 */ /* 0x000fcc000fffe0ff */
[----:B------:R-:W-:Y:S01]  /*0330*/  MOV R3, UR4 ;  /* 0x0000000400037c02 */ /* 0x000fe20008000f00 */
[----:B-1----:R-:W-:-:S06]  /*0340*/  UIMAD UR24, UR13, UR9, URZ ;  /* 0x000000090d1872a4 */ /* 0x002fcc000f8e02ff */
[----:B------:R-:W-:-:S05]  /*0350*/  MOV R11, UR24 ;  /* 0x00000018000b7c02 */ /* 0x000fca0008000f00 */
[----:B--2---:R-:W-:Y:S02]  /*0360*/  IMAD R8, R11, UR19, R0 ;  /* 0x000000130b087c24 */ /* 0x004fe4000f8e0200 */
[----:B0-----:R-:W-:-:S04]  /*0370*/  IMAD R2, R3, UR19, R6 ;  /* 0x0000001303027c24 */ /* 0x001fc8000f8e0206 */
[----:B------:R-:W-:-:S04]  /*0380*/  IMAD.WIDE R2, R2, R9, UR6 ;  /* 0x0000000602027e25 */ /* 0x000fc8000f8e0209 */
[----:B------:R-:W-:Y:S01]  /*0390*/  IMAD.WIDE R8, R8, R13, UR6 ;  /* 0x0000000608087e25 */ /* 0x000fe2000f8e020d */
[----:B------:R0:W2:Y:S05]  /*03a0*/  LDG.E R10, desc[UR16][R2.64] ;  /* 0x00000010020a7981 */ /* 0x0000aa000c1e1900 */
[----:B------:R-:W3:Y:S01]  /*03b0*/  LDG.E R8, desc[UR16][R8.64] ;  /* 0x0000001008087981 */ /* 0x000ee2000c1e1900 */
[----:B------:R-:W1:Y:S01]  /*03c0*/  S2UR UR15, SR_CgaCtaId ;  /* 0x00000000000f79c3 */ /* 0x000e620000008800 */
[----:B------:R-:W-:Y:S01]  /*03d0*/  UMOV UR4, 0x400 ;  /* 0x0000040000047882 */ /* 0x000fe20000000000 */
[----:B------:R-:W-:Y:S02]  /*03e0*/  UISETP.GE.AND UP0, UPT, UR19, 0x1, UPT ;  /* 0x000000011300788c */ /* 0x000fe4000bf06270 */
[----:B------:R-:W-:Y:S01]  /*03f0*/  UIADD3 UR4, UPT, UPT, UR4, 0x640, URZ ;  /* 0x0000064004047890 */ /* 0x000fe2000fffe0ff */
[----:B0-----:R-:W-:Y:S01]  /*0400*/  MOV R2, UR14 ;  /* 0x0000000e00027c02 */ /* 0x001fe20008000f00 */
[----:B------:R-:W-:-:S02]  /*0410*/  UMOV UR14, UR13 ;  /* 0x0000000d000e7c82 */ /* 0x000fc40008000000 */
[----:B-1----:R-:W-:-:S06]  /*0420*/  ULEA UR15, UR15, UR4, 0x18 ;  /* 0x000000040f0f7291 */ /* 0x002fcc000f8ec0ff */
[----:B------:R-:W-:Y:S01]  /*0430*/  LEA R11, R6, UR15, 0x2 ;  /* 0x0000000f060b7c11 */ /* 0x000fe2000f8e10ff */
[----:B--2---:R0:W-:Y:S04]  /*0440*/  STS [R5], R10 ;  /* 0x0000000a05007388 */ /* 0x0041e80000000800 */
[----:B---3--:R0:W-:Y:S01]  /*0450*/  STS [R11], R8 ;  /* 0x000000080b007388 */ /* 0x0081e20000000800 */
[----:B------:R-:W-:Y:S06]  /*0460*/  BAR.SYNC.DEFER_BLOCKING 0x0 ;  /* 0x0000000000007b1d */ /* 0x000fec0000010000 */
[----:B------:R-:W-:Y:S05]  /*0470*/  BRA.U !UP0, `(.L_x_177) ;  /* 0x0000000908f47547 */ /* 0x000fea000b800000 */
[----:B------:R1:W2:Y:S01]  /*0480*/  LDS R3, [R5] ;  /* 0x0000000005037984 */ /* 0x0002a20000000800 */
[----:B------:R-:W-:Y:S01]  /*0490*/  UISETP.NE.AND UP1, UPT, UR22, URZ, UPT ;  /* 0x000000ff1600728c */ /* 0x000fe2000bf25270 */
[----:B------:R-:W-:-:S08]  /*04a0*/  UMOV UR4, URZ ;  /* 0x000000ff00047c82 */ /* 0x000fd00008000000 */
[----:B-1----:R-:W-:Y:S05]  /*04b0*/  BRA.U !UP1, `(.L_x_178) ;  /* 0x0000000509e07547 */ /* 0x002fea000b800000 */
[----:B------:R-:W-:Y:S01]  /*04c0*/  ULOP3.LUT UR11, UR19, 0x7ffffffe, URZ, 0xc0, !UPT ;  /* 0x7ffffffe130b7892 */ /* 0x000fe2000f8ec0ff */
[----:B0-----:R-:W-:Y:S01]  /*04d0*/  MOV R8, R4 ;  /* 0x0000000400087202 */ /* 0x001fe20000000f00 */
[----:B------:R-:W0:Y:S01]  /*04e0*/  LDCU.64 UR26, c[0x0][0x380] ;  /* 0x00007000ff1a77ac */ /* 0x000e220008000a00 */
[----:B------:R-:W-:Y:S02]  /*04f0*/  UIADD3 UR15, UPT, UPT, UR15, 0x4, URZ ;  /* 0x000000040f0f7890 */ /* 0x000fe4000fffe0ff */
[----:B------:R-:W-:-:S12]  /*0500*/  UIADD3 UR4, UPT, UPT, -UR11, URZ, URZ ;  /* 0x000000ff0b047290 */ /* 0x000fd8000fffe1ff */
.L_x_179:
[----:B------:R-:W-:-:S04]  /*0510*/  IADD3 R9, P0, PT, R8, UR10, RZ ;  /* 0x0000000a08097c10 */ /* 0x000fc8000ff1e0ff */
[----:B------:R-:W-:Y:S02]  /*0520*/  LEA.HI.X.SX32 R12, R8, UR25, 0x1, P0 ;  /* 0x00000019080c7c11 */ /* 0x000fe400080f0eff */
[----:B0-----:R-:W-:-:S04]  /*0530*/  LEA R10, P0, R9, UR26, 0x2 ;  /* 0x0000001a090a7c11 */ /* 0x001fc8000f8010ff */
[----:B------:R-:W-:-:S06]  /*0540*/  LEA.HI.X R11, R9, UR27, R12, 0x2, P0 ;  /* 0x0000001b090b7c11 */ /* 0x000fcc00080f140c */
[----:B------:R0:W3:Y:S01]  /*0550*/  LDG.E.CONSTANT R11, desc[UR16][R10.64] ;  /* 0x000000100a0b7981 */ /* 0x0000e2000c1e9900 */
[----:B------:R-:W-:-:S04]  /*0560*/  IADD3 R9, PT, PT, R8, 0x1, RZ ;  /* 0x0000000108097810 */ /* 0x000fc80007ffe0ff */
[----:B------:R-:W-:-:S04]  /*0570*/  IADD3 R12, P0, PT, R9, UR10, RZ ;  /* 0x0000000a090c7c10 */ /* 0x000fc8000ff1e0ff */
[----:B------:R-:W-:Y:S02]  /*0580*/  LEA.HI.X.SX32 R9, R9, UR25, 0x1, P0 ;  /* 0x0000001909097c11 */ /* 0x000fe400080f0eff */
[----:B------:R-:W-:-:S04]  /*0590*/  LEA R14, P0, R12, UR26, 0x2 ;  /* 0x0000001a0c0e7c11 */ /* 0x000fc8000f8010ff */
[----:B------:R-:W-:Y:S02]  /*05a0*/  LEA.HI.X R15, R12, UR27, R9, 0x2, P0 ;  /* 0x0000001b0c0f7c11 */ /* 0x000fe400080f1409 */
[----:B------:R-:W2:Y:S04]  /*05b0*/  LDS R12, [UR15+-0x4] ;  /* 0xfffffc0fff0c7984 */ /* 0x000ea80008000800 */
[----:B------:R1:W4:Y:S01]  /*05c0*/  LDG.E.CONSTANT R9, desc[UR16][R14.64] ;  /* 0x000000100e097981 */ /* 0x000322000c1e9900 */
[----:B0-----:R-:W-:Y:S01]  /*05d0*/  HFMA2 R10, -RZ, RZ, 0.96630859375, -0.0022525787353515625 ;  /* 0x3bbb989dff0a7431 */ /* 0x001fe200000001ff */
[----:B------:R-:W-:Y:S01]  /*05e0*/  UIADD3 UR4, UPT, UPT, UR4, 0x2, URZ ;  /* 0x0000000204047890 */ /* 0x000fe2000fffe0ff */
[----:B------:R-:W-:-:S03]  /*05f0*/  IADD3 R8, PT, PT, R8, 0x2, RZ ;  /* 0x0000000208087810 */ /* 0x000fc60007ffe0ff */
[----:B------:R-:W-:Y:S01]  /*0600*/  UISETP.NE.AND UP1, UPT, UR4, URZ, UPT ;  /* 0x000000ff0400728c */ /* 0x000fe2000bf25270 */
[----:B--2---:R-:W-:-:S04]  /*0610*/  FADD R12, R3, R12 ;  /* 0x0000000c030c7221 */ /* 0x004fc80000000000 */
[----:B---3--:R-:W-:Y:S01]  /*0620*/  FADD R13, R12, R11 ;  /* 0x0000000b0c0d7221 */ /* 0x008fe20000000000 */
[----:B------:R-:W-:-:S04]  /*0630*/  MOV R11, 0x437c0000 ;  /* 0x437c0000000b7802 */ /* 0x000fc80000000f00 */
[----:B------:R-:W-:-:S05]  /*0640*/  FMNMX R12, R13, R7, !PT ;  /* 0x000000070d0c7209 */ /* 0x000fca0007800000 */
[----:B------:R-:W-:Y:S01]  /*0650*/  FADD R13, R13, -R12 ;  /* 0x8000000c0d0d7221 */ /* 0x000fe20000000000 */
[----:B------:R-:W-:-:S03]  /*0660*/  FADD R7, -R12, R7 ;  /* 0x000000070c077221 */ /* 0x000fc60000000100 */
[-C--:B------:R-:W-:Y:S01]  /*0670*/  FFMA.SAT R16, R13, R10.reuse, 0.5 ;  /* 0x3f0000000d107423 */ /* 0x080fe2000000200a */
[----:B-1----:R-:W-:-:S03]  /*0680*/  FFMA.SAT R14, R7, R10, 0.5 ;  /* 0x3f000000070e7423 */ /* 0x002fc6000000200a */
[-C--:B------:R-:W-:Y:S01]  /*0690*/  FFMA.RM R17, R16, R11.reuse, 12582913 ;  /* 0x4b40000110117423 */ /* 0x080fe2000000400b */
[----:B------:R-:W-:-:S03]  /*06a0*/  FFMA.RM R14, R14, R11, 12582913 ;  /* 0x4b4000010e0e7423 */ /* 0x000fc6000000400b */
[C---:B------:R-:W-:Y:S01]  /*06b0*/  FADD R16, R17.reuse, -12583039 ;  /* 0xcb40007f11107421 */ /* 0x040fe20000000000 */
[----:B------:R-:W-:-:S03]  /*06c0*/  SHF.L.U32 R17, R17, 0x17, RZ ;  /* 0x0000001711117819 */ /* 0x000fc600000006ff */
[----:B------:R-:W-:Y:S01]  /*06d0*/  FFMA R18, R13, 1.4426950216293334961, -R16 ;  /* 0x3fb8aa3b0d127823 */ /* 0x000fe20000000810 */
[----:B------:R-:W-:-:S03]  /*06e0*/  FADD R16, R14, -12583039 ;  /* 0xcb40007f0e107421 */ /* 0x000fc60000000000 */
[----:B------:R-:W-:Y:S01]  /*06f0*/  FFMA R18, R13, 1.925963033500011079e-08, R18 ;  /* 0x32a570600d127823 */ /* 0x000fe20000000012 */
[----:B------:R-:W-:Y:S01]  /*0700*/  FFMA R16, R7, 1.4426950216293334961, -R16 ;  /* 0x3fb8aa3b07107823 */ /* 0x000fe20000000810 */
[----:B------:R-:W-:-:S03]  /*0710*/  SHF.L.U32 R13, R14, 0x17, RZ ;  /* 0x000000170e0d7819 */ /* 0x000fc600000006ff */
[----:B------:R-:W-:Y:S01]  /*0720*/  FFMA R16, R7, 1.925963033500011079e-08, R16 ;  /* 0x32a5706007107823 */ /* 0x000fe20000000010 */
[----:B------:R-:W0:Y:S08]  /*0730*/  MUFU.EX2 R18, R18 ;  /* 0x0000001200127308 */ /* 0x000e300000000800 */
        /* <DEDUP_REMOVED lines=10> */
[----:B------:R-:W-:Y:S02]  /*07e0*/  FADD R16, R14, -1 ;  /* 0xbf8000000e107421 */ /* 0x000fe40000000000 */
[----:B------:R-:W0:Y:S01]  /*07f0*/  LDS R14, [UR15] ;  /* 0x0000000fff0e7984 */ /* 0x000e220008000800 */
[----:B------:R-:W-:Y:S01]  /*0800*/  UIADD3 UR15, UPT, UPT, UR15, 0x8, URZ ;  /* 0x000000080f0f7890 */ /* 0x000fe2000fffe0ff */
        /* <DEDUP_REMOVED lines=13> */
[----:B------:R-:W-:Y:S01]  /*08e0*/  MOV R16, 0x7f800000 ;  /* 0x7f80000000107802 */ /* 0x000fe20000000f00 */
[----:B0-----:R-:W-:-:S02]  /*08f0*/  FADD R14, R3, R14 ;  /* 0x0000000e030e7221 */ /* 0x001fc40000000000 */
[----:B------:R-:W-:Y:S02]  /*0900*/  FFMA R15, R15, 0.69314718246459960938, R18 ;  /* 0x3f3172180f0f7823 */ /* 0x000fe40000000012 */
[----:B----4-:R-:W-:Y:S02]  /*0910*/  FADD R14, R14, R9 ;  /* 0x000000090e0e7221 */ /* 0x010fe40000000000 */
        /* <DEDUP_REMOVED lines=49> */
[----:B------:R-:W-:-:S05]  /*0c30*/  UMOV UR4, UR11 ;  /* 0x0000000b00047c82 */ /* 0x000fca0008000000 */
.L_x_178:
[----:B------:R-:W-:-:S09]  /*0c40*/  UISETP.NE.AND UP1, UPT, UR23, URZ, UPT ;  /* 0x000000ff1700728c */ /* 0x000fd2000bf25270 */
[----:B------:R-:W-:Y:S05]  /*0c50*/  BRA.U !UP1, `(.L_x_177) ;  /* 0x0000000109fc7547 */ /* 0x000fea000b800000 */
[----:B------:R-:W1:Y:S01]  /*0c60*/  LDCU.64 UR26, c[0x0][0x380] ;  /* 0x00007000ff1a77ac */ /* 0x000e620008000a00 */
[----:B0-----:R-:W-:-:S04]  /*0c70*/  IADD3 R8, PT, PT, R4, UR4, RZ ;  /* 0x0000000404087c10 */ /* 0x001fc8000fffe0ff */
[----:B------:R-:W-:-:S04]  /*0c80*/  IADD3 R9, P0, PT, R8, UR10, RZ ;  /* 0x0000000a08097c10 */ /* 0x000fc8000ff1e0ff */
[----:B------:R-:W-:Y:S02]  /*0c90*/  LEA.HI.X.SX32 R8, R8, UR25, 0x1, P0 ;  /* 0x0000001908087c11 */ /* 0x000fe400080f0eff */
[----:B-1----:R-:W-:-:S04]  /*0ca0*/  LEA R10, P0, R9, UR26, 0x2 ;  /* 0x0000001a090a7c11 */ /* 0x002fc8000f8010ff */
[----:B------:R-:W-:-:S06]  /*0cb0*/  LEA.HI.X R11, R9, UR27, R8, 0x2, P0 ;  /* 0x0000001b090b7c11 */ /* 0x000fcc00080f1408 */
[----:B------:R-:W3:Y:S01]  /*0cc0*/  LDG.E.CONSTANT R11, desc[UR16][R10.64] ;  /* 0x000000100a0b7981 */ /* 0x000ee2000c1e9900 */
[----:B------:R-:W0:Y:S01]  /*0cd0*/  S2UR UR15, SR_CgaCtaId ;  /* 0x00000000000f79c3 */ /* 0x000e220000008800 */
[----:B------:R-:W-:Y:S01]  /*0ce0*/  UMOV UR13, 0x400 ;  /* 0x00000400000d7882 */ /* 0x000fe20000000000 */
[----:B------:R-:W-:Y:S01]  /*0cf0*/  HFMA2 R12, -RZ, RZ, 0.96630859375, -0.0022525787353515625 ;  /* 0x3bbb989dff0c7431 */ /* 0x000fe200000001ff */
[----:B------:R-:W-:Y:S01]  /*0d00*/  UIADD3 UR13, UPT, UPT, UR13, 0x640, URZ ;  /* 0x000006400d0d7890 */ /* 0x000fe2000fffe0ff */
[----:B------:R-:W-:-:S03]  /*0d10*/  MOV R14, 0x437c0000 ;  /* 0x437c0000000e7802 */ /* 0x000fc60000000f00 */
[----:B0-----:R-:W-:-:S04]  /*0d20*/  ULEA UR13, UR15, UR13, 0x18 ;  /* 0x0000000d0f0d7291 */ /* 0x001fc8000f8ec0ff */
[----:B------:R-:W-:-:S09]  /*0d30*/  ULEA UR4, UR4, UR13, 0x2 ;  /* 0x0000000d04047291 */ /* 0x000fd2000f8e10ff */
[----:B------:R-:W2:Y:S02]  /*0d40*/  LDS R8, [UR4] ;  /* 0x00000004ff087984 */ /* 0x000ea40008000800 */
        /* <DEDUP_REMOVED lines=11> */
[----:B------:R-:W-:Y:S01]  /*0e00*/  FFMA R12, R9, 1.4426950216293334961, -R10 ;  /* 0x3fb8aa3b090c7823 */ /* 0x000fe2000000080a */
[C---:B------:R-:W-:Y:S01]  /*0e10*/  FADD R10, R3.reuse, -12583039 ;  /* 0xcb40007f030a7421 */ /* 0x040fe20000000000 */
[----:B------:R-:W-:Y:S02]  /*0e20*/  SHF.L.U32 R3, R3, 0x17, RZ ;  /* 0x0000001703037819 */ /* 0x000fe400000006ff */
[----:B------:R-:W-:Y:S01]  /*0e30*/  FFMA R12, R9, 1.925963033500011079e-08, R12 ;  /* 0x32a57060090c7823 */ /* 0x000fe2000000000c */
[----:B------:R-:W-:-:S04]  /*0e40*/  FFMA R10, R7, 1.4426950216293334961, -R10 ;  /* 0x3fb8aa3b070a7823 */ /* 0x000fc8000000080a */
[----:B------:R-:W-:Y:S01]  /*0e50*/  FFMA R10, R7, 1.925963033500011079e-08, R10 ;  /* 0x32a57060070a7823 */ /* 0x000fe2000000000a */
[----:B------:R-:W0:Y:S08]  /*0e60*/  MUFU.EX2 R12, R12 ;  /* 0x0000000c000c7308 */ /* 0x000e300000000800 */
        /* <DEDUP_REMOVED lines=13> */
[C---:B------:R-:W-:Y:S01]  /*0f40*/  FFMA R10, R9.reuse, -R12, 0.14084610342979431152 ;  /* 0x3e1039f6090a7423 */ /* 0x040fe2000000080c */
[----:B------:R-:W-:Y:S01]  /*0f50*/  MOV R12, 0x7f800000 ;  /* 0x7f800000000c7802 */ /* 0x000fe20000000f00 */
[----:B------:R-:W-:Y:S02]  /*0f60*/  FFMA R7, R14, 1.1920928955078125e-07, R7 ;  /* 0x340000000e077823 */ /* 0x000fe40000000007 */
        /* <DEDUP_REMOVED lines=14> */
.L_x_177:
[----:B------:R-:W1:Y:S01]  /*1050*/  LDCU UR4, c[0x0][0x3a8] ;  /* 0x00007500ff0477ac */ /* 0x000e620008000800 */
[----:B------:R-:W-:Y:S01]  /*1060*/  IADD3 R9, PT, PT, R2, 0x2, RZ ;  /* 0x0000000202097810 */ /* 0x000fe20007ffe0ff */
[----:B-1----:R-:W-:Y:S01]  /*1070*/  UIADD3 UR15, UPT, UPT, UR5, UR4, URZ ;  /* 0x00000004050f7290 */ /* 0x002fe2000fffe0ff */
[----:B------:R-:W-:Y:S05]  /*1080*/  BAR.SYNC.DEFER_BLOCKING 0x0 ;  /* 0x0000000000007b1d */ /* 0x000fea0000010000 */
[----:B------:R-:W-:-:S13]  /*1090*/  ISETP.GE.AND P0, PT, R9, UR15, PT ;  /* 0x0000000f09007c0c */ /* 0x000fda000bf06270 */
[----:B------:R-:W-:Y:S05]  /*10a0*/  @P0 BRA `(.L_x_180) ;  /* 0x0000000c00580947 */ /* 0x000fea0003800000 */
[----:B--2---:R-:W-:-:S05]  /*10b0*/  MOV R3, UR24 ;  /* 0x0000001800037c02 */ /* 0x004fca0008000f00 */
[----:B0-----:R-:W-:-:S07]  /*10c0*/  IMAD R8, R3, UR19, R6 ;  /* 0x0000001303087c24 */ /* 0x001fce000f8e0206 */
.L_x_184:
[----:B0-----:R-:W0:Y:S01]  /*10d0*/  LDCU UR9, c[0x0][0x3a4] ;  /* 0x00007480ff0977ac */ /* 0x001e220008000800 */
[----:B------:R-:W-:Y:S01]  /*10e0*/  MOV R13, UR12 ;  /* 0x0000000c000d7c02 */ /* 0x000fe20008000f00 */
[----:B-1----:R-:W1:Y:S01]  /*10f0*/  LDCU UR19, c[0x0][0x3ac] ;  /* 0x00007580ff1377ac */ /* 0x002e620008000800 */
[----:B------:R-:W2:Y:S01]  /*1100*/  LDCU.64 UR26, c[0x0][0x398] ;  /* 0x00007300ff1a77ac */ /* 0x000ea20008000a00 */
[----:B0-----:R-:W-:-:S04]  /*1110*/  UIMAD UR4, UR20, UR9, URZ ;  /* 0x00000009140472a4 */ /* 0x001fc8000f8e02ff */
[----:B------:R-:W-:-:S06]  /*1120*/  UIMAD UR4, UR14, UR9, UR4 ;  /* 0x000000090e0472a4 */ /* 0x000fcc000f8e0204 */
[----:B------:R-:W-:-:S05]  /*1130*/  IADD3 R3, PT, PT, R9, UR4, RZ ;  /* 0x0000000409037c10 */ /* 0x000fca000fffe0ff */
[----:B------:R-:W-:-:S05]  /*1140*/  IMAD R3, R3, UR21, R0 ;  /* 0x0000001503037c24 */ /* 0x000fca000f8e0200 */
[----:B------:R-:W-:Y:S02]  /*1150*/  SHF.R.S32.HI R2, RZ, 0x1f, R3 ;  /* 0x0000001fff027819 */ /* 0x000fe40000011403 */
[----:B------:R-:W-:Y:S01]  /*1160*/  IADD3 R11, P0, PT, R3, UR12, RZ ;  /* 0x0000000c030b7c10 */ /* 0x000fe2000ff1e0ff */
[----:B------:R-:W-:-:S03]  /*1170*/  HFMA2 R3, -RZ, RZ, 0, 2.384185791015625e-07 ;  /* 0x00000004ff037431 */ /* 0x000fc600000001ff */
[----:B------:R-:W-:Y:S01]  /*1180*/  LEA.HI.X.SX32 R12, R13, R2, 0x1, P0 ;  /* 0x000000020d0c7211 */ /* 0x000fe200000f0eff */
[----:B-1----:R-:W-:Y:S01]  /*1190*/  IMAD R2, R9, UR19, R8 ;  /* 0x0000001309027c24 */ /* 0x002fe2000f8e0208 */
[----:B--2---:R-:W-:-:S04]  /*11a0*/  LEA R10, P0, R11, UR26, 0x2 ;  /* 0x0000001a0b0a7c11 */ /* 0x004fc8000f8010ff */
[----:B------:R-:W-:Y:S01]  /*11b0*/  LEA.HI.X R11, R11, UR27, R12, 0x2, P0 ;  /* 0x0000001b0b0b7c11 */ /* 0x000fe200080f140c */
[----:B------:R-:W-:-:S04]  /*11c0*/  IMAD.WIDE R2, R2, R3, UR6 ;  /* 0x0000000602027e25 */ /* 0x000fc8000f8e0203 */
[----:B------:R-:W2:Y:S04]  /*11d0*/  LDG.E.CONSTANT R10, desc[UR16][R10.64] ;  /* 0x000000100a0a7981 */ /* 0x000ea8000c1e9900 */
[----:B------:R-:W3:Y:S01]  /*11e0*/  LDG.E R2, desc[UR16][R2.64] ;  /* 0x0000001002027981 */ /* 0x000ee2000c1e1900 */
[----:B------:R-:W0:Y:S01]  /*11f0*/  S2UR UR13, SR_CgaCtaId ;  /* 0x00000000000d79c3 */ /* 0x000e220000008800 */
[----:B------:R-:W-:Y:S02]  /*1200*/  UMOV UR4, 0x400 ;  /* 0x0000040000047882 */ /* 0x000fe40000000000 */
[----:B------:R-:W-:-:S04]  /*1210*/  UIADD3 UR4, UPT, UPT, UR4, 0x640, URZ ;  /* 0x0000064004047890 */ /* 0x000fc8000fffe0ff */
[----:B0-----:R-:W-:-:S06]  /*1220*/  ULEA UR13, UR13, UR4, 0x18 ;  /* 0x000000040d0d7291 */ /* 0x001fcc000f8ec0ff */
[----:B------:R-:W-:Y:S02]  /*1230*/  LEA R13, R6, UR13, 0x2 ;  /* 0x0000000d060d7c11 */ /* 0x000fe4000f8e10ff */
[----:B------:R-:W-:-:S04]  /*1240*/  IADD3 R9, PT, PT, R9, 0x1, RZ ;  /* 0x0000000109097810 */ /* 0x000fc80007ffe0ff */
[----:B------:R-:W-:Y:S01]  /*1250*/  ISETP.NE.AND P0, PT, R9, UR15, PT ;  /* 0x0000000f09007c0c */ /* 0x000fe2000bf05270 */
[----:B---3--:R0:W-:Y:S04]  /*1260*/  STS [R13], R2 ;  /* 0x000000020d007388 */ /* 0x0081e80000000800 */
[----:B--2---:R0:W-:Y:S01]  /*1270*/  STS [R5], R10 ;  /* 0x0000000a05007388 */ /* 0x0041e20000000800 */
[----:B------:R-:W-:Y:S06]  /*1280*/  BAR.SYNC.DEFER_BLOCKING 0x0 ;  /* 0x0000000000007b1d */ /* 0x000fec0000010000 */
[----:B------:R-:W-:Y:S05]  /*1290*/  BRA.U !UP0, `(.L_x_181) ;  /* 0x0000000908d47547 */ /* 0x000fea000b800000 */
[----:B0-----:R0:W1:Y:S01]  /*12a0*/  LDS R10, [R5] ;  /* 0x00000000050a7984 */ /* 0x0010620000000800 */
[----:B------:R-:W-:Y:S01]  /*12b0*/  UISETP.NE.AND UP1, UPT, UR22, URZ, UPT ;  /* 0x000000ff1600728c */ /* 0x000fe2000bf25270 */
[----:B------:R-:W-:-:S08]  /*12c0*/  UMOV UR4, URZ ;  /* 0x000000ff00047c82 */ /* 0x000fd00008000000 */
[----:B0-----:R-:W-:Y:S05]  /*12d0*/  BRA.U !UP1, `(.L_x_182) ;  /* 0x0000000509d07547 */ /* 0x001fea000b800000 */
[----:B------:R-:W0:Y:S01]  /*12e0*/  LDCU.64 UR26, c[0x0][0x388] ;  /* 0x00007100ff1a77ac */ /* 0x000e220008000a00 */
[----:B------:R-:W-:-:S05]  /*12f0*/  UMOV UR4, URZ ;  /* 0x000000ff00047c82 */ /* 0x000fca0008000000 */
.L_x_183:
[----:B------:R-:W-:-:S04]  /*1300*/  IADD3 R2, PT, PT, R4, UR4, RZ ;  /* 0x0000000404027c10 */ /* 0x000fc8000fffe0ff */
[----:B------:R-:W-:-:S04]  /*1310*/  IADD3 R3, P1, PT, R2, UR10, RZ ;  /* 0x0000000a02037c10 */ /* 0x000fc8000ff3e0ff */
[----:B------:R-:W-:Y:S02]  /*1320*/  LEA.HI.X.SX32 R14, R2, UR25, 0x1, P1 ;  /* 0x00000019020e7c11 */ /* 0x000fe400088f0eff */
[----:B0-----:R-:W-:-:S04]  /*1330*/  LEA R12, P1, R3, UR26, 0x2 ;  /* 0x0000001a030c7c11 */ /* 0x001fc8000f8210ff */
[----:B------:R-:W-:-:S06]  /*1340*/  LEA.HI.X R13, R3, UR27, R14, 0x2, P1 ;  /* 0x0000001b030d7c11 */ /* 0x000fcc00088f140e */
[----:B------:R-:W2:Y:S01]  /*1350*/  LDG.E.CONSTANT R13, desc[UR16][R12.64] ;  /* 0x000000100c0d7981 */ /* 0x000ea2000c1e9900 */
[----:B------:R-:W-:-:S04]  /*1360*/  IADD3 R2, PT, PT, R2, 0x1, RZ ;  /* 0x0000000102027810 */ /* 0x000fc80007ffe0ff */
[----:B------:R-:W-:-:S04]  /*1370*/  IADD3 R3, P1, PT, R2, UR10, RZ ;  /* 0x0000000a02037c10 */ /* 0x000fc8000ff3e0ff */
[----:B------:R-:W-:Y:S02]  /*1380*/  LEA.HI.X.SX32 R2, R2, UR25, 0x1, P1 ;  /* 0x0000001902027c11 */ /* 0x000fe400088f0eff */
[----:B------:R-:W-:-:S04]  /*1390*/  LEA R14, P1, R3, UR26, 0x2 ;  /* 0x0000001a030e7c11 */ /* 0x000fc8000f8210ff */
[----:B------:R-:W-:-:S05]  /*13a0*/  LEA.HI.X R15, R3, UR27, R2, 0x2, P1 ;  /* 0x0000001b030f7c11 */ /* 0x000fca00088f1402 */
[----:B------:R0:W3:Y:S01]  /*13b0*/  LDG.E.CONSTANT R11, desc[UR16][R14.64] ;  /* 0x000000100e0b7981 */ /* 0x0000e2000c1e9900 */
[----:B------:R-:W-:Y:S02]  /*13c0*/  ULEA UR24, UR4, UR13, 0x2 ;  /* 0x0000000d04187291 */ /* 0x000fe4000f8e10ff */
[----:B------:R-:W-:-:S04]  /*13d0*/  UIADD3 UR4, UPT, UPT, UR4, 0x2, URZ ;  /* 0x0000000204047890 */ /* 0x000fc8000fffe0ff */
[----:B------:R-:W-:-:S03]  /*13e0*/  UISETP.NE.AND UP1, UPT, UR4, UR11, UPT ;  /* 0x0000000b0400728c */ /* 0x000fc6000bf25270 */
[----:B------:R-:W1:Y:S02]  /*13f0*/  LDS.64 R2, [UR24] ;  /* 0x00000018ff027984 */ /* 0x000e640008000a00 */
[----:B-1----:R-:W-:-:S04]  /*1400*/  FADD R2, R10, R2 ;  /* 0x000000020a027221 */ /* 0x002fc80000000000 */
[----:B--2---:R-:W-:Y:S01]  /*1410*/  FADD R16, R2, R13 ;  /* 0x0000000d02107221 */ /* 0x004fe20000000000 */
[----:B------:R-:W-:Y:S01]  /*1420*/  HFMA2 R2, -RZ, RZ, 0.96630859375, -0.0022525787353515625 ;  /* 0x3bbb989dff027431 */ /* 0x000fe200000001ff */
[----:B------:R-:W-:-:S03]  /*1430*/  MOV R13, 0x437c0000 ;  /* 0x437c0000000d7802 */ /* 0x000fc60000000f00 */
[----:B------:R-:W-:-:S05]  /*1440*/  FMNMX R12, R16, R7, !PT ;  /* 0x00000007100c7209 */ /* 0x000fca0007800000 */
[----:B------:R-:W-:Y:S01]  /*1450*/  FADD R17, R16, -R12 ;  /* 0x8000000c10117221 */ /* 0x000fe20000000000 */
[----:B------:R-:W-:-:S03]  /*1460*/  FADD R7, -R12, R7 ;  /* 0x000000070c077221 */ /* 0x000fc60000000100 */
[-C--:B------:R-:W-:Y:S01]  /*1470*/  FFMA.SAT R16, R17, R2.reuse, 0.5 ;  /* 0x3f00000011107423 */ /* 0x080fe20000002002 */
[----:B0-----:R-:W-:-:S03]  /*1480*/  FFMA.SAT R14, R7, R2, 0.5 ;  /* 0x3f000000070e7423 */ /* 0x001fc60000002002 */
        /* <DEDUP_REMOVED lines=8> */
[----:B------:R-:W-:-:S04]  /*1510*/  FFMA R16, R7, 1.4426950216293334961, -R16 ;  /* 0x3fb8aa3b07107823 */ /* 0x000fc80000000810 */
        /* <DEDUP_REMOVED lines=29> */
[----:B------:R-:W-:Y:S01]  /*16f0*/  FSETP.NEU.AND P1, PT, R14, RZ, PT ;  /* 0x000000ff0e00720b */ /* 0x000fe20003f2d000 */
[----:B------:R-:W-:-:S03]  /*1700*/  FADD R14, R10, R3 ;  /* 0x000000030a0e7221 */ /* 0x000fc60000000000 */
[----:B------:R-:W-:Y:S01]  /*1710*/  FSEL R3, R16, -INF , P1 ;  /* 0xff80000010037808 */ /* 0x000fe20000800000 */
[----:B---3--:R-:W-:-:S04]  /*1720*/  FADD R11, R14, R11 ;  /* 0x0000000b0e0b7221 */ /* 0x008fc80000000000 */
        /* <DEDUP_REMOVED lines=47> */
.L_x_182:
[----:B------:R-:W-:-:S09]  /*1a20*/  UISETP.NE.AND UP1, UPT, UR23, URZ, UPT ;  /* 0x000000ff1700728c */ /* 0x000fd2000bf25270 */
[----:B------:R-:W-:Y:S05]  /*1a30*/  BRA.U !UP1, `(.L_x_181) ;  /* 0x0000000109ec7547 */ /* 0x000fea000b800000 */
[----:B------:R-:W0:Y:S01]  /*1a40*/  LDCU.64 UR26, c[0x0][0x388] ;  /* 0x00007100ff1a77ac */ /* 0x000e220008000a00 */
[----:B------:R-:W-:-:S04]  /*1a50*/  IADD3 R2, PT, PT, R4, UR4, RZ ;  /* 0x0000000404027c10 */ /* 0x000fc8000fffe0ff */
[----:B------:R-:W-:-:S04]  /*1a60*/  IADD3 R3, P1, PT, R2, UR10, RZ ;  /* 0x0000000a02037c10 */ /* 0x000fc8000ff3e0ff */
[----:B------:R-:W-:Y:S02]  /*1a70*/  LEA.HI.X.SX32 R2, R2, UR25, 0x1, P1 ;  /* 0x0000001902027c11 */ /* 0x000fe400088f0eff */
[----:B0-----:R-:W-:-:S04]  /*1a80*/  LEA R12, P1, R3, UR26, 0x2 ;  /* 0x0000001a030c7c11 */ /* 0x001fc8000f8210ff */
[----:B------:R-:W-:-:S05]  /*1a90*/  LEA.HI.X R13, R3, UR27, R2, 0x2, P1 ;  /* 0x0000001b030d7c11 */ /* 0x000fca00088f1402 */
[----:B------:R-:W2:Y:S01]  /*1aa0*/  LDG.E.CONSTANT R12, desc[UR16][R12.64] ;  /* 0x000000100c0c7981 */ /* 0x000ea2000c1e9900 */
[----:B------:R-:W-:Y:S01]  /*1ab0*/  ULEA UR4, UR4, UR13, 0x2 ;  /* 0x0000000d04047291 */ /* 0x000fe2000f8e10ff */
[----:B------:R-:W-:-:S08]  /*1ac0*/  MOV R14, 0x437c0000 ;  /* 0x437c0000000e7802 */ /* 0x000fd00000000f00 */
[----:B------:R-:W1:Y:S02]  /*1ad0*/  LDS R3, [UR4] ;  /* 0x00000004ff037984 */ /* 0x000e640008000800 */
[----:B-1----:R-:W-:Y:S01]  /*1ae0*/  FADD R3, R10, R3 ;  /* 0x000000030a037221 */ /* 0x002fe20000000000 */
[----:B------:R-:W-:-:S03]  /*1af0*/  HFMA2 R10, -RZ, RZ, 0.96630859375, -0.0022525787353515625 ;  /* 0x3bbb989dff0a7431 */ /* 0x000fc600000001ff */
        /* <DEDUP_REMOVED lines=47> */
.L_x_181:
[----:B------:R-:W-:Y:S06]  /*1df0*/  BAR.SYNC.DEFER_BLOCKING 0x0 ;  /* 0x0000000000007b1d */ /* 0x000fec0000010000 */
[----:B------:R-:W-:Y:S05]  /*1e00*/  @P0 BRA `(.L_x_184) ;  /* 0xfffffff000b00947 */ /* 0x000fea000383ffff */
.L_x_180:
[----:B------:R-:W3:Y:S01]  /*1e10*/  LDCU UR4, c[0x0][0x3a8] ;  /* 0x00007500ff0477ac */ /* 0x000ee20008000800 */
[----:B------:R-:W-:Y:S02]  /*1e20*/  UIADD3 UR13, UPT, UPT, UR14, 0x1, URZ ;  /* 0x000000010e0d7890 */ /* 0x000fe4000fffe0ff */
[----:B---3--:R-:W-:-:S04]  /*1e30*/  UIADD3 UR4, UPT, UPT, UR5, UR4, URZ ;  /* 0x0000000405047290 */ /* 0x008fc8000fffe0ff */
[----:B------:R-:W-:-:S09]  /*1e40*/  UISETP.GE.AND UP0, UPT, UR13, UR4, UPT ;  /* 0x000000040d00728c */ /* 0x000fd2000bf06270 */
[----:B------:R-:W-:Y:S05]  /*1e50*/  BRA.U !UP0, `(.L_x_185) ;  /* 0xffffffe5081c7547 */ /* 0x000fea000b83ffff */
.L_x_176:
[----:B0-----:R-:W0:Y:S01]  /*1e60*/  S2R R2, SR_TID.X ;  /* 0x0000000000027919 */ /* 0x001e220000002100 */
[----:B------:R-:W3:Y:S01]  /*1e70*/  S2UR UR4, SR_CgaCtaId ;  /* 0x00000000000479c3 */ /* 0x000ee20000008800 */
[----:B------:R-:W-:Y:S02]  /*1e80*/  UMOV UR10, 0x400 ;  /* 0x00000400000a7882 */ /* 0x000fe40000000000 */
[----:B---3--:R-:W-:-:S06]  /*1e90*/  ULEA UR10, UR4, UR10, 0x18 ;  /* 0x0000000a040a7291 */ /* 0x008fcc000f8ec0ff */
[C---:B0-----:R-:W-:Y:S02]  /*1ea0*/  LEA R0, R2.reuse, UR10, 0x2 ;  /* 0x0000000a02007c11 */ /* 0x041fe4000f8e10ff */
[----:B------:R-:W-:-:S03]  /*1eb0*/  ISETP.NE.AND P0, PT, R2, RZ, PT ;  /* 0x000000ff0200720c */ /* 0x000fc60003f05270 */
[----:B------:R0:W-:Y:S01]  /*1ec0*/  STS [R0], R7 ;  /* 0x0000000700007388 */ /* 0x0001e20000000800 */
[----:B------:R-:W-:Y:S09]  /*1ed0*/  BAR.SYNC.DEFER_BLOCKING 0x0 ;  /* 0x0000000000007b1d */ /* 0x000ff20000010000 */
[----:B0-----:R-:W-:Y:S05]  /*1ee0*/  @P0 EXIT ;  /* 0x000000000000094d */ /* 0x001fea0003800000 */
[----:B------:R-:W-:Y:S01]  /*1ef0*/  UISETP.GE.AND UP0, UPT, UR19, 0x1, UPT ;  /* 0x000000011300788c */ /* 0x000fe2000bf06270 */
[----:B------:R-:W-:-:S08]  /*1f00*/  MOV R5, 0xff800000 ;  /* 0xff80000000057802 */ /* 0x000fd00000000f00 */
[----:B------:R-:W-:Y:S05]  /*1f10*/  BRA.U !UP0, `(.L_x_186) ;  /* 0x00000009087c7547 */ /* 0x000fea000b800000 */
        /* <DEDUP_REMOVED lines=10> */
.L_x_188:
[----:B------:R-:W2:Y:S01]  /*1fc0*/  LDS R2, [UR6+-0x4] ;  /* 0xfffffc06ff027984 */ /* 0x000ea20008000800 */
[----:B------:R-:W-:Y:S01]  /*1fd0*/  HFMA2 R0, -RZ, RZ, 0.96630859375, -0.0022525787353515625 ;  /* 0x3bbb989dff007431 */ /* 0x000fe200000001ff */
[----:B------:R-:W-:Y:S02]  /*1fe0*/  UIADD3 UR7, UPT, UPT, UR7, 0x2, URZ ;  /* 0x0000000207077890 */ /* 0x000fe4000fffe0ff */
[----:B------:R-:W0:Y:S01]  /*1ff0*/  LDS R11, [UR6] ;  /* 0x00000006ff0b7984 */ /* 0x000e220008000800 */
[----:B------:R-:W-:Y:S02]  /*2000*/  UIADD3 UR6, UPT, UPT, UR6, 0x8, URZ ;  /* 0x0000000806067890 */ /* 0x000fe4000fffe0ff */
[----:B------:R-:W-:Y:S01]  /*2010*/  UISETP.NE.AND UP1, UPT, UR7, URZ, UPT ;  /* 0x000000ff0700728c */ /* 0x000fe2000bf25270 */
[----:B--2---:R-:W-:-:S05]  /*2020*/  FMNMX R3, R2, R5, !PT ;  /* 0x0000000502037209 */ /* 0x004fca0007800000 */
        /* <DEDUP_REMOVED lines=14> */
[----:B------:R-:W2:Y:S01]  /*2110*/  MUFU.EX2 R9, R8 ;  /* 0x0000000800097308 */ /* 0x000ea20000000800 */
[----:B------:R-:W-:-:S07]  /*2120*/  FFMA R5, R5, 1.925963033500011079e-08, R4 ;  /* 0x32a5706005057823 */ /* 0x000fce0000000004 */
[----:B------:R-:W3:Y:S01]  /*2130*/  MUFU.EX2 R4, R5 ;  /* 0x0000000500047308 */ /* 0x000ee20000000800 */
[----:B--2---:R-:W-:-:S04]  /*2140*/  FMUL R6, R6, R9 ;  /* 0x0000000906067220 */ /* 0x004fc80000400000 */
[----:B---3--:R-:W-:-:S05]  /*2150*/  FFMA R6, R7, R4, R6 ;  /* 0x0000000407067223 */ /* 0x008fca0000000006 */
        /* <DEDUP_REMOVED lines=16> */
[----:B-1----:R-:W-:Y:S01]  /*2260*/  FFMA R10, R9, R8, -0.5 ;  /* 0xbf000000090a7423 */ /* 0x002fe20000000008 */
        /* <DEDUP_REMOVED lines=10> */
[----:B0-----:R-:W-:-:S05]  /*2310*/  FMNMX R3, R8, R11, !PT ;  /* 0x0000000b08037209 */ /* 0x001fca0007800000 */
        /* <DEDUP_REMOVED lines=44> */
.L_x_187:
[----:B------:R-:W-:Y:S05]  /*25e0*/  BRA.U UP0, `(.L_x_186) ;  /* 0x0000000100c87547 */ /* 0x000fea000b800000 */
[----:B------:R-:W-:Y:S01]  /*25f0*/  ULEA UR4, UR4, UR10, 0x2 ;  /* 0x0000000a04047291 */ /* 0x000fe2000f8e10ff */
[----:B------:R-:W-:Y:S01]  /*2600*/  HFMA2 R4, -RZ, RZ, 0.96630859375, -0.0022525787353515625 ;  /* 0x3bbb989dff047431 */ /* 0x000fe200000001ff */
[----:B------:R-:W-:-:S07]  /*2610*/  MOV R7, 0x437c0000 ;  /* 0x437c000000077802 */ /* 0x000fce0000000f00 */
[----:B------:R-:W0:Y:S02]  /*2620*/  LDS R2, [UR4] ;  /* 0x00000004ff027984 */ /* 0x000e240008000800 */
[----:B0-----:R-:W-:-:S05]  /*2630*/  FMNMX R0, R5, R2, !PT ;  /* 0x0000000205007209 */ /* 0x001fca0007800000 */
[--C-:B--2---:R-:W-:Y:S01]  /*2640*/  FADD R3, R2, -R0.reuse ;  /* 0x8000000002037221 */ /* 0x104fe20000000000 */
        /* <DEDUP_REMOVED lines=16> */
[----:B--2---:R-:W-:Y:S01]  /*2750*/  FFMA R2, R2, R3, R7 ;  /* 0x0000000302027223 */ /* 0x004fe20000000007 */
        /* <DEDUP_REMOVED lines=27> */
.L_x_186:
[----:B------:R-:W0:Y:S01]  /*2910*/  LDCU UR4, c[0x0][0x3a8] ;  /* 0x00007500ff0477ac */ /* 0x000e220008000800 */
[----:B------:R-:W3:Y:S01]  /*2920*/  LDCU.64 UR6, c[0x0][0x390] ;  /* 0x00007200ff0677ac */ /* 0x000ee20008000a00 */
[----:B------:R-:W-:Y:S02]  /*2930*/  UIADD3 UR11, UPT, UPT, UR8, UR18, URZ ;  /* 0x00000012080b7290 */ /* 0x000fe4000fffe0ff */
[----:B0-----:R-:W-:-:S04]  /*2940*/  UIADD3 UR4, UPT, UPT, UR5, UR4, URZ ;  /* 0x0000000405047290 */ /* 0x001fc8000fffe0ff */
[----:B------:R-:W-:-:S04]  /*2950*/  UIMAD UR4, UR5, UR9, UR4 ;  /* 0x00000009050472a4 */ /* 0x000fc8000f8e0204 */
[----:B------:R-:W-:-:S04]  /*2960*/  UIMAD UR4, UR4, UR19, UR11 ;  /* 0x00000013040472a4 */ /* 0x000fc8000f8e020b */
[----:B---3--:R-:W-:-:S06]  /*2970*/  UIMAD.WIDE UR6, UR4, 0x4, UR6 ;  /* 0x00000004040678a5 */ /* 0x008fcc000f8e0206 */
[----:B------:R-:W-:Y:S02]  /*2980*/  MOV R2, UR6 ;  /* 0x0000000600027c02 */ /* 0x000fe40008000f00 */
[----:B--2---:R-:W-:-:S05]  /*2990*/  MOV R3, UR7 ;  /* 0x0000000700037c02 */ /* 0x004fca0008000f00 */
[----:B------:R-:W-:Y:S01]  /*29a0*/  STG.E desc[UR16][R2.64], R5 ;  /* 0x0000000502007986 */ /* 0x000fe2000c101910 */
[----:B------:R-:W-:Y:S05]  /*29b0*/  EXIT ;  /* 0x000000000000794d */ /* 0x000fea0003800000 */
.L_x_189:
        /* <DEDUP_REMOVED lines=12> */
.L_x_195:


//--------------------- .nv.global.init           --------------------------
	.section	.nv.global.init,"aw",@progbits
.nv.global.init:
	.type		$str$1,@object
	.size		$str$1,($str$3 - $str$1)
$str$1:
        /*0000*/ 	.byte	0x3f, 0x0a, 0x00
	.type		$str$3,@object
	.size		$str$3,($str - $str$3)
$str$3:
        /*0003*/ 	.byte	0x21, 0x21, 0x21, 0x0a, 0x00
	.type		$str,@object
	.size		$str,($str$2 - $str)
$str:
        /*0008*/ 	.byte	0x3f, 0x20, 0x31, 0x20, 0x0a, 0x00
	.type		$str$2,@object
	.size		$str$2,(.L_2 - $str$2)
$str$2:
        /*000e*/ 	.byte	0x3f, 0x3f, 0x3f, 0x20, 0x25, 0x66, 0x20, 0x25, 0x66, 0x20, 0x25, 0x66, 0x20, 0x25, 0x64, 0x20
        /*001e*/ 	.byte	0x25, 0x64, 0x20, 0x25, 0x64, 0x20, 0x20, 0x25, 0x64, 0x20, 0x25, 0x64, 0x20, 0x0a, 0x00
.L_2:


//--------------------- .nv.shared._Z15kernel_backwardIfEvPT_S1_S1_S1_S1_S1_iiii --------------------------
	.section	.nv.shared._Z15kernel_backwardIfEvPT_S1_S1_S1_S1_S1_iiii,"aw",@nobits
	.sectionflags	@""
	.align	4
.nv.shared._Z15kernel_backwardIfEvPT_S1_S1_S1_S1_S1_iiii:
	.zero		2624


//--------------------- .nv.shared.reserved.0     --------------------------
	.section	.nv.shared.reserved.0,"aw",@nobits
	.weak		__nv_reservedSMEM_offset_0_alias
	.size		__nv_reservedSMEM_offset_0_alias, 0, 64
	.other		__nv_reservedSMEM_offset_0_alias,@"STO_CUDA_RESERVED_SHARED STV_DEFAULT"
__nv_reservedSMEM_offset_0_alias:
	.zero		0
	.zero		64


//--------------------- .nv.shared._Z17kernel_backward_dIfEvPT_S1_S1_S1_S1_S1_iiii --------------------------
	.section	.nv.shared._Z17kernel_backward_dIfEvPT_S1_S1_S1_S1_S1_iiii,"aw",@nobits
	.sectionflags	@""
	.align	4
.nv.shared._Z17kernel_backward_dIfEvPT_S1_S1_S1_S1_S1_iiii:
	.zero		2624


//--------------------- .nv.shared._Z23kernel_forward_d_argmaxIfEvPT_S1_S1_S1_iiii --------------------------
	.section	.nv.shared._Z23kernel_forward_d_argmaxIfEvPT_S1_S1_S1_iiii,"aw",@nobits
	.sectionflags	@""
	.align	4
.nv.shared._Z23kernel_forward_d_argmaxIfEvPT_S1_S1_S1_iiii:
	.zero		4224


//--------------------- .nv.shared._Z21kernel_forward_argmaxIfEvPT_S1_S1_S1_iiii --------------------------
	.section	.nv.shared._Z21kernel_forward_argmaxIfEvPT_S1_S1_S1_iiii,"aw",@nobits
	.sectionflags	@""
	.align	4
.nv.shared._Z21kernel_forward_argmaxIfEvPT_S1_S1_S1_iiii:
	.zero		4224


//--------------------- .nv.shared._Z16kernel_forward_dIfEvPT_S1_S1_S1_iiii --------------------------
	.section	.nv.shared._Z16kernel_forward_dIfEvPT_S1_S1_S1_iiii,"aw",@nobits
	.sectionflags	@""
	.align	4
.nv.shared._Z16kernel_forward_dIfEvPT_S1_S1_S1_iiii:
	.zero		3424


//--------------------- .nv.shared._Z14kernel_forwardIfEvPT_S1_S1_S1_iiii --------------------------
	.section	.nv.shared._Z14kernel_forwardIfEvPT_S1_S1_S1_iiii,"aw",@nobits
	.sectionflags	@""
	.align	4
.nv.shared._Z14kernel_forwardIfEvPT_S1_S1_S1_iiii:
	.zero		3424


//--------------------- .nv.constant0._Z15kernel_backwardIfEvPT_S1_S1_S1_S1_S1_iiii --------------------------
	.section	.nv.constant0._Z15kernel_backwardIfEvPT_S1_S1_S1_S1_S1_iiii,"a",@progbits
	.sectionflags	@""
	.align	4
.nv.constant0._Z15kernel_backwardIfEvPT_S1_S1_S1_S1_S1_iiii:
	.zero		960


//--------------------- .nv.constant0._Z17kernel_backward_dIfEvPT_S1_S1_S1_S1_S1_iiii --------------------------
	.section	.nv.constant0._Z17kernel_backward_dIfEvPT_S1_S1_S1_S1_S1_iiii,"a",@progbits
	.sectionflags	@""
	.align	4
.nv.constant0._Z17kernel_backward_dIfEvPT_S1_S1_S1_S1_S1_iiii:
	.zero		960


//--------------------- .nv.constant0._Z23kernel_forward_d_argmaxIfEvPT_S1_S1_S1_iiii --------------------------
	.section	.nv.constant0._Z23kernel_forward_d_argmaxIfEvPT_S1_S1_S1_iiii,"a",@progbits
	.sectionflags	@""
	.align	4
.nv.constant0._Z23kernel_forward_d_argmaxIfEvPT_S1_S1_S1_iiii:
	.zero		944


//--------------------- .nv.constant0._Z21kernel_forward_argmaxIfEvPT_S1_S1_S1_iiii --------------------------
	.section	.nv.constant0._Z21kernel_forward_argmaxIfEvPT_S1_S1_S1_iiii,"a",@progbits
	.sectionflags	@""
	.align	4
.nv.constant0._Z21kernel_forward_argmaxIfEvPT_S1_S1_S1_iiii:
	.zero		944


//--------------------- .nv.constant0._Z16kernel_forward_dIfEvPT_S1_S1_S1_iiii --------------------------
	.section	.nv.constant0._Z16kernel_forward_dIfEvPT_S1_S1_S1_iiii,"a",@progbits
	.sectionflags	@""
	.align	4
.nv.constant0._Z16kernel_forward_dIfEvPT_S1_S1_S1_iiii:
	.zero		944


//--------------------- .nv.constant0._Z14kernel_forwardIfEvPT_S1_S1_S1_iiii --------------------------
	.section	.nv.constant0._Z14kernel_forwardIfEvPT_S1_S1_S1_iiii,"a",@progbits
	.sectionflags	@""
	.align	4
.nv.constant0._Z14kernel_forwardIfEvPT_S1_S1_S1_iiii:
	.zero		944


//--------------------- SYMBOLS --------------------------

	.type		.nv.reservedSmem.offset0,@object
	.size		.nv.reservedSmem.offset0,0x4
	.type		.nv.reservedSmem.cap,@object
	.size		.nv.reservedSmem.cap,0x4
	.type		vprintf,@function
